def matmul_kernel(
    a_ptr,
    b_ptr,
    c_ptr,
    M,
    N,
    K,
    stride_am,
    stride_ak,
    stride_bk,
    stride_bn,
    stride_cm,
    stride_cn,
    BLOCK_M: tl.constexpr,
    BLOCK_N: tl.constexpr,
    BLOCK_K: tl.constexpr,
    GROUP_M: tl.constexpr,
):
    pid = tl.program_id(axis=0)
    num_pid_m = tl.cdiv(M, BLOCK_M)
    num_pid_n = tl.cdiv(N, BLOCK_N)
    num_pid_in_group = GROUP_M * num_pid_n
    group_id = pid // num_pid_in_group
    first_pid_m = group_id * GROUP_M
    group_size_m = min(num_pid_m - first_pid_m, GROUP_M)
    pid_m = first_pid_m + ((pid % num_pid_in_group) % group_size_m)
    pid_n = (pid % num_pid_in_group) // group_size_m

    offs_am = (pid_m * BLOCK_M + tl.arange(0, BLOCK_M)) % M
    offs_bn = (pid_n * BLOCK_N + tl.arange(0, BLOCK_N)) % N
    offs_k = tl.arange(0, BLOCK_K)
    a_ptrs = a_ptr + offs_am[:, None] * stride_am + offs_k[None, :] * stride_ak
    b_ptrs = b_ptr + offs_k[:, None] * stride_bk + offs_bn[None, :] * stride_bn

    acc = tl.zeros((BLOCK_M, BLOCK_N), dtype=tl.float32)
    for kk in range(0, tl.cdiv(K, BLOCK_K)):
        a = tl.load(a_ptrs, mask=offs_k[None, :] < K - kk * BLOCK_K, other=0.0)
        b = tl.load(b_ptrs, mask=offs_k[:, None] < K - kk * BLOCK_K, other=0.0)
        acc = tl.dot(a, b, acc)
        a_ptrs += BLOCK_K * stride_ak
        b_ptrs += BLOCK_K * stride_bk

    c = acc.to(c_ptr.dtype.element_ty)
    offs_cm = pid_m * BLOCK_M + tl.arange(0, BLOCK_M)
    offs_cn = pid_n * BLOCK_N + tl.arange(0, BLOCK_N)
    c_ptrs = c_ptr + offs_cm[:, None] * stride_cm + offs_cn[None, :] * stride_cn
    mask = (offs_cm[:, None] < M) & (offs_cn[None, :] < N)
    tl.store(c_ptrs, c, mask=mask)

# config = {"BLOCK_K": 128, "BLOCK_M": 64, "BLOCK_N": 512, "GROUP_M": 4, "arch": "sm_100", "dtype": "fp16", "num_ctas": 1, "num_stages": 3, "num_warps": 4}
# arch = sm_100


// ===== COMPILED SASS (sm_100a) =====

	.target	sm_100a

	.elftype	@"ET_EXEC"


//--------------------- .note.nv.tkinfo           --------------------------
	.section	.note.nv.tkinfo,"",@"SHT_NOTE"
	.sectionflags	@"SHF_NOTE_NV_TKINFO"
	.tkinfo
        /*0018*/ 	.word	0x00000081
        /*0030*/ 	.string	""
        /*0030*/ 	.string	"ptxas-blackwell"
        /*0030*/ 	.string	"Cuda compilation tools, release 12.9, V12.9.86"
        /*0030*/ 	.string	"Build cuda_12.9.r12.9/compiler.36037853_0"
        /*0030*/ 	.string	"-v  -suppress-debug-info  -lineinfo  -arch sm_100a "



//--------------------- .note.nv.cuver            --------------------------
	.section	.note.nv.cuver,"",@"SHT_NOTE"
	.sectionflags	@"SHF_NOTE_NV_CUVER"
        /*0018*/ 	.short	0x0001
        /*001a*/ 	.short	0x0064
        /*001c*/ 	.short	0x0001
        /*001e*/ 	.short	0x0000
        /*0020*/ 	.short	0x0001
        /*0022*/ 	.short	0x0000


//--------------------- .nv.info                  --------------------------
	.section	.nv.info,"",@"SHT_CUDA_INFO"
	.align	4


	//----- nvinfo : EIATTR_REGCOUNT
	.align		4
        /*0000*/ 	.byte	0x04, 0x2f
        /*0002*/ 	.short	(.L_4 - .L_3)
	.align		4
.L_3:
        /*0004*/ 	.word	index@(matmul_kernel)
        /*0008*/ 	.word	0x00000060


	//----- nvinfo : EIATTR_FRAME_SIZE
	.align		4
.L_4:
        /*000c*/ 	.byte	0x04, 0x11
        /*000e*/ 	.short	(.L_6 - .L_5)
	.align		4
.L_5:
        /*0010*/ 	.word	index@($__internal_2_$__cuda_sm10x_tcgen05_guardrail_trap_unallocated_columns_being_dealloced)
        /*0014*/ 	.word	0x00001ec8


	//----- nvinfo : EIATTR_FRAME_SIZE
	.align		4
.L_6:
        /*0018*/ 	.byte	0x04, 0x11
        /*001a*/ 	.short	(.L_8 - .L_7)
	.align		4
.L_7:
        /*001c*/ 	.word	index@($__internal_1_$__cuda_sm10x_tcgen05_guardrail_trap_phase_invalid_during_alloc)
        /*0020*/ 	.word	0x00001ec8


	//----- nvinfo : EIATTR_FRAME_SIZE
	.align		4
.L_8:
        /*0024*/ 	.byte	0x04, 0x11
        /*0026*/ 	.short	(.L_10 - .L_9)
	.align		4
.L_9:
        /*0028*/ 	.word	index@($__internal_0_$__cuda_sm10x_tcgen05_guardrail_trap_col_being_dealloced_not_returned_by_alloc)
        /*002c*/ 	.word	0x00001ec8


	//----- nvinfo : EIATTR_FRAME_SIZE
	.align		4
.L_10:
        /*0030*/ 	.byte	0x04, 0x11
        /*0032*/ 	.short	(.L_12 - .L_11)
	.align		4
.L_11:
        /*0034*/ 	.word	index@(matmul_kernel)
        /*0038*/ 	.word	0x00001ec8


	//----- nvinfo : EIATTR_MIN_STACK_SIZE
	.align		4
.L_12:
        /*003c*/ 	.byte	0x04, 0x12
        /*003e*/ 	.short	(.L_14 - .L_13)
	.align		4
.L_13:
        /*0040*/ 	.word	index@(matmul_kernel)
        /*0044*/ 	.word	0x00001ec8
.L_14:


//--------------------- .nv.info.matmul_kernel    --------------------------
	.section	.nv.info.matmul_kernel,"",@"SHT_CUDA_INFO"
	.sectionflags	@""
	.align	4


	//----- nvinfo : EIATTR_CUDA_API_VERSION
	.align		4
        /*0000*/ 	.byte	0x04, 0x37
        /*0002*/ 	.short	(.L_16 - .L_15)
.L_15:
        /*0004*/ 	.word	0x00000081


	//----- nvinfo : EIATTR_KPARAM_INFO
	.align		4
.L_16:
        /*0008*/ 	.byte	0x04, 0x17
        /*000a*/ 	.short	(.L_18 - .L_17)
.L_17:
        /*000c*/ 	.word	0x00000000
        /*0010*/ 	.short	0x000d
        /*0012*/ 	.short	0x0048
        /*0014*/ 	.byte	0x00, 0xf4, 0x21, 0x00


	//----- nvinfo : EIATTR_KPARAM_INFO
	.align		4
.L_18:
        /*0018*/ 	.byte	0x04, 0x17
        /*001a*/ 	.short	(.L_20 - .L_19)
.L_19:
        /*001c*/ 	.word	0x00000000
        /*0020*/ 	.short	0x000c
        /*0022*/ 	.short	0x0040
        /*0024*/ 	.byte	0x00, 0xf4, 0x21, 0x00


	//----- nvinfo : EIATTR_KPARAM_INFO
	.align		4
.L_20:
        /*0028*/ 	.byte	0x04, 0x17
        /*002a*/ 	.short	(.L_22 - .L_21)
.L_21:
        /*002c*/ 	.word	0x00000000
        /*0030*/ 	.short	0x000b
        /*0032*/ 	.short	0x0038
        /*0034*/ 	.byte	0x00, 0xf0, 0x11, 0x00


	//----- nvinfo : EIATTR_KPARAM_INFO
	.align		4
.L_22:
        /*0038*/ 	.byte	0x04, 0x17
        /*003a*/ 	.short	(.L_24 - .L_23)
.L_23:
        /*003c*/ 	.word	0x00000000
        /*0040*/ 	.short	0x000a
        /*0042*/ 	.short	0x0034
        /*0044*/ 	.byte	0x00, 0xf0, 0x11, 0x00


	//----- nvinfo : EIATTR_KPARAM_INFO
	.align		4
.L_24:
        /*0048*/ 	.byte	0x04, 0x17
        /*004a*/ 	.short	(.L_26 - .L_25)
.L_25:
        /*004c*/ 	.word	0x00000000
        /*0050*/ 	.short	0x0009
        /*0052*/ 	.short	0x0030
        /*0054*/ 	.byte	0x00, 0xf0, 0x11, 0x00


	//----- nvinfo : EIATTR_KPARAM_INFO
	.align		4
.L_26:
        /*0058*/ 	.byte	0x04, 0x17
        /*005a*/ 	.short	(.L_28 - .L_27)
.L_27:
        /*005c*/ 	.word	0x00000000
        /*0060*/ 	.short	0x0008
        /*0062*/ 	.short	0x002c
        /*0064*/ 	.byte	0x00, 0xf0, 0x11, 0x00


	//----- nvinfo : EIATTR_KPARAM_INFO
	.align		4
.L_28:
        /*0068*/ 	.byte	0x04, 0x17
        /*006a*/ 	.short	(.L_30 - .L_29)
.L_29:
        /*006c*/ 	.word	0x00000000
        /*0070*/ 	.short	0x0007
        /*0072*/ 	.short	0x0028
        /*0074*/ 	.byte	0x00, 0xf0, 0x11, 0x00


	//----- nvinfo : EIATTR_KPARAM_INFO
	.align		4
.L_30:
        /*0078*/ 	.byte	0x04, 0x17
        /*007a*/ 	.short	(.L_32 - .L_31)
.L_31:
        /*007c*/ 	.word	0x00000000
        /*0080*/ 	.short	0x0006
        /*0082*/ 	.short	0x0024
        /*0084*/ 	.byte	0x00, 0xf0, 0x11, 0x00


	//----- nvinfo : EIATTR_KPARAM_INFO
	.align		4
.L_32:
        /*0088*/ 	.byte	0x04, 0x17
        /*008a*/ 	.short	(.L_34 - .L_33)
.L_33:
        /*008c*/ 	.word	0x00000000
        /*0090*/ 	.short	0x0005
        /*0092*/ 	.short	0x0020
        /*0094*/ 	.byte	0x00, 0xf0, 0x11, 0x00


	//----- nvinfo : EIATTR_KPARAM_INFO
	.align		4
.L_34:
        /*0098*/ 	.byte	0x04, 0x17
        /*009a*/ 	.short	(.L_36 - .L_35)
.L_35:
        /*009c*/ 	.word	0x00000000
        /*00a0*/ 	.short	0x0004
        /*00a2*/ 	.short	0x001c
        /*00a4*/ 	.byte	0x00, 0xf0, 0x11, 0x00


	//----- nvinfo : EIATTR_KPARAM_INFO
	.align		4
.L_36:
        /*00a8*/ 	.byte	0x04, 0x17
        /*00aa*/ 	.short	(.L_38 - .L_37)
.L_37:
        /*00ac*/ 	.word	0x00000000
        /*00b0*/ 	.short	0x0003
        /*00b2*/ 	.short	0x0018
        /*00b4*/ 	.byte	0x00, 0xf0, 0x11, 0x00


	//----- nvinfo : EIATTR_KPARAM_INFO
	.align		4
.L_38:
        /*00b8*/ 	.byte	0x04, 0x17
        /*00ba*/ 	.short	(.L_40 - .L_39)
.L_39:
        /*00bc*/ 	.word	0x00000000
        /*00c0*/ 	.short	0x0002
        /*00c2*/ 	.short	0x0010
        /*00c4*/ 	.byte	0x00, 0xf4, 0x21, 0x00


	//----- nvinfo : EIATTR_KPARAM_INFO
	.align		4
.L_40:
        /*00c8*/ 	.byte	0x04, 0x17
        /*00ca*/ 	.short	(.L_42 - .L_41)
.L_41:
        /*00cc*/ 	.word	0x00000000
        /*00d0*/ 	.short	0x0001
        /*00d2*/ 	.short	0x0008
        /*00d4*/ 	.byte	0x00, 0xf4, 0x21, 0x00


	//----- nvinfo : EIATTR_KPARAM_INFO
	.align		4
.L_42:
        /*00d8*/ 	.byte	0x04, 0x17
        /*00da*/ 	.short	(.L_44 - .L_43)
.L_43:
        /*00dc*/ 	.word	0x00000000
        /*00e0*/ 	.short	0x0000
        /*00e2*/ 	.short	0x0000
        /*00e4*/ 	.byte	0x00, 0xf4, 0x21, 0x00


	//----- nvinfo : EIATTR_AT_ENTRY_FRAGMENTS
	.align		4
.L_44:
        /*00e8*/ 	.byte	0x04, 0x4f
        /*00ea*/ 	.short	(.L_46 - .L_45)


	//   ....[0]....
.L_45:
        /*00ec*/ 	.word	0x00000004


	//----- nvinfo : EIATTR_RESERVED_SMEM_USED
	.align		4
.L_46:
        /*00f0*/ 	.byte	0x01, 0x41
	.zero		2


	//----- nvinfo : EIATTR_SPARSE_MMA_MASK
	.align		4
        /*00f4*/ 	.byte	0x03, 0x50
        /*00f6*/ 	.short	0x0000


	//----- nvinfo : EIATTR_TCGEN05_1CTA_USED
	.align		4
        /*00f8*/ 	.byte	0x01, 0x51
	.zero		2


	//----- nvinfo : EIATTR_MAXREG_COUNT
	.align		4
        /*00fc*/ 	.byte	0x03, 0x1b
        /*00fe*/ 	.short	0x00ff


	//----- nvinfo : EIATTR_NUM_BARRIERS
	.align		4
        /*0100*/ 	.byte	0x02, 0x4c
        /*0102*/ 	.byte	0x01
	.zero		1


	//----- nvinfo : EIATTR_ANNOTATIONS
	.align		4
        /*0104*/ 	.byte	0x04, 0x55
        /*0106*/ 	.short	(.L_48 - .L_47)


	//   ....[0]....
.L_47:
        /*0108*/ 	.word	0x00000001
        /*010c*/ 	.byte	0xd0, 0x0c, 0x00, 0x00, 0x01, 0x00, 0x00, 0x00, 0x70, 0x11, 0x00, 0x00, 0x01, 0x00, 0x00, 0x00
        /* <DEDUP_REMOVED lines=1361> */
        /*562c*/ 	.byte	0x80, 0xd3, 0x02, 0x00, 0x01, 0x00, 0x00, 0x00, 0x90, 0xd3, 0x02, 0x00


	//----- nvinfo : EIATTR_INT_WARP_WIDE_INSTR_OFFSETS
	.align		4
.L_48:
        /*5638*/ 	.byte	0x04, 0x31
        /*563a*/ 	.short	(.L_50 - .L_49)


	//   ....[0]....
.L_49:
        /*563c*/ 	.word	0x0001a4a0


	//   ....[1]....
        /*5640*/ 	.word	0x0001a4b0


	//   ....[2]....
        /*5644*/ 	.word	0x00031b80


	//   ....[3]....
        /*5648*/ 	.word	0x00077300


	//   ....[4]....
        /*564c*/ 	.word	0x00077350


	//----- nvinfo : EIATTR_COOP_GROUP_MASK_REGIDS
	.align		4
.L_50:
        /*5650*/ 	.byte	0x04, 0x29
        /*5652*/ 	.short	(.L_52 - .L_51)


	//   ....[0]....
.L_51:
        /*5654*/ 	.word	0xffffffff


	//   ....[1]....
        /*5658*/ 	.word	0xffffffff


	//   ....[2]....
        /*565c*/ 	.word	0xffffffff


	//   ....[3]....
        /*5660*/ 	.word	0xffffffff


	//----- nvinfo : EIATTR_COOP_GROUP_INSTR_OFFSETS
	.align		4
.L_52:
        /*5664*/ 	.byte	0x04, 0x28
        /*5666*/ 	.short	(.L_54 - .L_53)


	//   ....[0]....
.L_53:
        /*5668*/ 	.word	0x00000070


	//   ....[1]....
        /*566c*/ 	.word	0x00000330


	//   ....[2]....
        /*5670*/ 	.word	0x00077190


	//   ....[3]....
        /*5674*/ 	.word	0x00077400


	//----- nvinfo : EIATTR_VRC_CTA_INIT_COUNT
	.align		4
.L_54:
        /*5678*/ 	.byte	0x02, 0x4a
        /*567a*/ 	.byte	0x80
	.zero		1


	//----- nvinfo : EIATTR_MBARRIER_INSTR_OFFSETS
	.align		4
        /*567c*/ 	.byte	0x04, 0x39
        /*567e*/ 	.short	(.L_56 - .L_55)


	//   ....[0]....
.L_55:
        /*5680*/ 	.word	0x0001a6a0
        /*5684*/ 	.word	0x000000ff
        /*5688*/ 	.word	0x00000000
        /*568c*/ 	.short	0x0100
        /*568e*/ 	.byte	0x4d
	.zero		1


	//   ....[1]....
        /*5690*/ 	.word	0x00031bc0
        /*5694*/ 	.word	0x000000ff
        /*5698*/ 	.word	0x00048008
        /*569c*/ 	.short	0x0100
        /*569e*/ 	.byte	0x05
	.zero		1


	//   ....[2]....
        /*56a0*/ 	.word	0x000532f0
        /*56a4*/ 	.word	0x000000ff
        /*56a8*/ 	.word	0x00000000
        /*56ac*/ 	.short	0x010a
        /*56ae*/ 	.byte	0x4d
	.zero		1


	//   ....[3]....
        /*56b0*/ 	.word	0x0006c5d0
        /*56b4*/ 	.word	0x000000ff
        /*56b8*/ 	.word	0x00000000
        /*56bc*/ 	.short	0x010a
        /*56be*/ 	.byte	0x4d
	.zero		1


	//   ....[4]....
        /*56c0*/ 	.word	0x0006c690
        /*56c4*/ 	.word	0x000000ff
        /*56c8*/ 	.word	0x00048000
        /*56cc*/ 	.short	0x0108
        /*56ce*/ 	.byte	0x05
	.zero		1


	//   ....[5]....
        /*56d0*/ 	.word	0x0006c770
        /*56d4*/ 	.word	0x000000ff
        /*56d8*/ 	.word	0x00048008
        /*56dc*/ 	.short	0x0108
        /*56de*/ 	.byte	0x05
	.zero		1


	//   ....[6]....
        /*56e0*/ 	.word	0x00077420
        /*56e4*/ 	.word	0x000000ff
        /*56e8*/ 	.word	0x00000000
        /*56ec*/ 	.short	0x010a
        /*56ee*/ 	.byte	0x4d
	.zero		1


	//   ....[7]....
        /*56f0*/ 	.word	0x00077450
        /*56f4*/ 	.word	0x000000ff
        /*56f8*/ 	.word	0x00000000
        /*56fc*/ 	.short	0x010a
        /*56fe*/ 	.byte	0x4d
	.zero		1


	//----- nvinfo : EIATTR_NUM_MBARRIERS
	.align		4
.L_56:
        /*5700*/ 	.byte	0x03, 0x38
        /*5702*/ 	.short	0x0002


	//----- nvinfo : EIATTR_EXIT_INSTR_OFFSETS
	.align		4
        /*5704*/ 	.byte	0x04, 0x1c
        /*5706*/ 	.short	(.L_58 - .L_57)


	//   ....[0]....
.L_57:
        /*5708*/ 	.word	0x00077410


	//----- nvinfo : EIATTR_REQNTID
	.align		4
.L_58:
        /*570c*/ 	.byte	0x04, 0x10
        /*570e*/ 	.short	(.L_60 - .L_59)
.L_59:
        /*5710*/ 	.word	0x00000080
        /*5714*/ 	.word	0x00000001
        /*5718*/ 	.word	0x00000001


	//----- nvinfo : EIATTR_CRS_STACK_SIZE
	.align		4
.L_60:
        /*571c*/ 	.byte	0x04, 0x1e
        /*571e*/ 	.short	(.L_62 - .L_61)
.L_61:
        /*5720*/ 	.word	0x00000000


	//----- nvinfo : EIATTR_CBANK_PARAM_SIZE
	.align		4
.L_62:
        /*5724*/ 	.byte	0x03, 0x19
        /*5726*/ 	.short	0x0050


	//----- nvinfo : EIATTR_PARAM_CBANK
	.align		4
        /*5728*/ 	.byte	0x04, 0x0a
        /*572a*/ 	.short	(.L_64 - .L_63)
	.align		4
.L_63:
        /*572c*/ 	.word	index@(.nv.constant0.matmul_kernel)
        /*5730*/ 	.short	0x0380
        /*5732*/ 	.short	0x0050


	//----- nvinfo : EIATTR_SW_WAR
	.align		4
.L_64:
        /*5734*/ 	.byte	0x04, 0x36
        /*5736*/ 	.short	(.L_66 - .L_65)
.L_65:
        /*5738*/ 	.word	0x00000008
.L_66:


//--------------------- .nv.compat                --------------------------
	.section	.nv.compat,"",@"SHT_CUDA_COMPAT_INFO"
	.align	4
        /*0000*/ 	.byte	0x02, 0x02, 0x02, 0x00, 0x02, 0x05, 0x05, 0x00, 0x02, 0x03, 0x00, 0x00, 0x02, 0x06, 0x01, 0x00


//--------------------- .nv.callgraph             --------------------------
	.section	.nv.callgraph,"",@"SHT_CUDA_CALLGRAPH"
	.align	4
	.sectionentsize	8
	.align		4
        /*0000*/ 	.word	0x00000000
	.align		4
        /*0004*/ 	.word	0xffffffff
	.align		4
        /*0008*/ 	.word	0x00000000
	.align		4
        /*000c*/ 	.word	0xfffffffe
	.align		4
        /*0010*/ 	.word	0x00000000
	.align		4
        /*0014*/ 	.word	0xfffffffd
	.align		4
        /*0018*/ 	.word	0x00000000
	.align		4
        /*001c*/ 	.word	0xfffffffc


//--------------------- .text.matmul_kernel       --------------------------
	.section	.text.matmul_kernel,"ax",@progbits
	.align	128
        .global         matmul_kernel
        .type           matmul_kernel,@function
        .size           matmul_kernel,(.L_x_20 - matmul_kernel)
        .other          matmul_kernel,@"STO_CUDA_ENTRY STV_DEFAULT"
matmul_kernel:
.text.matmul_kernel:
[----:B------:R-:W0:Y:S01]  /*0000*/  LDC R1, c[0x0][0x37c] ;  /* 0x0000df00ff017b82 */ /* 0x000e220000000800 */
[----:B------:R-:W1:Y:S01]  /*0010*/  S2R R0, SR_TID.X ;  /* 0x0000000000007919 */ /* 0x000e620000002100 */
[----:B0-----:R-:W-:Y:S01]  /*0020*/  VIADD R1, R1, 0xffffe138 ;  /* 0xffffe13801017836 */ /* 0x001fe20000000000 */
[----:B-1----:R-:W-:-:S13]  /*0030*/  ISETP.GE.U32.AND P0, PT, R0, 0x20, PT ;  /* 0x000000200000780c */ /* 0x002fda0003f06070 */
[----:B------:R-:W-:Y:S02]  /*0040*/  VOTEU.ANY UP0, P0 ;  /* 0x0000000000ff7886 */ /* 0x000fe40000000100 */
[----:B------:R-:W-:Y:S05]  /*0050*/  BRA.U UP0, `(.L_x_0) ;  /* 0x0000000100b87547 */ /* 0x000fea000b800000 */
[----:B------:R-:W0:Y:S01]  /*0060*/  S2UR UR6, SR_CgaCtaId ;  /* 0x00000000000679c3 */ /* 0x000e220000008800 */
[----:B------:R-:W-:Y:S01]  /*0070*/  NOP ;  /* 0x0000000000007918 */ /* 0x000fe20000000000 */
[----:B------:R-:W-:Y:S02]  /*0080*/  UMOV UR4, 0x40 ;  /* 0x0000004000047882 */ /* 0x000fe40000000000 */
[----:B0-----:R-:W-:-:S09]  /*0090*/  ULEA UR4, UR6, UR4, 0x18 ;  /* 0x0000000406047291 */ /* 0x001fd2000f8ec0ff */
[----:B------:R-:W0:Y:S01]  /*00a0*/  LDS.U8 R0, [UR4] ;  /* 0x00000004ff007984 */ /* 0x000e220008000000 */
[----:B------:R-:W-:Y:S02]  /*00b0*/  UMOV UR4, 0x400 ;  /* 0x0000040000047882 */ /* 0x000fe40000000000 */
[----:B------:R-:W-:Y:S01]  /*00c0*/  ULEA UR4, UR6, UR4, 0x18 ;  /* 0x0000000406047291 */ /* 0x000fe2000f8ec0ff */
[----:B0-----:R-:W-:-:S13]  /*00d0*/  ISETP.NE.AND P0, PT, R0, RZ, PT ;  /* 0x000000ff0000720c */ /* 0x001fda0003f05270 */
[----:B------:R-:W-:Y:S05]  /*00e0*/  @P0 BRA `(.L_x_1) ;  /* 0x00000000007c0947 */ /* 0x000fea0003800000 */
[----:B------:R-:W-:-:S13]  /*00f0*/  ELECT P0, URZ, PT ;  /* 0x0000000000ff782f */ /* 0x000fda0003800000 */
[----:B------:R-:W-:Y:S05]  /*0100*/  @!P0 BRA `(.L_x_2) ;  /* 0x0000000000848947 */ /* 0x000fea0003800000 */
[----:B------:R-:W-:Y:S01]  /*0110*/  UMOV UR5, 0x8 ;  /* 0x0000000800057882 */ /* 0x000fe20000000000 */
[----:B------:R-:W-:Y:S02]  /*0120*/  IMAD.MOV.U32 R4, RZ, RZ, 0x1 ;  /* 0x00000001ff047424 */ /* 0x000fe400078e00ff */
[----:B------:R-:W-:Y:S02]  /*0130*/  IMAD.MOV.U32 R5, RZ, RZ, 0xff ;  /* 0x000000ffff057424 */ /* 0x000fe400078e00ff */
[----:B------:R-:W-:Y:S04]  /*0140*/  DEPBAR.LE SB0, 0x36 ;  /* 0x00008d800000791a */ /* 0x000fe80000000000 */
[----:B------:R-:W0:Y:S02]  /*0150*/  UTCATOMSWS.FIND_AND_SET.ALIGN UP1, UR5, UR5 ;  /* 0x00000005000575e3 */ /* 0x000e240008020800 */
[----:B0-----:R-:W-:-:S04]  /*0160*/  PLOP3.LUT P0, PT, PT, PT, UP1, 0x80, 0x8 ;  /* 0x000000000008781c */ /* 0x001fc80003f0f018 */
[----:B------:R-:W-:-:S04]  /*0170*/  SEL R0, RZ, 0xffffffff, !P0 ;  /* 0xffffffffff007807 */ /* 0x000fc80004000000 */
[----:B------:R-:W-:Y:S01]  /*0180*/  ISETP.NE.AND P0, PT, R0, RZ, PT ;  /* 0x000000ff0000720c */ /* 0x000fe20003f05270 */
[----:B------:R-:W-:-:S12]  /*0190*/  IMAD.U32 R0, RZ, RZ, UR5 ;  /* 0x00000005ff007e24 */ /* 0x000fd8000f8e00ff */
[----:B------:R-:W-:Y:S05]  /*01a0*/  @P0 BRA `(.L_x_3) ;  /* 0x0000000000240947 */ /* 0x000fea0003800000 */
.L_x_4:
[----:B------:R-:W-:Y:S05]  /*01b0*/  NANOSLEEP 0x64 ;  /* 0x000000640000795d */ /* 0x000fea0003800000 */
[----:B------:R-:W-:-:S05]  /*01c0*/  UMOV UR5, 0x8 ;  /* 0x0000000800057882 */ /* 0x000fca0000000000 */
[----:B------:R-:W-:Y:S04]  /*01d0*/  DEPBAR.LE SB0, 0x36 ;  /* 0x00008d800000791a */ /* 0x000fe80000000000 */
[----:B------:R-:W0:Y:S02]  /*01e0*/  UTCATOMSWS.FIND_AND_SET.ALIGN UP1, UR5, UR5 ;  /* 0x00000005000575e3 */ /* 0x000e240008020800 */
[----:B0-----:R-:W-:-:S04]  /*01f0*/  PLOP3.LUT P0, PT, PT, PT, UP1, 0x80, 0x8 ;  /* 0x000000000008781c */ /* 0x001fc80003f0f018 */
[----:B------:R-:W-:-:S04]  /*0200*/  SEL R0, RZ, 0xffffffff, !P0 ;  /* 0xffffffffff007807 */ /* 0x000fc80004000000 */
[----:B------:R-:W-:Y:S01]  /*0210*/  ISETP.NE.AND P0, PT, R0, RZ, PT ;  /* 0x000000ff0000720c */ /* 0x000fe20003f05270 */
[----:B------:R-:W-:-:S12]  /*0220*/  IMAD.U32 R0, RZ, RZ, UR5 ;  /* 0x00000005ff007e24 */ /* 0x000fd8000f8e00ff */
[----:B------:R-:W-:Y:S05]  /*0230*/  @!P0 BRA `(.L_x_4) ;  /* 0xfffffffc00dc8947 */ /* 0x000fea000383ffff */
.L_x_3:
[C---:B------:R-:W-:Y:S01]  /*0240*/  VIADD R3, R0.reuse, 0x10 ;  /* 0x0000001000037836 */ /* 0x040fe20000000000 */
[----:B------:R-:W-:Y:S01]  /*0250*/  UMOV UR5, 0x50 ;  /* 0x0000005000057882 */ /* 0x000fe20000000000 */
[----:B------:R-:W-:Y:S01]  /*0260*/  SHF.L.U32 R2, R5, R0, RZ ;  /* 0x0000000005027219 */ /* 0x000fe200000006ff */
[----:B------:R-:W-:Y:S01]  /*0270*/  ULEA UR5, UR6, UR5, 0x18 ;  /* 0x0000000506057291 */ /* 0x000fe2000f8ec0ff */
[----:B------:R-:W-:Y:S01]  /*0280*/  IMAD.SHL.U32 R0, R0, 0x20, RZ ;  /* 0x0000002000007824 */ /* 0x000fe200078e00ff */
[----:B------:R-:W-:-:S04]  /*0290*/  SHF.L.U32 R3, R4, R3, RZ ;  /* 0x0000000304037219 */ /* 0x000fc800000006ff */
[----:B------:R-:W-:-:S05]  /*02a0*/  LOP3.LUT R2, R3, R2, RZ, 0xfc, !PT ;  /* 0x0000000203027212 */ /* 0x000fca00078efcff */
[----:B------:R0:W-:Y:S04]  /*02b0*/  ATOMS.OR RZ, [UR5], R2 ;  /* 0x00000002ffff798c */ /* 0x0001e8000b000005 */
[----:B------:R0:W-:Y:S01]  /*02c0*/  STS [UR4], R0 ;  /* 0x00000000ff007988 */ /* 0x0001e20008000804 */
[----:B------:R-:W-:Y:S05]  /*02d0*/  BRA `(.L_x_2) ;  /* 0x0000000000107947 */ /* 0x000fea0003800000 */
.L_x_1:
[----:B------:R-:W-:Y:S01]  /*02e0*/  IMAD.MOV.U32 R0, RZ, RZ, -0x1 ;  /* 0xffffffffff007424 */ /* 0x000fe200078e00ff */
[----:B------:R-:W-:-:S04]  /*02f0*/  MOV R2, 0x320 ;  /* 0x0000032000027802 */ /* 0x000fc80000000f00 */
[----:B------:R0:W-:Y:S03]  /*0300*/  STS [UR4], R0 ;  /* 0x00000000ff007988 */ /* 0x0001e60008000804 */
[----:B0-----:R-:W-:Y:S05]  /*0310*/  CALL.REL.NOINC `($__internal_1_$__cuda_sm10x_tcgen05_guardrail_trap_phase_invalid_during_alloc) ;  /* 0x0000077000647944 */ /* 0x001fea0003c00000 */
.L_x_2:
[----:B------:R-:W-:Y:S05]  /*0320*/  WARPSYNC.ALL ;  /* 0x0000000000007948 */ /* 0x000fea0003800000 */
[----:B------:R-:W-:Y:S01]  /*0330*/  NOP ;  /* 0x0000000000007918 */ /* 0x000fe20000000000 */
.L_x_0:
[----:B------:R-:W1:Y:S01]  /*0340*/  LDC.64 R6, c[0x0][0x398] ;  /* 0x0000e600ff067b82 */ /* 0x000e620000000a00 */
[----:B------:R-:W2:Y:S01]  /*0350*/  S2R R5, SR_CTAID.X ;  /* 0x0000000000057919 */ /* 0x000ea20000002500 */
[----:B------:R-:W-:Y:S01]  /*0360*/  UMOV UR5, 0x400 ;  /* 0x0000040000057882 */ /* 0x000fe20000000000 */
[----:B------:R-:W3:Y:S01]  /*0370*/  LDCU.64 UR8, c[0x0][0x3a8] ;  /* 0x00007500ff0877ac */ /* 0x000ee20008000a00 */
[----:B------:R-:W4:Y:S01]  /*0380*/  S2R R25, SR_TID.X ;  /* 0x0000000000197919 */ /* 0x000f220000002100 */
[----:B------:R-:W0:Y:S03]  /*0390*/  LDCU UR7, c[0x0][0x3a4] ;  /* 0x00007480ff0777ac */ /* 0x000e260008000800 */
[----:B------:R-:W0:Y:S01]  /*03a0*/  S2UR UR6, SR_CgaCtaId ;  /* 0x00000000000679c3 */ /* 0x000e220000008800 */
[----:B------:R-:W0:Y:S01]  /*03b0*/  LDCU.128 UR24, c[0x0][0x380] ;  /* 0x00007000ff1877ac */ /* 0x000e220008000c00 */
[----:B------:R-:W0:Y:S01]  /*03c0*/  LDCU UR21, c[0x0][0x39c] ;  /* 0x00007380ff1577ac */ /* 0x000e220008000800 */
[----:B------:R-:W0:Y:S01]  /*03d0*/  LDCU UR65, c[0x0][0x3b0] ;  /* 0x00007600ff4177ac */ /* 0x000e220008000800 */
[----:B---3--:R-:W-:-:S02]  /*03e0*/  IMAD.U32 R89, RZ, RZ, UR8 ;  /* 0x00000008ff597e24 */ /* 0x008fc4000f8e00ff */
[----:B------:R-:W-:Y:S01]  /*03f0*/  IMAD.U32 R87, RZ, RZ, UR8 ;  /* 0x00000008ff577e24 */ /* 0x000fe2000f8e00ff */
[----:B-1----:R-:W-:Y:S01]  /*0400*/  ISETP.NE.AND P4, PT, R6, RZ, PT ;  /* 0x000000ff0600720c */ /* 0x002fe20003f85270 */
[----:B0-----:R-:W-:Y:S01]  /*0410*/  VIADD R0, R7, 0x1ff ;  /* 0x000001ff07007836 */ /* 0x001fe20000000000 */
[----:B------:R-:W-:Y:S01]  /*0420*/  IABS R7, R7 ;  /* 0x0000000700077213 */ /* 0x000fe20000000000 */
[----:B------:R-:W-:Y:S01]  /*0430*/  IMAD.U32 R85, RZ, RZ, UR8 ;  /* 0x00000008ff557e24 */ /* 0x000fe2000f8e00ff */
[----:B------:R-:W0:Y:S01]  /*0440*/  LDCU UR20, c[0x0][0x3b0] ;  /* 0x00007600ff1477ac */ /* 0x000e220008000800 */
[----:B------:R-:W-:Y:S01]  /*0450*/  IMAD.U32 R83, RZ, RZ, UR8 ;  /* 0x00000008ff537e24 */ /* 0x000fe2000f8e00ff */
[----:B------:R-:W-:Y:S01]  /*0460*/  SHF.R.S32.HI R3, RZ, 0x1f, R0 ;  /* 0x0000001fff037819 */ /* 0x000fe20000011400 */
[----:B------:R-:W-:Y:S01]  /*0470*/  IMAD.U32 R81, RZ, RZ, UR8 ;  /* 0x00000008ff517e24 */ /* 0x000fe2000f8e00ff */
[----:B------:R-:W-:Y:S01]  /*0480*/  ULEA UR5, UR6, UR5, 0x18 ;  /* 0x0000000506057291 */ /* 0x000fe2000f8ec0ff */
[----:B--2---:R-:W-:Y:S01]  /*0490*/  IABS R10, R5 ;  /* 0x00000005000a7213 */ /* 0x004fe20000000000 */
[----:B------:R-:W-:Y:S01]  /*04a0*/  IMAD.U32 R79, RZ, RZ, UR8 ;  /* 0x00000008ff4f7e24 */ /* 0x000fe2000f8e00ff */
[----:B------:R-:W-:Y:S01]  /*04b0*/  LEA.HI R3, R3, R0, RZ, 0x9 ;  /* 0x0000000003037211 */ /* 0x000fe200078f48ff */
[----:B------:R-:W-:Y:S01]  /*04c0*/  IMAD.U32 R77, RZ, RZ, UR8 ;  /* 0x00000008ff4d7e24 */ /* 0x000fe2000f8e00ff */
[----:B----4-:R-:W-:Y:S01]  /*04d0*/  LOP3.LUT R14, R25, 0x3f, RZ, 0xc0, !PT ;  /* 0x0000003f190e7812 */ /* 0x010fe200078ec0ff */
[----:B------:R-:W-:Y:S01]  /*04e0*/  IMAD.U32 R75, RZ, RZ, UR8 ;  /* 0x00000008ff4b7e24 */ /* 0x000fe2000f8e00ff */
[----:B------:R-:W-:Y:S01]  /*04f0*/  SHF.R.S32.HI R3, RZ, 0x9, R3 ;  /* 0x00000009ff037819 */ /* 0x000fe20000011403 */
[----:B------:R-:W-:Y:S01]  /*0500*/  IMAD.U32 R73, RZ, RZ, UR8 ;  /* 0x00000008ff497e24 */ /* 0x000fe2000f8e00ff */
[----:B------:R-:W-:Y:S01]  /*0510*/  SHF.R.U32.HI R18, RZ, 0x5, R25 ;  /* 0x00000005ff127819 */ /* 0x000fe20000011619 */
[----:B------:R-:W-:Y:S01]  /*0520*/  IMAD.U32 R71, RZ, RZ, UR8 ;  /* 0x00000008ff477e24 */ /* 0x000fe2000f8e00ff */
[----:B------:R-:W1:Y:S01]  /*0530*/  LDCU UR19, c[0x0][0x3b0] ;  /* 0x00007600ff1377ac */ /* 0x000e620008000800 */
[----:B------:R-:W-:-:S02]  /*0540*/  IMAD.SHL.U32 R4, R3, 0x4, RZ ;  /* 0x0000000403047824 */ /* 0x000fc400078e00ff */
[----:B------:R-:W-:Y:S01]  /*0550*/  IMAD.U32 R69, RZ, RZ, UR8 ;  /* 0x00000008ff457e24 */ /* 0x000fe2000f8e00ff */
[----:B------:R-:W2:Y:S01]  /*0560*/  LDCU UR18, c[0x0][0x3b0] ;  /* 0x00007600ff1277ac */ /* 0x000ea20008000800 */
[----:B------:R-:W-:Y:S01]  /*0570*/  IMAD.U32 R67, RZ, RZ, UR8 ;  /* 0x00000008ff437e24 */ /* 0x000fe2000f8e00ff */
[-C--:B------:R-:W-:Y:S01]  /*0580*/  IABS R9, R4.reuse ;  /* 0x0000000400097213 */ /* 0x080fe20000000000 */
[----:B------:R-:W-:Y:S01]  /*0590*/  IMAD.U32 R65, RZ, RZ, UR8 ;  /* 0x00000008ff417e24 */ /* 0x000fe2000f8e00ff */
[----:B------:R-:W-:Y:S01]  /*05a0*/  IABS R12, R4 ;  /* 0x00000004000c7213 */ /* 0x000fe20000000000 */
[----:B------:R-:W-:Y:S01]  /*05b0*/  IMAD.U32 R63, RZ, RZ, UR8 ;  /* 0x00000008ff3f7e24 */ /* 0x000fe2000f8e00ff */
[----:B------:R-:W3:Y:S01]  /*05c0*/  I2F.RP R0, R9 ;  /* 0x0000000900007306 */ /* 0x000ee20000209400 */
[----:B------:R-:W-:Y:S01]  /*05d0*/  IMAD.U32 R61, RZ, RZ, UR8 ;  /* 0x00000008ff3d7e24 */ /* 0x000fe2000f8e00ff */
[----:B------:R-:W4:Y:S01]  /*05e0*/  LDCU UR15, c[0x0][0x3b0] ;  /* 0x00007600ff0f77ac */ /* 0x000f220008000800 */
[----:B------:R-:W-:-:S02]  /*05f0*/  IMAD.U32 R59, RZ, RZ, UR8 ;  /* 0x00000008ff3b7e24 */ /* 0x000fc4000f8e00ff */
[----:B------:R-:W-:Y:S01]  /*0600*/  IMAD.U32 R57, RZ, RZ, UR8 ;  /* 0x00000008ff397e24 */ /* 0x000fe2000f8e00ff */
[----:B------:R-:W0:Y:S01]  /*0610*/  LDCU UR14, c[0x0][0x3b0] ;  /* 0x00007600ff0e77ac */ /* 0x000e220008000800 */
[----:B------:R-:W-:Y:S02]  /*0620*/  IMAD.U32 R55, RZ, RZ, UR8 ;  /* 0x00000008ff377e24 */ /* 0x000fe4000f8e00ff */
[----:B------:R-:W-:Y:S01]  /*0630*/  IMAD.U32 R53, RZ, RZ, UR8 ;  /* 0x00000008ff357e24 */ /* 0x000fe2000f8e00ff */
[----:B------:R-:W0:Y:S01]  /*0640*/  LDCU UR13, c[0x0][0x3b0] ;  /* 0x00007600ff0d77ac */ /* 0x000e220008000800 */
[----:B------:R-:W-:Y:S02]  /*0650*/  IMAD.U32 R51, RZ, RZ, UR8 ;  /* 0x00000008ff337e24 */ /* 0x000fe4000f8e00ff */
[----:B------:R-:W-:Y:S01]  /*0660*/  IMAD.U32 R49, RZ, RZ, UR8 ;  /* 0x00000008ff317e24 */ /* 0x000fe2000f8e00ff */
[----:B------:R-:W0:Y:S01]  /*0670*/  LDCU UR12, c[0x0][0x3b0] ;  /* 0x00007600ff0c77ac */ /* 0x000e220008000800 */
[----:B---3--:R-:W3:Y:S01]  /*0680*/  MUFU.RCP R0, R0 ;  /* 0x0000000000007308 */ /* 0x008ee20000001000 */
[----:B------:R-:W-:-:S02]  /*0690*/  IMAD.U32 R47, RZ, RZ, UR8 ;  /* 0x00000008ff2f7e24 */ /* 0x000fc4000f8e00ff */
[----:B------:R-:W-:Y:S02]  /*06a0*/  IMAD.U32 R45, RZ, RZ, UR8 ;  /* 0x00000008ff2d7e24 */ /* 0x000fe4000f8e00ff */
[----:B------:R-:W-:Y:S02]  /*06b0*/  IMAD.U32 R43, RZ, RZ, UR8 ;  /* 0x00000008ff2b7e24 */ /* 0x000fe4000f8e00ff */
[----:B------:R-:W-:Y:S02]  /*06c0*/  IMAD.U32 R42, RZ, RZ, UR8 ;  /* 0x00000008ff2a7e24 */ /* 0x000fe4000f8e00ff */
[----:B------:R-:W-:Y:S02]  /*06d0*/  IMAD.U32 R41, RZ, RZ, UR8 ;  /* 0x00000008ff297e24 */ /* 0x000fe4000f8e00ff */
[----:B------:R-:W-:Y:S02]  /*06e0*/  IMAD.U32 R40, RZ, RZ, UR8 ;  /* 0x00000008ff287e24 */ /* 0x000fe4000f8e00ff */
[----:B------:R-:W-:-:S02]  /*06f0*/  IMAD.U32 R39, RZ, RZ, UR8 ;  /* 0x00000008ff277e24 */ /* 0x000fc4000f8e00ff */
[----:B------:R-:W-:Y:S02]  /*0700*/  IMAD.U32 R38, RZ, RZ, UR8 ;  /* 0x00000008ff267e24 */ /* 0x000fe4000f8e00ff */
[----:B---3--:R-:W-:Y:S02]  /*0710*/  VIADD R2, R0, 0xffffffe ;  /* 0x0ffffffe00027836 */ /* 0x008fe40000000000 */
[----:B------:R-:W-:Y:S02]  /*0720*/  IMAD.MOV R0, RZ, RZ, -R12 ;  /* 0x000000ffff007224 */ /* 0x000fe400078e0a0c */
[----:B------:R3:W0:Y:S01]  /*0730*/  F2I.FTZ.U32.TRUNC.NTZ R3, R2 ;  /* 0x0000000200037305 */ /* 0x000622000021f000 */
[----:B------:R-:W-:Y:S02]  /*0740*/  IMAD.U32 R37, RZ, RZ, UR8 ;  /* 0x00000008ff257e24 */ /* 0x000fe4000f8e00ff */
[----:B------:R-:W-:Y:S02]  /*0750*/  IMAD.U32 R36, RZ, RZ, UR8 ;  /* 0x00000008ff247e24 */ /* 0x000fe4000f8e00ff */
[----:B------:R-:W-:-:S02]  /*0760*/  IMAD.U32 R35, RZ, RZ, UR8 ;  /* 0x00000008ff237e24 */ /* 0x000fc4000f8e00ff */
[----:B------:R-:W-:Y:S02]  /*0770*/  IMAD.U32 R34, RZ, RZ, UR8 ;  /* 0x00000008ff227e24 */ /* 0x000fe4000f8e00ff */
[----:B---3--:R-:W-:Y:S02]  /*0780*/  IMAD.MOV.U32 R2, RZ, RZ, RZ ;  /* 0x000000ffff027224 */ /* 0x008fe400078e00ff */
[----:B------:R-:W-:Y:S02]  /*0790*/  IMAD.U32 R33, RZ, RZ, UR8 ;  /* 0x00000008ff217e24 */ /* 0x000fe4000f8e00ff */
[----:B------:R-:W-:Y:S02]  /*07a0*/  IMAD.U32 R32, RZ, RZ, UR8 ;  /* 0x00000008ff207e24 */ /* 0x000fe4000f8e00ff */
[----:B0-----:R-:W-:Y:S02]  /*07b0*/  IMAD.MOV R8, RZ, RZ, -R3 ;  /* 0x000000ffff087224 */ /* 0x001fe400078e0a03 */
[----:B------:R-:W-:-:S02]  /*07c0*/  IMAD.U32 R31, RZ, RZ, UR8 ;  /* 0x00000008ff1f7e24 */ /* 0x000fc4000f8e00ff */
[----:B------:R-:W-:Y:S02]  /*07d0*/  IMAD R11, R8, R9, RZ ;  /* 0x00000009080b7224 */ /* 0x000fe400078e02ff */
[----:B------:R-:W-:Y:S02]  /*07e0*/  IMAD.MOV.U32 R8, RZ, RZ, R10 ;  /* 0x000000ffff087224 */ /* 0x000fe400078e000a */
[----:B------:R-:W-:-:S04]  /*07f0*/  IMAD.HI.U32 R3, R3, R11, R2 ;  /* 0x0000000b03037227 */ /* 0x000fc800078e0002 */
[----:B------:R-:W-:Y:S02]  /*0800*/  IMAD.U32 R30, RZ, RZ, UR8 ;  /* 0x00000008ff1e7e24 */ /* 0x000fe4000f8e00ff */
[----:B------:R-:W-:-:S04]  /*0810*/  IMAD.HI.U32 R3, R3, R8, RZ ;  /* 0x0000000803037227 */ /* 0x000fc800078e00ff */
[----:B------:R-:W-:Y:S02]  /*0820*/  IMAD R0, R3, R0, R8 ;  /* 0x0000000003007224 */ /* 0x000fe400078e0208 */
[----:B------:R-:W-:Y:S02]  /*0830*/  IMAD.U32 R29, RZ, RZ, UR8 ;  /* 0x00000008ff1d7e24 */ /* 0x000fe4000f8e00ff */
[----:B------:R-:W-:Y:S01]  /*0840*/  IMAD.U32 R28, RZ, RZ, UR8 ;  /* 0x00000008ff1c7e24 */ /* 0x000fe2000f8e00ff */
[----:B------:R-:W-:Y:S01]  /*0850*/  ISETP.GT.U32.AND P1, PT, R9, R0, PT ;  /* 0x000000000900720c */ /* 0x000fe20003f24070 */
[----:B------:R-:W-:Y:S02]  /*0860*/  IMAD.U32 R27, RZ, RZ, UR8 ;  /* 0x00000008ff1b7e24 */ /* 0x000fe4000f8e00ff */
[----:B------:R-:W-:Y:S02]  /*0870*/  IMAD.U32 R44, RZ, RZ, UR8 ;  /* 0x00000008ff2c7e24 */ /* 0x000fe4000f8e00ff */
[----:B------:R-:W-:-:S02]  /*0880*/  IMAD.U32 R46, RZ, RZ, UR8 ;  /* 0x00000008ff2e7e24 */ /* 0x000fc4000f8e00ff */
[----:B------:R-:W-:Y:S02]  /*0890*/  IMAD.U32 R48, RZ, RZ, UR8 ;  /* 0x00000008ff307e24 */ /* 0x000fe4000f8e00ff */
[----:B------:R-:W-:-:S04]  /*08a0*/  IMAD.U32 R50, RZ, RZ, UR8 ;  /* 0x00000008ff327e24 */ /* 0x000fc8000f8e00ff */
[----:B------:R-:W-:Y:S02]  /*08b0*/  @!P1 IMAD.IADD R0, R0, 0x1, -R9 ;  /* 0x0000000100009824 */ /* 0x000fe400078e0a09 */
[----:B------:R-:W-:Y:S01]  /*08c0*/  @!P1 VIADD R3, R3, 0x1 ;  /* 0x0000000103039836 */ /* 0x000fe20000000000 */
[----:B------:R-:W-:Y:S01]  /*08d0*/  BAR.SYNC.DEFER_BLOCKING 0x0 ;  /* 0x0000000000007b1d */ /* 0x000fe20000010000 */
[----:B------:R-:W-:Y:S02]  /*08e0*/  ISETP.NE.AND P1, PT, R4, RZ, PT ;  /* 0x000000ff0400720c */ /* 0x000fe40003f25270 */
[----:B------:R-:W-:Y:S02]  /*08f0*/  ISETP.GE.U32.AND P0, PT, R0, R9, PT ;  /* 0x000000090000720c */ /* 0x000fe40003f06070 */
[----:B------:R-:W-:-:S04]  /*0900*/  LOP3.LUT R0, R5, R4, RZ, 0x3c, !PT ;  /* 0x0000000405007212 */ /* 0x000fc800078e3cff */
[----:B------:R-:W-:Y:S01]  /*0910*/  ISETP.GE.AND P2, PT, R0, RZ, PT ;  /* 0x000000ff0000720c */ /* 0x000fe20003f46270 */
[----:B------:R-:W-:-:S06]  /*0920*/  VIADD R0, R6, 0x3f ;  /* 0x0000003f06007836 */ /* 0x000fcc0000000000 */
[----:B------:R-:W-:-:S04]  /*0930*/  @P0 VIADD R3, R3, 0x1 ;  /* 0x0000000103030836 */ /* 0x000fc80000000000 */
[----:B------:R-:W-:Y:S01]  /*0940*/  IMAD.MOV.U32 R2, RZ, RZ, R3 ;  /* 0x000000ffff027224 */ /* 0x000fe200078e0003 */
[----:B------:R-:W-:-:S03]  /*0950*/  SHF.R.S32.HI R3, RZ, 0x1f, R0 ;  /* 0x0000001fff037819 */ /* 0x000fc60000011400 */
[----:B------:R-:W-:Y:S01]  /*0960*/  @!P2 IMAD.MOV R2, RZ, RZ, -R2 ;  /* 0x000000ffff02a224 */ /* 0x000fe200078e0a02 */
[----:B------:R-:W-:Y:S02]  /*0970*/  @!P1 LOP3.LUT R2, RZ, R4, RZ, 0x33, !PT ;  /* 0x00000004ff029212 */ /* 0x000fe400078e33ff */
[----:B------:R-:W-:-:S03]  /*0980*/  LEA.HI R3, R3, R0, RZ, 0x6 ;  /* 0x0000000003037211 */ /* 0x000fc600078f30ff */
[----:B------:R-:W-:Y:S02]  /*0990*/  IMAD.SHL.U32 R8, R2, 0x4, RZ ;  /* 0x0000000402087824 */ /* 0x000fe400078e00ff */
[----:B------:R-:W-:-:S03]  /*09a0*/  IMAD.MOV R2, RZ, RZ, -R2 ;  /* 0x000000ffff027224 */ /* 0x000fc600078e0a02 */
[----:B------:R-:W-:Y:S01]  /*09b0*/  LEA.HI.SX32 R3, R3, -R8, 0x1a ;  /* 0x8000000803037211 */ /* 0x000fe200078fd2ff */
[----:B------:R-:W-:-:S03]  /*09c0*/  IMAD R10, R4, R2, R5 ;  /* 0x00000002040a7224 */ /* 0x000fc600078e0205 */
[----:B------:R-:W-:-:S04]  /*09d0*/  VIMNMX R13, PT, PT, R3, 0x4, PT ;  /* 0x00000004030d7848 */ /* 0x000fc80003fe0100 */
[-C--:B------:R-:W-:Y:S02]  /*09e0*/  IABS R9, R13.reuse ;  /* 0x0000000d00097213 */ /* 0x080fe40000000000 */
[----:B------:R-:W-:Y:S02]  /*09f0*/  IABS R4, R13 ;  /* 0x0000000d00047213 */ /* 0x000fe40000000000 */
[----:B------:R-:W0:Y:S08]  /*0a00*/  I2F.RP R0, R9 ;  /* 0x0000000900007306 */ /* 0x000e300000209400 */
[----:B0-----:R-:W0:Y:S02]  /*0a10*/  MUFU.RCP R0, R0 ;  /* 0x0000000000007308 */ /* 0x001e240000001000 */
[----:B0-----:R-:W-:-:S02]  /*0a20*/  VIADD R3, R0, 0xffffffe ;  /* 0x0ffffffe00037836 */ /* 0x001fc40000000000 */
[----:B------:R-:W-:-:S04]  /*0a30*/  IMAD.MOV R0, RZ, RZ, -R4 ;  /* 0x000000ffff007224 */ /* 0x000fc800078e0a04 */
[----:B------:R-:W0:Y:S08]  /*0a40*/  I2F.RP R4, R7 ;  /* 0x0000000700047306 */ /* 0x000e300000209400 */
[----:B------:R-:W3:Y:S08]  /*0a50*/  F2I.FTZ.U32.TRUNC.NTZ R3, R3 ;  /* 0x0000000300037305 */ /* 0x000ef0000021f000 */
[----:B0-----:R-:W0:Y:S01]  /*0a60*/  MUFU.RCP R4, R4 ;  /* 0x0000000400047308 */ /* 0x001e220000001000 */
[----:B---3--:R-:W-:-:S04]  /*0a70*/  IMAD.MOV R11, RZ, RZ, -R3 ;  /* 0x000000ffff0b7224 */ /* 0x008fc800078e0a03 */
[----:B------:R-:W-:Y:S01]  /*0a80*/  IMAD.MOV.U32 R2, RZ, RZ, R11 ;  /* 0x000000ffff027224 */ /* 0x000fe200078e000b */
[----:B------:R-:W-:-:S03]  /*0a90*/  IABS R11, R10 ;  /* 0x0000000a000b7213 */ /* 0x000fc60000000000 */
[----:B------:R-:W-:Y:S02]  /*0aa0*/  IMAD R5, R2, R9, RZ ;  /* 0x0000000902057224 */ /* 0x000fe400078e02ff */
[----:B------:R-:W-:Y:S02]  /*0ab0*/  IMAD.MOV.U32 R2, RZ, RZ, RZ ;  /* 0x000000ffff027224 */ /* 0x000fe400078e00ff */
[----:B0-----:R-:W-:Y:S02]  /*0ac0*/  VIADD R4, R4, 0xffffffe ;  /* 0x0ffffffe04047836 */ /* 0x001fe40000000000 */
[----:B------:R-:W-:-:S06]  /*0ad0*/  IMAD.HI.U32 R2, R3, R5, R2 ;  /* 0x0000000503027227 */ /* 0x000fcc00078e0002 */
[----:B------:R-:W-:-:S04]  /*0ae0*/  IMAD.HI.U32 R2, R2, R11, RZ ;  /* 0x0000000b02027227 */ /* 0x000fc800078e00ff */
[----:B------:R-:W-:Y:S01]  /*0af0*/  IMAD R0, R2, R0, R11 ;  /* 0x0000000002007224 */ /* 0x000fe200078e020b */
[----:B------:R-:W-:-:S04]  /*0b00*/  IABS R11, R6 ;  /* 0x00000006000b7213 */ /* 0x000fc80000000000 */
[----:B------:R-:W-:Y:S01]  /*0b10*/  ISETP.GT.U32.AND P1, PT, R9, R0, PT ;  /* 0x000000000900720c */ /* 0x000fe20003f24070 */
[----:B------:R-:W0:-:S12]  /*0b20*/  I2F.RP R3, R11 ;  /* 0x0000000b00037306 */ /* 0x000e180000209400 */
[----:B------:R-:W-:Y:S02]  /*0b30*/  @!P1 IMAD.IADD R0, R0, 0x1, -R9 ;  /* 0x0000000100009824 */ /* 0x000fe400078e0a09 */
[----:B------:R-:W-:Y:S01]  /*0b40*/  @!P1 VIADD R2, R2, 0x1 ;  /* 0x0000000102029836 */ /* 0x000fe20000000000 */
[----:B0-----:R-:W0:Y:S01]  /*0b50*/  MUFU.RCP R3, R3 ;  /* 0x0000000300037308 */ /* 0x001e220000001000 */
[----:B------:R-:W-:Y:S02]  /*0b60*/  ISETP.NE.AND P1, PT, R13, RZ, PT ;  /* 0x000000ff0d00720c */ /* 0x000fe40003f25270 */
[----:B------:R-:W-:Y:S02]  /*0b70*/  ISETP.GE.U32.AND P0, PT, R0, R9, PT ;  /* 0x000000090000720c */ /* 0x000fe40003f06070 */
[----:B------:R-:W-:-:S03]  /*0b80*/  LOP3.LUT R0, R10, R13, RZ, 0x3c, !PT ;  /* 0x0000000d0a007212 */ /* 0x000fc600078e3cff */
[----:B------:R-:W3:Y:S01]  /*0b90*/  F2I.FTZ.U32.TRUNC.NTZ R9, R4 ;  /* 0x0000000400097305 */ /* 0x000ee2000021f000 */
[----:B------:R-:W-:-:S07]  /*0ba0*/  ISETP.GE.AND P2, PT, R0, RZ, PT ;  /* 0x000000ff0000720c */ /* 0x000fce0003f46270 */
[----:B------:R-:W-:-:S04]  /*0bb0*/  @P0 VIADD R2, R2, 0x1 ;  /* 0x0000000102020836 */ /* 0x000fc80000000000 */
[----:B------:R-:W-:Y:S02]  /*0bc0*/  IMAD.MOV.U32 R12, RZ, RZ, R2 ;  /* 0x000000ffff0c7224 */ /* 0x000fe400078e0002 */
[----:B0-----:R-:W-:Y:S02]  /*0bd0*/  VIADD R2, R3, 0xffffffe ;  /* 0x0ffffffe03027836 */ /* 0x001fe40000000000 */
[----:B------:R-:W-:Y:S01]  /*0be0*/  @!P2 IMAD.MOV R12, RZ, RZ, -R12 ;  /* 0x000000ffff0ca224 */ /* 0x000fe200078e0a0c */
[----:B------:R-:W-:Y:S01]  /*0bf0*/  @!P1 LOP3.LUT R12, RZ, R13, RZ, 0x33, !PT ;  /* 0x0000000dff0c9212 */ /* 0x000fe200078e33ff */
[----:B------:R0:W1:Y:S01]  /*0c00*/  F2I.FTZ.U32.TRUNC.NTZ R3, R2 ;  /* 0x0000000200037305 */ /* 0x000062000021f000 */
[----:B---3--:R-:W-:-:S03]  /*0c10*/  IMAD.MOV R4, RZ, RZ, -R9 ;  /* 0x000000ffff047224 */ /* 0x008fc600078e0a09 */
[----:B------:R-:W-:-:S04]  /*0c20*/  IMAD.MOV R0, RZ, RZ, -R12 ;  /* 0x000000ffff007224 */ /* 0x000fc800078e0a0c */
[----:B------:R-:W-:Y:S02]  /*0c30*/  IMAD R0, R13, R0, R10 ;  /* 0x000000000d007224 */ /* 0x000fe400078e020a */
[----:B0-----:R-:W-:Y:S01]  /*0c40*/  IMAD.MOV.U32 R2, RZ, RZ, RZ ;  /* 0x000000ffff027224 */ /* 0x001fe200078e00ff */
[----:B------:R-:W0:Y:S01]  /*0c50*/  LDS R13, [UR5] ;  /* 0x00000005ff0d7984 */ /* 0x000e220008000800 */
[----:B------:R-:W-:Y:S02]  /*0c60*/  IMAD.IADD R0, R8, 0x1, R0 ;  /* 0x0000000108007824 */ /* 0x000fe400078e0200 */
[----:B-1----:R-:W-:Y:S02]  /*0c70*/  IMAD.MOV R8, RZ, RZ, -R3 ;  /* 0x000000ffff087224 */ /* 0x002fe400078e0a03 */
[----:B------:R-:W-:Y:S02]  /*0c80*/  IMAD R17, R0, 0x40, R14 ;  /* 0x0000004000117824 */ /* 0x000fe400078e020e */
[----:B------:R-:W-:-:S02]  /*0c90*/  IMAD R5, R8, R11, RZ ;  /* 0x0000000b08057224 */ /* 0x000fc400078e02ff */
[----:B------:R-:W-:Y:S01]  /*0ca0*/  IMAD.MOV.U32 R8, RZ, RZ, RZ ;  /* 0x000000ffff087224 */ /* 0x000fe200078e00ff */
[----:B------:R-:W-:Y:S01]  /*0cb0*/  IABS R0, R17 ;  /* 0x0000001100007213 */ /* 0x000fe20000000000 */
[----:B------:R-:W-:Y:S01]  /*0cc0*/  IMAD.HI.U32 R2, R3, R5, R2 ;  /* 0x0000000503027227 */ /* 0x000fe200078e0002 */
[----:B------:R1:W-:Y:S03]  /*0cd0*/  STL [R1+0x17c0], R17 ;  /* 0x0017c01101007387 */ /* 0x0003e60000100800 */
[----:B------:R-:W-:Y:S02]  /*0ce0*/  IMAD.SHL.U32 R3, R12, 0x200, RZ ;  /* 0x000002000c037824 */ /* 0x000fe400078e00ff */
[----:B------:R-:W-:-:S04]  /*0cf0*/  IMAD.HI.U32 R2, R2, R0, RZ ;  /* 0x0000000002027227 */ /* 0x000fc800078e00ff */
[----:B------:R-:W-:Y:S02]  /*0d00*/  IMAD.MOV R2, RZ, RZ, -R2 ;  /* 0x000000ffff027224 */ /* 0x000fe400078e0a02 */
[----:B------:R-:W-:Y:S02]  /*0d10*/  VIADD R14, R3, 0x1 ;  /* 0x00000001030e7836 */ /* 0x000fe40000000000 */
[----:B------:R-:W-:Y:S02]  /*0d20*/  IMAD R0, R11, R2, R0 ;  /* 0x000000020b007224 */ /* 0x000fe400078e0200 */
[----:B------:R-:W-:Y:S01]  /*0d30*/  IMAD R5, R4, R7, RZ ;  /* 0x0000000704057224 */ /* 0x000fe200078e02ff */
[----:B------:R-:W-:Y:S01]  /*0d40*/  IABS R2, R14 ;  /* 0x0000000e00027213 */ /* 0x000fe20000000000 */
[----:B------:R-:W-:Y:S01]  /*0d50*/  VIADD R15, R3, 0x2 ;  /* 0x00000002030f7836 */ /* 0x000fe20000000000 */
[----:B------:R-:W-:Y:S01]  /*0d60*/  ISETP.GT.U32.AND P0, PT, R11, R0, PT ;  /* 0x000000000b00720c */ /* 0x000fe20003f04070 */
[----:B------:R-:W-:Y:S01]  /*0d70*/  IMAD.HI.U32 R8, R9, R5, R8 ;  /* 0x0000000509087227 */ /* 0x000fe200078e0008 */
[----:B------:R-:W-:-:S02]  /*0d80*/  ISETP.GE.AND P1, PT, R14, RZ, PT ;  /* 0x000000ff0e00720c */ /* 0x000fc40003f26270 */
[----:B------:R-:W-:Y:S01]  /*0d90*/  IABS R10, R15 ;  /* 0x0000000f000a7213 */ /* 0x000fe20000000000 */
[----:B------:R-:W-:Y:S01]  /*0da0*/  IMAD.MOV.U32 R5, RZ, RZ, R2 ;  /* 0x000000ffff057224 */ /* 0x000fe200078e0002 */
[----:B------:R-:W-:Y:S01]  /*0db0*/  ISETP.GE.AND P6, PT, R15, RZ, PT ;  /* 0x000000ff0f00720c */ /* 0x000fe20003fc6270 */
[----:B------:R-:W-:Y:S02]  /*0dc0*/  IMAD.SHL.U32 R4, R18, 0x200000, RZ ;  /* 0x0020000012047824 */ /* 0x000fe400078e00ff */
[----:B------:R-:W-:Y:S01]  /*0dd0*/  IMAD.HI.U32 R2, R8, R5, RZ ;  /* 0x0000000508027227 */ /* 0x000fe200078e00ff */
[----:B0-----:R-:W-:Y:S02]  /*0de0*/  R2UR UR4, R13 ;  /* 0x000000000d0472ca */ /* 0x001fe400000e0000 */
[----:B------:R-:W-:Y:S01]  /*0df0*/  LOP3.LUT R9, R4, 0x600000, RZ, 0xc0, !PT ;  /* 0x0060000004097812 */ /* 0x000fe200078ec0ff */
[----:B------:R-:W-:Y:S02]  /*0e00*/  IMAD.MOV R2, RZ, RZ, -R2 ;  /* 0x000000ffff027224 */ /* 0x000fe400078e0a02 */
[----:B------:R-:W-:Y:S01]  /*0e10*/  @!P0 IMAD.IADD R0, R0, 0x1, -R11 ;  /* 0x0000000100008824 */ /* 0x000fe200078e0a0b */
[----:B------:R-:W-:Y:S01]  /*0e20*/  ISETP.GE.AND P0, PT, R17, RZ, PT ;  /* 0x000000ff1100720c */ /* 0x000fe20003f06270 */
[----:B------:R-:W-:Y:S01]  /*0e30*/  IMAD R2, R7, R2, R5 ;  /* 0x0000000207027224 */ /* 0x000fe200078e0205 */
[----:B------:R-:W-:Y:S01]  /*0e40*/  R2UR UR11, R9 ;  /* 0x00000000090b72ca */ /* 0x000fe200000e0000 */
[----:B------:R-:W-:Y:S01]  /*0e50*/  IMAD.HI.U32 R4, R8, R10, RZ ;  /* 0x0000000a08047227 */ /* 0x000fe200078e00ff */
[----:B------:R-:W-:-:S02]  /*0e60*/  ISETP.GT.U32.AND P2, PT, R11, R0, PT ;  /* 0x000000000b00720c */ /* 0x000fc40003f44070 */
[----:B------:R-:W-:Y:S01]  /*0e70*/  ISETP.GT.U32.AND P3, PT, R7, R2, PT ;  /* 0x000000020700720c */ /* 0x000fe20003f64070 */
[C---:B------:R-:W-:Y:S02]  /*0e80*/  VIADD R16, R3.reuse, 0x3 ;  /* 0x0000000303107836 */ /* 0x040fe40000000000 */
[----:B------:R-:W-:Y:S02]  /*0e90*/  IMAD.MOV R4, RZ, RZ, -R4 ;  /* 0x000000ffff047224 */ /* 0x000fe400078e0a04 */
[----:B------:R-:W-:Y:S01]  /*0ea0*/  VIADD R15, R3, 0x9 ;  /* 0x00000009030f7836 */ /* 0x000fe20000000000 */
[----:B------:R-:W-:Y:S01]  /*0eb0*/  IABS R12, R16 ;  /* 0x00000010000c7213 */ /* 0x000fe20000000000 */
[----:B------:R-:W-:Y:S02]  /*0ec0*/  IMAD R4, R7, R4, R10 ;  /* 0x0000000407047224 */ /* 0x000fe400078e020a */
[----:B-1----:R-:W-:Y:S02]  /*0ed0*/  VIADD R17, R3, 0xa ;  /* 0x0000000a03117836 */ /* 0x002fe40000000000 */
[----:B------:R-:W-:Y:S01]  /*0ee0*/  @!P2 IMAD.IADD R0, R0, 0x1, -R11 ;  /* 0x000000010000a824 */ /* 0x000fe200078e0a0b */
[----:B------:R-:W-:Y:S01]  /*0ef0*/  ISETP.GT.U32.AND P2, PT, R7, R4, PT ;  /* 0x000000040700720c */ /* 0x000fe20003f44070 */
[----:B------:R-:W-:-:S02]  /*0f00*/  @!P3 IMAD.IADD R2, R2, 0x1, -R7 ;  /* 0x000000010202b824 */ /* 0x000fc400078e0a07 */
[----:B------:R-:W-:-:S03]  /*0f10*/  IMAD.HI.U32 R5, R8, R12, RZ ;  /* 0x0000000c08057227 */ /* 0x000fc600078e00ff */
[C---:B------:R-:W-:Y:S01]  /*0f20*/  ISETP.GT.U32.AND P5, PT, R7.reuse, R2, PT ;  /* 0x000000020700720c */ /* 0x040fe20003fa4070 */
[----:B------:R-:W-:Y:S02]  /*0f30*/  IMAD.MOV R5, RZ, RZ, -R5 ;  /* 0x000000ffff057224 */ /* 0x000fe400078e0a05 */
[----:B------:R-:W-:Y:S01]  /*0f40*/  @!P0 IMAD.MOV R0, RZ, RZ, -R0 ;  /* 0x000000ffff008224 */ /* 0x000fe200078e0a00 */
[----:B------:R-:W-:Y:S01]  /*0f50*/  @!P4 LOP3.LUT R0, RZ, R6, RZ, 0x33, !PT ;  /* 0x00000006ff00c212 */ /* 0x000fe200078e33ff */
[----:B------:R-:W-:Y:S01]  /*0f60*/  IMAD R10, R7, R5, R12 ;  /* 0x00000005070a7224 */ /* 0x000fe200078e020c */
[----:B------:R-:W-:Y:S01]  /*0f70*/  ISETP.GE.AND P0, PT, R16, RZ, PT ;  /* 0x000000ff1000720c */ /* 0x000fe20003f06270 */
[----:B------:R-:W-:Y:S02]  /*0f80*/  VIADD R5, R3, 0x4 ;  /* 0x0000000403057836 */ /* 0x000fe40000000000 */
[--C-:B------:R-:W-:Y:S01]  /*0f90*/  @!P2 IMAD.IADD R4, R4, 0x1, -R7.reuse ;  /* 0x000000010404a824 */ /* 0x100fe200078e0a07 */
[----:B------:R-:W-:Y:S01]  /*0fa0*/  ISETP.GT.U32.AND P3, PT, R7, R10, PT ;  /* 0x0000000a0700720c */ /* 0x000fe20003f64070 */
[----:B------:R-:W-:Y:S01]  /*0fb0*/  VIADD R12, R3, 0x5 ;  /* 0x00000005030c7836 */ /* 0x000fe20000000000 */
[----:B------:R-:W-:Y:S01]  /*0fc0*/  IABS R9, R5 ;  /* 0x0000000500097213 */ /* 0x000fe20000000000 */
[----:B------:R-:W-:Y:S01]  /*0fd0*/  @!P5 IMAD.IADD R2, R2, 0x1, -R7 ;  /* 0x000000010202d824 */ /* 0x000fe200078e0a07 */
[----:B------:R-:W-:Y:S01]  /*0fe0*/  ISETP.GE.AND P4, PT, R5, RZ, PT ;  /* 0x000000ff0500720c */ /* 0x000fe20003f86270 */
[----:B------:R-:W-:Y:S01]  /*0ff0*/  VIADD R19, R3, 0xc ;  /* 0x0000000c03137836 */ /* 0x000fe20000000000 */
[----:B------:R-:W-:Y:S01]  /*1000*/  ISETP.GT.U32.AND P5, PT, R7, R4, PT ;  /* 0x000000040700720c */ /* 0x000fe20003fa4070 */
[----:B------:R-:W-:Y:S01]  /*1010*/  IMAD.HI.U32 R5, R8, R9, RZ ;  /* 0x0000000908057227 */ /* 0x000fe200078e00ff */
[----:B------:R-:W-:-:S02]  /*1020*/  IABS R11, R12 ;  /* 0x0000000c000b7213 */ /* 0x000fc40000000000 */
[----:B------:R-:W-:Y:S01]  /*1030*/  ISETP.GE.AND P2, PT, R12, RZ, PT ;  /* 0x000000ff0c00720c */ /* 0x000fe20003f46270 */
[----:B------:R-:W-:Y:S02]  /*1040*/  IMAD.MOV.U32 R13, RZ, RZ, R2 ;  /* 0x000000ffff0d7224 */ /* 0x000fe400078e0002 */
[----:B------:R-:W-:Y:S02]  /*1050*/  IMAD.MOV R2, RZ, RZ, -R5 ;  /* 0x000000ffff027224 */ /* 0x000fe400078e0a05 */
[----:B------:R-:W-:Y:S02]  /*1060*/  @!P3 IMAD.IADD R10, R10, 0x1, -R7 ;  /* 0x000000010a0ab824 */ /* 0x000fe400078e0a07 */
[C---:B------:R-:W-:Y:S02]  /*1070*/  IMAD R2, R7.reuse, R2, R9 ;  /* 0x0000000207027224 */ /* 0x040fe400078e0209 */
[----:B------:R-:W-:Y:S01]  /*1080*/  IMAD.HI.U32 R6, R8, R11, RZ ;  /* 0x0000000b08067227 */ /* 0x000fe200078e00ff */
[----:B------:R-:W-:-:S03]  /*1090*/  ISETP.GT.U32.AND P3, PT, R7, R10, PT ;  /* 0x0000000a0700720c */ /* 0x000fc60003f64070 */
[----:B------:R-:W-:Y:S01]  /*10a0*/  @!P5 IMAD.IADD R4, R4, 0x1, -R7 ;  /* 0x000000010404d824 */ /* 0x000fe200078e0a07 */
[----:B------:R-:W-:Y:S01]  /*10b0*/  ISETP.GT.U32.AND P5, PT, R7, R2, PT ;  /* 0x000000020700720c */ /* 0x000fe20003fa4070 */
[----:B------:R-:W-:Y:S02]  /*10c0*/  IMAD.MOV R6, RZ, RZ, -R6 ;  /* 0x000000ffff067224 */ /* 0x000fe400078e0a06 */
[----:B------:R-:W-:Y:S02]  /*10d0*/  VIADD R12, R3, 0x6 ;  /* 0x00000006030c7836 */ /* 0x000fe40000000000 */
[----:B------:R-:W-:Y:S02]  /*10e0*/  IMAD R6, R7, R6, R11 ;  /* 0x0000000607067224 */ /* 0x000fe400078e020b */
[----:B------:R-:W-:Y:S02]  /*10f0*/  IMAD.MOV.U32 R14, RZ, RZ, R4 ;  /* 0x000000ffff0e7224 */ /* 0x000fe400078e0004 */
[----:B------:R-:W-:Y:S01]  /*1100*/  @!P1 IMAD.MOV R13, RZ, RZ, -R13 ;  /* 0x000000ffff0d9224 */ /* 0x000fe200078e0a0d */
[----:B------:R-:W-:Y:S01]  /*1110*/  ISETP.GE.AND P1, PT, R12, RZ, PT ;  /* 0x000000ff0c00720c */ /* 0x000fe20003f26270 */
[----:B------:R-:W-:Y:S01]  /*1120*/  @!P6 IMAD.MOV R14, RZ, RZ, -R14 ;  /* 0x000000ffff0ee224 */ /* 0x000fe200078e0a0e */
[----:B------:R-:W-:Y:S01]  /*1130*/  IABS R12, R12 ;  /* 0x0000000c000c7213 */ /* 0x000fe20000000000 */
[----:B------:R-:W-:Y:S01]  /*1140*/  VIADD R5, R3, 0x7 ;  /* 0x0000000703057836 */ /* 0x000fe20000000000 */
[----:B------:R-:W-:Y:S01]  /*1150*/  ISETP.GT.U32.AND P6, PT, R7, R6, PT ;  /* 0x000000060700720c */ /* 0x000fe20003fc4070 */
[--C-:B------:R-:W-:Y:S01]  /*1160*/  @!P5 IMAD.IADD R2, R2, 0x1, -R7.reuse ;  /* 0x000000010202d824 */ /* 0x100fe200078e0a07 */
[----:B------:R0:W-:Y:S01]  /*1170*/  STL [R1+0x80], R13 ;  /* 0x0000800d01007387 */ /* 0x0001e20000100800 */
[----:B------:R-:W-:Y:S01]  /*1180*/  @!P3 IMAD.IADD R10, R10, 0x1, -R7 ;  /* 0x000000010a0ab824 */ /* 0x000fe200078e0a07 */
[----:B------:R-:W-:Y:S01]  /*1190*/  ISETP.GE.AND P3, PT, R5, RZ, PT ;  /* 0x000000ff0500720c */ /* 0x000fe20003f66270 */
[----:B------:R-:W-:Y:S01]  /*11a0*/  IMAD.MOV.U32 R9, RZ, RZ, R12 ;  /* 0x000000ffff097224 */ /* 0x000fe200078e000c */
[----:B------:R-:W-:Y:S01]  /*11b0*/  IABS R11, R5 ;  /* 0x00000005000b7213 */ /* 0x000fe20000000000 */
[----:B------:R-:W-:Y:S01]  /*11c0*/  VIADD R12, R3, 0x8 ;  /* 0x00000008030c7836 */ /* 0x000fe20000000000 */
[----:B------:R-:W-:Y:S01]  /*11d0*/  ISETP.GT.U32.AND P5, PT, R7, R2, PT ;  /* 0x000000020700720c */ /* 0x000fe20003fa4070 */
[----:B------:R-:W-:Y:S01]  /*11e0*/  IMAD.HI.U32 R5, R8, R9, RZ ;  /* 0x0000000908057227 */ /* 0x000fe200078e00ff */
[----:B------:R-:W-:Y:S03]  /*11f0*/  STL [R1+0x7c], R14 ;  /* 0x00007c0e01007387 */ /* 0x000fe60000100800 */
[----:B0-----:R-:W-:-:S02]  /*1200*/  IMAD.MOV.U32 R13, RZ, RZ, R10 ;  /* 0x000000ffff0d7224 */ /* 0x001fc400078e000a */
[----:B------:R-:W-:Y:S02]  /*1210*/  IMAD.MOV R4, RZ, RZ, -R5 ;  /* 0x000000ffff047224 */ /* 0x000fe400078e0a05 */
[----:B------:R-:W-:Y:S01]  /*1220*/  @!P0 IMAD.MOV R13, RZ, RZ, -R13 ;  /* 0x000000ffff0d8224 */ /* 0x000fe200078e0a0d */
[----:B------:R-:W-:Y:S01]  /*1230*/  ISETP.GE.AND P0, PT, R12, RZ, PT ;  /* 0x000000ff0c00720c */ /* 0x000fe20003f06270 */
[----:B------:R-:W-:Y:S01]  /*1240*/  @!P6 IMAD.IADD R6, R6, 0x1, -R7 ;  /* 0x000000010606e824 */ /* 0x000fe200078e0a07 */
[----:B------:R-:W-:Y:S01]  /*1250*/  IABS R12, R12 ;  /* 0x0000000c000c7213 */ /* 0x000fe20000000000 */
[----:B------:R-:W-:Y:S01]  /*1260*/  IMAD.HI.U32 R5, R8, R11, RZ ;  /* 0x0000000b08057227 */ /* 0x000fe200078e00ff */
[----:B------:R0:W-:Y:S02]  /*1270*/  STL [R1+0x234], R13 ;  /* 0x0002340d01007387 */ /* 0x0001e40000100800 */
[C---:B------:R-:W-:Y:S01]  /*1280*/  ISETP.GT.U32.AND P6, PT, R7.reuse, R6, PT ;  /* 0x000000060700720c */ /* 0x040fe20003fc4070 */
[----:B------:R-:W-:-:S02]  /*1290*/  IMAD R4, R7, R4, R9 ;  /* 0x0000000407047224 */ /* 0x000fc400078e0209 */
[----:B------:R-:W-:Y:S02]  /*12a0*/  IMAD.MOV R10, RZ, RZ, -R5 ;  /* 0x000000ffff0a7224 */ /* 0x000fe400078e0a05 */
[----:B------:R-:W-:Y:S01]  /*12b0*/  IMAD.HI.U32 R5, R8, R12, RZ ;  /* 0x0000000c08057227 */ /* 0x000fe200078e00ff */
[----:B0-----:R-:W-:-:S03]  /*12c0*/  IABS R13, R15 ;  /* 0x0000000f000d7213 */ /* 0x001fc60000000000 */
[----:B------:R-:W-:Y:S01]  /*12d0*/  @!P5 IMAD.IADD R2, R2, 0x1, -R7 ;  /* 0x000000010202d824 */ /* 0x000fe200078e0a07 */
[----:B------:R-:W-:Y:S01]  /*12e0*/  ISETP.GT.U32.AND P5, PT, R7, R4, PT ;  /* 0x000000040700720c */ /* 0x000fe20003fa4070 */
[----:B------:R-:W-:Y:S02]  /*12f0*/  IMAD.MOV R5, RZ, RZ, -R5 ;  /* 0x000000ffff057224 */ /* 0x000fe400078e0a05 */
[----:B------:R-:W-:-:S04]  /*1300*/  IMAD.HI.U32 R9, R8, R13, RZ ;  /* 0x0000000d08097227 */ /* 0x000fc800078e00ff */
[----:B------:R-:W-:Y:S02]  /*1310*/  IMAD.MOV.U32 R16, RZ, RZ, R2 ;  /* 0x000000ffff107224 */ /* 0x000fe400078e0002 */
[----:B------:R-:W-:Y:S02]  /*1320*/  IMAD.MOV R14, RZ, RZ, -R9 ;  /* 0x000000ffff0e7224 */ /* 0x000fe400078e0a09 */
[C---:B------:R-:W-:Y:S02]  /*1330*/  IMAD R2, R7.reuse, R5, R12 ;  /* 0x0000000507027224 */ /* 0x040fe400078e020c */
[C---:B------:R-:W-:Y:S02]  /*1340*/  IMAD R12, R7.reuse, R14, R13 ;  /* 0x0000000e070c7224 */ /* 0x040fe400078e020d */
[----:B------:R-:W-:Y:S01]  /*1350*/  @!P6 IMAD.IADD R6, R6, 0x1, -R7 ;  /* 0x000000010606e824 */ /* 0x000fe200078e0a07 */
[C---:B------:R-:W-:Y:S01]  /*1360*/  ISETP.GT.U32.AND P6, PT, R7.reuse, R2, PT ;  /* 0x000000020700720c */ /* 0x040fe20003fc4070 */
[C---:B------:R-:W-:Y:S01]  /*1370*/  IMAD R10, R7.reuse, R10, R11 ;  /* 0x0000000a070a7224 */ /* 0x040fe200078e020b */
[----:B------:R-:W-:Y:S01]  /*1380*/  IABS R11, R17 ;  /* 0x00000011000b7213 */ /* 0x000fe20000000000 */
[----:B------:R-:W-:Y:S01]  /*1390*/  @!P5 IMAD.IADD R4, R4, 0x1, -R7 ;  /* 0x000000010404d824 */ /* 0x000fe200078e0a07 */
[C---:B------:R-:W-:Y:S01]  /*13a0*/  ISETP.GT.U32.AND P5, PT, R7.reuse, R12, PT ;  /* 0x0000000c0700720c */ /* 0x040fe20003fa4070 */
[----:B------:R-:W-:Y:S01]  /*13b0*/  @!P4 IMAD.MOV R16, RZ, RZ, -R16 ;  /* 0x000000ffff10c224 */ /* 0x000fe200078e0a10 */
[----:B------:R-:W-:Y:S01]  /*13c0*/  ISETP.GT.U32.AND P4, PT, R7, R10, PT ;  /* 0x0000000a0700720c */ /* 0x000fe20003f84070 */
[----:B------:R-:W-:-:S02]  /*13d0*/  VIADD R13, R3, 0xb ;  /* 0x0000000b030d7836 */ /* 0x000fc40000000000 */
[----:B------:R-:W-:Y:S01]  /*13e0*/  IMAD.HI.U32 R5, R8, R11, RZ ;  /* 0x0000000b08057227 */ /* 0x000fe200078e00ff */
[----:B------:R0:W-:Y:S02]  /*13f0*/  STL [R1+0x238], R16 ;  /* 0x0002381001007387 */ /* 0x0001e40000100800 */
[----:B------:R-:W-:Y:S01]  /*1400*/  IABS R9, R13 ;  /* 0x0000000d00097213 */ /* 0x000fe20000000000 */
[----:B------:R-:W-:Y:S02]  /*1410*/  @!P6 IMAD.IADD R2, R2, 0x1, -R7 ;  /* 0x000000010202e824 */ /* 0x000fe400078e0a07 */
[----:B------:R-:W-:Y:S02]  /*1420*/  IMAD.MOV R14, RZ, RZ, -R5 ;  /* 0x000000ffff0e7224 */ /* 0x000fe400078e0a05 */
[----:B------:R-:W-:Y:S01]  /*1430*/  @!P5 IMAD.IADD R12, R12, 0x1, -R7 ;  /* 0x000000010c0cd824 */ /* 0x000fe200078e0a07 */
[----:B------:R-:W-:Y:S01]  /*1440*/  ISETP.GT.U32.AND P5, PT, R7, R2, PT ;  /* 0x000000020700720c */ /* 0x000fe20003fa4070 */
[----:B------:R-:W-:Y:S01]  /*1450*/  IMAD.HI.U32 R5, R8, R9, RZ ;  /* 0x0000000908057227 */ /* 0x000fe200078e00ff */
[----:B0-----:R-:W-:-:S03]  /*1460*/  IABS R16, R19 ;  /* 0x0000001300107213 */ /* 0x001fc60000000000 */
[----:B------:R-:W-:Y:S01]  /*1470*/  @!P4 IMAD.IADD R10, R10, 0x1, -R7 ;  /* 0x000000010a0ac824 */ /* 0x000fe200078e0a07 */
[C---:B------:R-:W-:Y:S01]  /*1480*/  ISETP.GT.U32.AND P4, PT, R7.reuse, R4, PT ;  /* 0x000000040700720c */ /* 0x040fe20003f84070 */
[----:B------:R-:W-:Y:S02]  /*1490*/  IMAD.MOV.U32 R21, RZ, RZ, R6 ;  /* 0x000000ffff157224 */ /* 0x000fe400078e0006 */
[----:B------:R-:W-:Y:S01]  /*14a0*/  IMAD.MOV R6, RZ, RZ, -R5 ;  /* 0x000000ffff067224 */ /* 0x000fe200078e0a05 */
[C---:B------:R-:W-:Y:S01]  /*14b0*/  ISETP.GT.U32.AND P6, PT, R7.reuse, R10, PT ;  /* 0x0000000a0700720c */ /* 0x040fe20003fc4070 */
[C---:B------:R-:W-:Y:S02]  /*14c0*/  IMAD R14, R7.reuse, R14, R11 ;  /* 0x0000000e070e7224 */ /* 0x040fe400078e020b */
[----:B------:R-:W-:Y:S02]  /*14d0*/  IMAD R6, R7, R6, R9 ;  /* 0x0000000607067224 */ /* 0x000fe400078e0209 */
[----:B------:R-:W-:-:S02]  /*14e0*/  @!P5 IMAD.IADD R2, R2, 0x1, -R7 ;  /* 0x000000010202d824 */ /* 0x000fc400078e0a07 */
[----:B------:R-:W-:Y:S01]  /*14f0*/  @!P2 IMAD.MOV R21, RZ, RZ, -R21 ;  /* 0x000000ffff15a224 */ /* 0x000fe200078e0a15 */
[C---:B------:R-:W-:Y:S01]  /*1500*/  ISETP.GT.U32.AND P5, PT, R7.reuse, R6, PT ;  /* 0x000000060700720c */ /* 0x040fe20003fa4070 */
[--C-:B------:R-:W-:Y:S01]  /*1510*/  @!P4 IMAD.IADD R4, R4, 0x1, -R7.reuse ;  /* 0x000000010404c824 */ /* 0x100fe200078e0a07 */
[----:B------:R-:W-:Y:S01]  /*1520*/  ISETP.GT.U32.AND P4, PT, R7, R14, PT ;  /* 0x0000000e0700720c */ /* 0x000fe20003f84070 */
[----:B------:R-:W-:Y:S01]  /*1530*/  VIADD R20, R3, 0xd ;  /* 0x0000000d03147836 */ /* 0x000fe20000000000 */
[----:B------:R-:W-:Y:S01]  /*1540*/  ISETP.GT.U32.AND P2, PT, R7, R12, PT ;  /* 0x0000000c0700720c */ /* 0x000fe20003f44070 */
[--C-:B------:R-:W-:Y:S01]  /*1550*/  @!P6 IMAD.IADD R10, R10, 0x1, -R7.reuse ;  /* 0x000000010a0ae824 */ /* 0x100fe200078e0a07 */
[----:B------:R-:W-:Y:S01]  /*1560*/  ISETP.GE.AND P6, PT, R15, RZ, PT ;  /* 0x000000ff0f00720c */ /* 0x000fe20003fc6270 */
[----:B------:R-:W-:Y:S01]  /*1570*/  VIADD R15, R3, 0xe ;  /* 0x0000000e030f7836 */ /* 0x000fe20000000000 */
[----:B------:R0:W-:Y:S01]  /*1580*/  STL [R1+0x240], R21 ;  /* 0x0002401501007387 */ /* 0x0001e20000100800 */
[----:B------:R-:W-:Y:S01]  /*1590*/  IMAD.MOV.U32 R22, RZ, RZ, R4 ;  /* 0x000000ffff167224 */ /* 0x000fe200078e0004 */
[----:B------:R-:W-:Y:S01]  /*15a0*/  IABS R18, R20 ;  /* 0x0000001400127213 */ /* 0x000fe20000000000 */
[----:B------:R-:W-:Y:S01]  /*15b0*/  @!P0 IMAD.MOV R2, RZ, RZ, -R2 ;  /* 0x000000ffff028224 */ /* 0x000fe200078e0a02 */
[----:B------:R-:W-:Y:S01]  /*15c0*/  IABS R11, R15 ;  /* 0x0000000f000b7213 */ /* 0x000fe20000000000 */
[--C-:B------:R-:W-:Y:S01]  /*15d0*/  @!P5 IMAD.IADD R6, R6, 0x1, -R7.reuse ;  /* 0x000000010606d824 */ /* 0x100fe200078e0a07 */
[----:B------:R-:W-:Y:S01]  /*15e0*/  ISETP.GE.AND P0, PT, R19, RZ, PT ;  /* 0x000000ff1300720c */ /* 0x000fe20003f06270 */
[----:B------:R-:W-:Y:S01]  /*15f0*/  @!P4 IMAD.IADD R14, R14, 0x1, -R7 ;  /* 0x000000010e0ec824 */ /* 0x000fe200078e0a07 */
[----:B------:R-:W-:Y:S01]  /*1600*/  ISETP.GE.AND P4, PT, R13, RZ, PT ;  /* 0x000000ff0d00720c */ /* 0x000fe20003f86270 */
[----:B------:R-:W-:Y:S01]  /*1610*/  IMAD.HI.U32 R4, R8, R11, RZ ;  /* 0x0000000b08047227 */ /* 0x000fe200078e00ff */
[----:B------:R-:W-:-:S03]  /*1620*/  ISETP.GT.U32.AND P5, PT, R7, R6, PT ;  /* 0x000000060700720c */ /* 0x000fc60003fa4070 */
[----:B0-----:R-:W-:Y:S02]  /*1630*/  IMAD.MOV.U32 R21, RZ, RZ, R10 ;  /* 0x000000ffff157224 */ /* 0x001fe400078e000a */
[----:B------:R-:W-:Y:S01]  /*1640*/  @!P1 IMAD.MOV R22, RZ, RZ, -R22 ;  /* 0x000000ffff169224 */ /* 0x000fe200078e0a16 */
[----:B------:R-:W-:Y:S01]  /*1650*/  ISETP.GT.U32.AND P1, PT, R7, R14, PT ;  /* 0x0000000e0700720c */ /* 0x000fe20003f24070 */
[----:B------:R-:W-:Y:S02]  /*1660*/  @!P3 IMAD.MOV R21, RZ, RZ, -R21 ;  /* 0x000000ffff15b224 */ /* 0x000fe400078e0a15 */
[----:B------:R-:W-:Y:S01]  /*1670*/  IMAD.HI.U32 R5, R8, R16, RZ ;  /* 0x0000001008057227 */ /* 0x000fe200078e00ff */
[----:B------:R-:W-:Y:S03]  /*1680*/  STL [R1+0x244], R22 ;  /* 0x0002441601007387 */ /* 0x000fe60000100800 */
[----:B------:R-:W-:Y:S01]  /*1690*/  IMAD.MOV R4, RZ, RZ, -R4 ;  /* 0x000000ffff047224 */ /* 0x000fe200078e0a04 */
[----:B------:R-:W-:Y:S01]  /*16a0*/  STL [R1+0x24c], R21 ;  /* 0x00024c1501007387 */ /* 0x000fe20000100800 */
[----:B------:R-:W-:-:S02]  /*16b0*/  IMAD.MOV R5, RZ, RZ, -R5 ;  /* 0x000000ffff057224 */ /* 0x000fc400078e0a05 */
[----:B------:R-:W-:Y:S01]  /*16c0*/  IMAD.HI.U32 R9, R8, R18, RZ ;  /* 0x0000001208097227 */ /* 0x000fe200078e00ff */
[----:B------:R0:W-:Y:S03]  /*16d0*/  STL [R1+0x78], R2 ;  /* 0x0000780201007387 */ /* 0x0001e60000100800 */
[----:B------:R-:W-:Y:S01]  /*16e0*/  @!P2 IMAD.IADD R12, R12, 0x1, -R7 ;  /* 0x000000010c0ca824 */ /* 0x000fe200078e0a07 */
[----:B------:R-:W-:Y:S01]  /*16f0*/  ISETP.GE.AND P2, PT, R17, RZ, PT ;  /* 0x000000ff1100720c */ /* 0x000fe20003f46270 */
[C---:B------:R-:W-:Y:S02]  /*1700*/  IMAD R16, R7.reuse, R5, R16 ;  /* 0x0000000507107224 */ /* 0x040fe400078e0210 */
[----:B------:R-:W-:Y:S02]  /*1710*/  IMAD.MOV R9, RZ, RZ, -R9 ;  /* 0x000000ffff097224 */ /* 0x000fe400078e0a09 */
[----:B------:R-:W-:Y:S01]  /*1720*/  IMAD.MOV.U32 R5, RZ, RZ, R12 ;  /* 0x000000ffff057224 */ /* 0x000fe200078e000c */
[C---:B------:R-:W-:Y:S01]  /*1730*/  ISETP.GT.U32.AND P3, PT, R7.reuse, R16, PT ;  /* 0x000000100700720c */ /* 0x040fe20003f64070 */
[----:B0-----:R-:W-:-:S02]  /*1740*/  IMAD R2, R7, R4, R11 ;  /* 0x0000000407027224 */ /* 0x001fc400078e020b */
[----:B------:R-:W-:Y:S02]  /*1750*/  @!P5 IMAD.IADD R6, R6, 0x1, -R7 ;  /* 0x000000010606d824 */ /* 0x000fe400078e0a07 */
[C---:B------:R-:W-:Y:S01]  /*1760*/  IMAD R18, R7.reuse, R9, R18 ;  /* 0x0000000907127224 */ /* 0x040fe200078e0212 */
[C---:B------:R-:W-:Y:S01]  /*1770*/  ISETP.GT.U32.AND P5, PT, R7.reuse, R2, PT ;  /* 0x000000020700720c */ /* 0x040fe20003fa4070 */
[----:B------:R-:W-:Y:S02]  /*1780*/  @!P6 IMAD.MOV R5, RZ, RZ, -R5 ;  /* 0x000000ffff05e224 */ /* 0x000fe400078e0a05 */
[--C-:B------:R-:W-:Y:S01]  /*1790*/  @!P1 IMAD.IADD R14, R14, 0x1, -R7.reuse ;  /* 0x000000010e0e9824 */ /* 0x100fe200078e0a07 */
[----:B------:R-:W-:Y:S01]  /*17a0*/  ISETP.GT.U32.AND P6, PT, R7, R18, PT ;  /* 0x000000120700720c */ /* 0x000fe20003fc4070 */
[C---:B------:R-:W-:Y:S01]  /*17b0*/  VIADD R17, R3.reuse, 0x10 ;  /* 0x0000001003117836 */ /* 0x040fe20000000000 */
[----:B------:R0:W-:Y:S01]  /*17c0*/  STL [R1+0x74], R5 ;  /* 0x0000740501007387 */ /* 0x0001e20000100800 */
[C---:B------:R-:W-:Y:S01]  /*17d0*/  VIADD R13, R3.reuse, 0xf ;  /* 0x0000000f030d7836 */ /* 0x040fe20000000000 */
[----:B------:R-:W-:Y:S01]  /*17e0*/  ISETP.GE.AND P1, PT, R20, RZ, PT ;  /* 0x000000ff1400720c */ /* 0x000fe20003f26270 */
[--C-:B------:R-:W-:Y:S01]  /*17f0*/  @!P3 IMAD.IADD R16, R16, 0x1, -R7.reuse ;  /* 0x000000011010b824 */ /* 0x100fe200078e0a07 */
[----:B------:R-:W-:Y:S01]  /*1800*/  IABS R10, R17 ;  /* 0x00000011000a7213 */ /* 0x000fe20000000000 */
[----:B------:R-:W-:Y:S01]  /*1810*/  VIADD R19, R3, 0x12 ;  /* 0x0000001203137836 */ /* 0x000fe20000000000 */
[----:B------:R-:W-:Y:S01]  /*1820*/  IABS R9, R13 ;  /* 0x0000000d00097213 */ /* 0x000fe20000000000 */
[----:B------:R-:W-:Y:S01]  /*1830*/  @!P5 IMAD.IADD R2, R2, 0x1, -R7 ;  /* 0x000000010202d824 */ /* 0x000fe200078e0a07 */
[----:B------:R-:W-:Y:S01]  /*1840*/  ISETP.GE.AND P3, PT, R15, RZ, PT ;  /* 0x000000ff0f00720c */ /* 0x000fe20003f66270 */
[----:B------:R-:W-:-:S02]  /*1850*/  VIADD R15, R3, 0x11 ;  /* 0x00000011030f7836 */ /* 0x000fc40000000000 */
[----:B0-----:R-:W-:Y:S01]  /*1860*/  IMAD.MOV.U32 R5, RZ, RZ, R14 ;  /* 0x000000ffff057224 */ /* 0x001fe200078e000e */
[C---:B------:R-:W-:Y:S01]  /*1870*/  ISETP.GT.U32.AND P5, PT, R7.reuse, R2, PT ;  /* 0x000000020700720c */ /* 0x040fe20003fa4070 */
[----:B------:R-:W-:Y:S01]  /*1880*/  @!P6 IMAD.IADD R18, R18, 0x1, -R7 ;  /* 0x000000011212e824 */ /* 0x000fe200078e0a07 */
[C---:B------:R-:W-:Y:S01]  /*1890*/  ISETP.GT.U32.AND P6, PT, R7.reuse, R16, PT ;  /* 0x000000100700720c */ /* 0x040fe20003fc4070 */
[----:B------:R-:W-:Y:S01]  /*18a0*/  @!P2 IMAD.MOV R5, RZ, RZ, -R5 ;  /* 0x000000ffff05a224 */ /* 0x000fe200078e0a05 */
[----:B------:R-:W-:Y:S01]  /*18b0*/  IABS R12, R15 ;  /* 0x0000000f000c7213 */ /* 0x000fe20000000000 */
[----:B------:R-:W-:Y:S01]  /*18c0*/  IMAD.HI.U32 R4, R8, R9, RZ ;  /* 0x0000000908047227 */ /* 0x000fe200078e00ff */
[----:B------:R-:W-:Y:S02]  /*18d0*/  ISETP.GT.U32.AND P2, PT, R7, R18, PT ;  /* 0x000000120700720c */ /* 0x000fe40003f44070 */
[----:B------:R0:W-:Y:S01]  /*18e0*/  STL [R1+0x70], R5 ;  /* 0x0000700501007387 */ /* 0x0001e20000100800 */
[----:B------:R-:W-:Y:S01]  /*18f0*/  IMAD.MOV R4, RZ, RZ, -R4 ;  /* 0x000000ffff047224 */ /* 0x000fe200078e0a04 */
[----:B------:R-:W-:Y:S01]  /*1900*/  IABS R14, R19 ;  /* 0x00000013000e7213 */ /* 0x000fe20000000000 */
[----:B------:R-:W-:-:S02]  /*1910*/  @!P4 IMAD.MOV R6, RZ, RZ, -R6 ;  /* 0x000000ffff06c224 */ /* 0x000fc400078e0a06 */
[----:B------:R-:W-:Y:S02]  /*1920*/  @!P5 IMAD.IADD R2, R2, 0x1, -R7 ;  /* 0x000000010202d824 */ /* 0x000fe400078e0a07 */
[C---:B------:R-:W-:Y:S01]  /*1930*/  IMAD R4, R7.reuse, R4, R9 ;  /* 0x0000000407047224 */ /* 0x040fe200078e0209 */
[----:B------:R1:W-:Y:S01]  /*1940*/  STL [R1+0x250], R6 ;  /* 0x0002500601007387 */ /* 0x0003e20000100800 */
[----:B------:R-:W-:Y:S02]  /*1950*/  @!P6 IMAD.IADD R16, R16, 0x1, -R7 ;  /* 0x000000011010e824 */ /* 0x000fe400078e0a07 */
[----:B0-----:R-:W-:Y:S01]  /*1960*/  IMAD.HI.U32 R5, R8, R10, RZ ;  /* 0x0000000a08057227 */ /* 0x001fe200078e00ff */
[----:B------:R-:W-:-:S03]  /*1970*/  ISETP.GT.U32.AND P6, PT, R7, R4, PT ;  /* 0x000000040700720c */ /* 0x000fc60003fc4070 */
[----:B------:R-:W-:Y:S02]  /*1980*/  IMAD.MOV R5, RZ, RZ, -R5 ;  /* 0x000000ffff057224 */ /* 0x000fe400078e0a05 */
[----:B------:R-:W-:Y:S01]  /*1990*/  @!P2 IMAD.IADD R18, R18, 0x1, -R7 ;  /* 0x000000011212a824 */ /* 0x000fe200078e0a07 */
[----:B------:R-:W-:Y:S01]  /*19a0*/  ISETP.GE.AND P2, PT, R13, RZ, PT ;  /* 0x000000ff0d00720c */ /* 0x000fe20003f46270 */
[----:B------:R-:W-:Y:S02]  /*19b0*/  IMAD R10, R7, R5, R10 ;  /* 0x00000005070a7224 */ /* 0x000fe400078e020a */
[----:B------:R-:W-:Y:S02]  /*19c0*/  VIADD R13, R3, 0x13 ;  /* 0x00000013030d7836 */ /* 0x000fe40000000000 */
[----:B------:R-:W-:Y:S01]  /*19d0*/  IMAD.HI.U32 R5, R8, R12, RZ ;  /* 0x0000000c08057227 */ /* 0x000fe200078e00ff */
[----:B------:R-:W-:Y:S02]  /*19e0*/  ISETP.GT.U32.AND P5, PT, R7, R10, PT ;  /* 0x0000000a0700720c */ /* 0x000fe40003fa4070 */
[----:B------:R-:W-:Y:S01]  /*19f0*/  IABS R11, R13 ;  /* 0x0000000d000b7213 */ /* 0x000fe20000000000 */
[----:B------:R-:W-:-:S02]  /*1a00*/  IMAD.MOV R5, RZ, RZ, -R5 ;  /* 0x000000ffff057224 */ /* 0x000fc400078e0a05 */
[----:B------:R-:W-:-:S04]  /*1a10*/  IMAD.HI.U32 R9, R8, R14, RZ ;  /* 0x0000000e08097227 */ /* 0x000fc800078e00ff */
[----:B------:R-:W-:Y:S02]  /*1a20*/  IMAD R12, R7, R5, R12 ;  /* 0x00000005070c7224 */ /* 0x000fe400078e020c */
[----:B------:R-:W-:-:S04]  /*1a30*/  IMAD.HI.U32 R5, R8, R11, RZ ;  /* 0x0000000b08057227 */ /* 0x000fc800078e00ff */
[----:B------:R-:W-:Y:S02]  /*1a40*/  @!P5 IMAD.IADD R10, R10, 0x1, -R7 ;  /* 0x000000010a0ad824 */ /* 0x000fe400078e0a07 */
[----:B-1----:R-:W-:Y:S02]  /*1a50*/  IMAD.MOV R6, RZ, RZ, -R5 ;  /* 0x000000ffff067224 */ /* 0x002fe400078e0a05 */
[----:B------:R-:W-:Y:S01]  /*1a60*/  @!P6 IMAD.IADD R4, R4, 0x1, -R7 ;  /* 0x000000010404e824 */ /* 0x000fe200078e0a07 */
[----:B------:R-:W-:Y:S01]  /*1a70*/  ISETP.GT.U32.AND P5, PT, R7, R10, PT ;  /* 0x0000000a0700720c */ /* 0x000fe20003fa4070 */
[----:B------:R-:W-:Y:S01]  /*1a80*/  IMAD.MOV.U32 R5, RZ, RZ, R2 ;  /* 0x000000ffff057224 */ /* 0x000fe200078e0002 */
[----:B------:R-:W-:Y:S01]  /*1a90*/  ISETP.GE.AND P6, PT, R17, RZ, PT ;  /* 0x000000ff1100720c */ /* 0x000fe20003fc6270 */
[C---:B------:R-:W-:Y:S01]  /*1aa0*/  IMAD R2, R7.reuse, R6, R11 ;  /* 0x0000000607027224 */ /* 0x040fe200078e020b */
[----:B------:R-:W-:Y:S01]  /*1ab0*/  ISETP.GT.U32.AND P4, PT, R7, R4, PT ;  /* 0x000000040700720c */ /* 0x000fe20003f84070 */
[----:B------:R-:W-:-:S02]  /*1ac0*/  IMAD.MOV R9, RZ, RZ, -R9 ;  /* 0x000000ffff097224 */ /* 0x000fc400078e0a09 */
[----:B------:R-:W-:Y:S02]  /*1ad0*/  VIADD R17, R3, 0x14 ;  /* 0x0000001403117836 */ /* 0x000fe40000000000 */
[----:B------:R-:W-:Y:S02]  /*1ae0*/  IMAD.MOV.U32 R20, RZ, RZ, R16 ;  /* 0x000000ffff147224 */ /* 0x000fe400078e0010 */
[----:B------:R-:W-:Y:S02]  /*1af0*/  IMAD.MOV.U32 R16, RZ, RZ, R18 ;  /* 0x000000ffff107224 */ /* 0x000fe400078e0012 */
[----:B------:R-:W-:Y:S01]  /*1b00*/  @!P5 IMAD.IADD R10, R10, 0x1, -R7 ;  /* 0x000000010a0ad824 */ /* 0x000fe200078e0a07 */
[C---:B------:R-:W-:Y:S01]  /*1b10*/  ISETP.GT.U32.AND P5, PT, R7.reuse, R2, PT ;  /* 0x000000020700720c */ /* 0x040fe20003fa4070 */
[C---:B------:R-:W-:Y:S01]  /*1b20*/  IMAD R14, R7.reuse, R9, R14 ;  /* 0x00000009070e7224 */ /* 0x040fe200078e020e */
[----:B------:R-:W-:Y:S01]  /*1b30*/  IABS R9, R17 ;  /* 0x0000001100097213 */ /* 0x000fe20000000000 */
[----:B------:R-:W-:Y:S01]  /*1b40*/  @!P0 IMAD.MOV R20, RZ, RZ, -R20 ;  /* 0x000000ffff148224 */ /* 0x000fe200078e0a14 */
[----:B------:R-:W-:Y:S01]  /*1b50*/  ISETP.GT.U32.AND P0, PT, R7, R12, PT ;  /* 0x0000000c0700720c */ /* 0x000fe20003f04070 */
[----:B------:R-:W-:Y:S01]  /*1b60*/  @!P1 IMAD.MOV R16, RZ, RZ, -R16 ;  /* 0x000000ffff109224 */ /* 0x000fe200078e0a10 */
[----:B------:R-:W-:Y:S01]  /*1b70*/  ISETP.GE.AND P1, PT, R15, RZ, PT ;  /* 0x000000ff0f00720c */ /* 0x000fe20003f26270 */
[----:B------:R-:W-:Y:S01]  /*1b80*/  @!P3 IMAD.MOV R5, RZ, RZ, -R5 ;  /* 0x000000ffff05b224 */ /* 0x000fe200078e0a05 */
[----:B------:R-:W-:Y:S01]  /*1b90*/  ISETP.GT.U32.AND P3, PT, R7, R14, PT ;  /* 0x0000000e0700720c */ /* 0x000fe20003f64070 */
[----:B------:R-:W-:Y:S01]  /*1ba0*/  IMAD.MOV.U32 R6, RZ, RZ, R9 ;  /* 0x000000ffff067224 */ /* 0x000fe200078e0009 */
[----:B------:R-:W-:Y:S01]  /*1bb0*/  STL [R1+0x25c], R20 ;  /* 0x00025c1401007387 */ /* 0x000fe20000100800 */
[----:B------:R-:W-:-:S02]  /*1bc0*/  VIADD R11, R3, 0x15 ;  /* 0x00000015030b7836 */ /* 0x000fc40000000000 */
[--C-:B------:R-:W-:Y:S01]  /*1bd0*/  @!P4 IMAD.IADD R4, R4, 0x1, -R7.reuse ;  /* 0x000000010404c824 */ /* 0x100fe200078e0a07 */
[----:B------:R0:W-:Y:S01]  /*1be0*/  STL [R1+0x260], R16 ;  /* 0x0002601001007387 */ /* 0x0001e20000100800 */
[--C-:B------:R-:W-:Y:S01]  /*1bf0*/  @!P5 IMAD.IADD R2, R2, 0x1, -R7.reuse ;  /* 0x000000010202d824 */ /* 0x100fe200078e0a07 */
[----:B------:R-:W-:Y:S01]  /*1c00*/  IABS R9, R11 ;  /* 0x0000000b00097213 */ /* 0x000fe20000000000 */
[--C-:B------:R-:W-:Y:S01]  /*1c10*/  @!P0 IMAD.IADD R12, R12, 0x1, -R7.reuse ;  /* 0x000000010c0c8824 */ /* 0x100fe200078e0a07 */
[----:B------:R1:W-:Y:S01]  /*1c20*/  STL [R1+0x268], R5 ;  /* 0x0002680501007387 */ /* 0x0003e20000100800 */
[----:B------:R-:W-:Y:S01]  /*1c30*/  IMAD.MOV.U32 R15, RZ, RZ, R4 ;  /* 0x000000ffff0f7224 */ /* 0x000fe200078e0004 */
[C---:B------:R-:W-:Y:S01]  /*1c40*/  ISETP.GT.U32.AND P5, PT, R7.reuse, R2, PT ;  /* 0x000000020700720c */ /* 0x040fe20003fa4070 */
[----:B------:R-:W-:Y:S01]  /*1c50*/  @!P3 IMAD.IADD R14, R14, 0x1, -R7 ;  /* 0x000000010e0eb824 */ /* 0x000fe200078e0a07 */
[----:B------:R-:W-:Y:S01]  /*1c60*/  ISETP.GT.U32.AND P3, PT, R7, R12, PT ;  /* 0x0000000c0700720c */ /* 0x000fe20003f64070 */
[----:B------:R-:W-:Y:S01]  /*1c70*/  @!P2 IMAD.MOV R15, RZ, RZ, -R15 ;  /* 0x000000ffff0fa224 */ /* 0x000fe200078e0a0f */
[----:B------:R-:W-:Y:S01]  /*1c80*/  ISETP.GE.AND P0, PT, R13, RZ, PT ;  /* 0x000000ff0d00720c */ /* 0x000fe20003f06270 */
[----:B------:R-:W-:Y:S01]  /*1c90*/  VIADD R13, R3, 0x16 ;  /* 0x00000016030d7836 */ /* 0x000fe20000000000 */
[----:B------:R-:W-:Y:S01]  /*1ca0*/  ISETP.GT.U32.AND P2, PT, R7, R14, PT ;  /* 0x0000000e0700720c */ /* 0x000fe20003f44070 */
[----:B0-----:R-:W-:Y:S01]  /*1cb0*/  VIADD R16, R3, 0x18 ;  /* 0x0000001803107836 */ /* 0x001fe20000000000 */
[----:B------:R0:W-:Y:S01]  /*1cc0*/  STL [R1+0x26c], R15 ;  /* 0x00026c0f01007387 */ /* 0x0001e20000100800 */
[----:B-1----:R-:W-:Y:S01]  /*1cd0*/  IMAD.HI.U32 R5, R8, R6, RZ ;  /* 0x0000000608057227 */ /* 0x002fe200078e00ff */
[----:B------:R-:W-:-:S03]  /*1ce0*/  ISETP.GE.AND P4, PT, R19, RZ, PT ;  /* 0x000000ff1300720c */ /* 0x000fc60003f86270 */
[----:B------:R-:W-:Y:S02]  /*1cf0*/  IMAD.MOV R5, RZ, RZ, -R5 ;  /* 0x000000ffff057224 */ /* 0x000fe400078e0a05 */
[----:B------:R-:W-:Y:S02]  /*1d00*/  @!P5 IMAD.IADD R2, R2, 0x1, -R7 ;  /* 0x000000010202d824 */ /* 0x000fe400078e0a07 */
[----:B------:R-:W-:Y:S02]  /*1d10*/  IMAD R4, R7, R5, R6 ;  /* 0x0000000507047224 */ /* 0x000fe400078e0206 */
[----:B------:R-:W-:-:S04]  /*1d20*/  IMAD.HI.U32 R5, R8, R9, RZ ;  /* 0x0000000908057227 */ /* 0x000fc800078e00ff */
[----:B------:R-:W-:Y:S02]  /*1d30*/  IMAD.MOV R6, RZ, RZ, -R5 ;  /* 0x000000ffff067224 */ /* 0x000fe400078e0a05 */
[----:B0-----:R-:W-:Y:S01]  /*1d40*/  IMAD.MOV.U32 R15, RZ, RZ, R10 ;  /* 0x000000ffff0f7224 */ /* 0x001fe200078e000a */
[----:B------:R-:W-:Y:S01]  /*1d50*/  IABS R10, R13 ;  /* 0x0000000d000a7213 */ /* 0x000fe20000000000 */
[C---:B------:R-:W-:Y:S01]  /*1d60*/  IMAD R6, R7.reuse, R6, R9 ;  /* 0x0000000607067224 */ /* 0x040fe200078e0209 */
[----:B------:R-:W-:Y:S01]  /*1d70*/  IABS R9, R16 ;  /* 0x0000001000097213 */ /* 0x000fe20000000000 */
[----:B------:R-:W-:Y:S01]  /*1d80*/  @!P3 IMAD.IADD R12, R12, 0x1, -R7 ;  /* 0x000000010c0cb824 */ /* 0x000fe200078e0a07 */
[C---:B------:R-:W-:Y:S01]  /*1d90*/  ISETP.GT.U32.AND P3, PT, R7.reuse, R4, PT ;  /* 0x000000040700720c */ /* 0x040fe20003f64070 */
[----:B------:R-:W-:Y:S01]  /*1da0*/  @!P6 IMAD.MOV R15, RZ, RZ, -R15 ;  /* 0x000000ffff0fe224 */ /* 0x000fe200078e0a0f */
[----:B------:R-:W-:Y:S01]  /*1db0*/  ISETP.GT.U32.AND P5, PT, R7, R6, PT ;  /* 0x000000060700720c */ /* 0x000fe20003fa4070 */
[----:B------:R-:W-:Y:S01]  /*1dc0*/  IMAD.HI.U32 R5, R8, R10, RZ ;  /* 0x0000000a08057227 */ /* 0x000fe200078e00ff */
[----:B------:R-:W-:-:S02]  /*1dd0*/  ISETP.GE.AND P6, PT, R17, RZ, PT ;  /* 0x000000ff1100720c */ /* 0x000fc40003fc6270 */
[----:B------:R0:W-:Y:S01]  /*1de0*/  STL [R1+0x6c], R15 ;  /* 0x00006c0f01007387 */ /* 0x0001e20000100800 */
[----:B------:R-:W-:Y:S02]  /*1df0*/  IMAD.MOV.U32 R18, RZ, RZ, R12 ;  /* 0x000000ffff127224 */ /* 0x000fe400078e000c */
[----:B------:R-:W-:Y:S01]  /*1e00*/  @!P2 IMAD.IADD R14, R14, 0x1, -R7 ;  /* 0x000000010e0ea824 */ /* 0x000fe200078e0a07 */
[----:B------:R-:W-:Y:S01]  /*1e10*/  ISETP.GE.AND P2, PT, R11, RZ, PT ;  /* 0x000000ff0b00720c */ /* 0x000fe20003f46270 */
[----:B------:R-:W-:Y:S02]  /*1e20*/  IMAD.MOV R5, RZ, RZ, -R5 ;  /* 0x000000ffff057224 */ /* 0x000fe400078e0a05 */
[--C-:B------:R-:W-:Y:S01]  /*1e30*/  @!P3 IMAD.IADD R4, R4, 0x1, -R7.reuse ;  /* 0x000000010404b824 */ /* 0x100fe200078e0a07 */
[----:B------:R-:W-:Y:S01]  /*1e40*/  ISETP.GE.AND P3, PT, R13, RZ, PT ;  /* 0x000000ff0d00720c */ /* 0x000fe20003f66270 */
[----:B------:R-:W-:Y:S02]  /*1e50*/  @!P5 IMAD.IADD R6, R6, 0x1, -R7 ;  /* 0x000000010606d824 */ /* 0x000fe400078e0a07 */
[----:B0-----:R-:W-:-:S02]  /*1e60*/  VIADD R15, R3, 0x17 ;  /* 0x00000017030f7836 */ /* 0x001fc40000000000 */
[----:B------:R-:W-:Y:S01]  /*1e70*/  @!P1 IMAD.MOV R18, RZ, RZ, -R18 ;  /* 0x000000ffff129224 */ /* 0x000fe200078e0a12 */
[C---:B------:R-:W-:Y:S01]  /*1e80*/  ISETP.GT.U32.AND P5, PT, R7.reuse, R6, PT ;  /* 0x000000060700720c */ /* 0x040fe20003fa4070 */
[----:B------:R-:W-:Y:S01]  /*1e90*/  @!P4 IMAD.MOV R14, RZ, RZ, -R14 ;  /* 0x000000ffff0ec224 */ /* 0x000fe200078e0a0e */
[----:B------:R-:W-:Y:S01]  /*1ea0*/  IABS R11, R15 ;  /* 0x0000000f000b7213 */ /* 0x000fe20000000000 */
[----:B------:R-:W-:Y:S01]  /*1eb0*/  @!P0 IMAD.MOV R2, RZ, RZ, -R2 ;  /* 0x000000ffff028224 */ /* 0x000fe200078e0a02 */
[----:B------:R-:W-:Y:S01]  /*1ec0*/  STL [R1+0x68], R18 ;  /* 0x0000681201007387 */ /* 0x000fe20000100800 */
[C---:B------:R-:W-:Y:S01]  /*1ed0*/  IMAD R10, R7.reuse, R5, R10 ;  /* 0x00000005070a7224 */ /* 0x040fe200078e020a */
[----:B------:R-:W-:Y:S01]  /*1ee0*/  ISETP.GT.U32.AND P1, PT, R7, R4, PT ;  /* 0x000000040700720c */ /* 0x000fe20003f24070 */
[----:B------:R-:W-:Y:S01]  /*1ef0*/  IMAD.HI.U32 R5, R8, R11, RZ ;  /* 0x0000000b08057227 */ /* 0x000fe200078e00ff */
[----:B------:R-:W-:Y:S01]  /*1f00*/  STL [R1+0x64], R14 ;  /* 0x0000640e01007387 */ /* 0x000fe20000100800 */
[----:B------:R-:W-:-:S02]  /*1f10*/  ISETP.GE.AND P0, PT, R15, RZ, PT ;  /* 0x000000ff0f00720c */ /* 0x000fc40003f06270 */
[----:B------:R-:W-:Y:S01]  /*1f20*/  IMAD.MOV.U32 R12, RZ, RZ, R9 ;  /* 0x000000ffff0c7224 */ /* 0x000fe200078e0009 */
[----:B------:R0:W-:Y:S01]  /*1f30*/  STL [R1+0x274], R2 ;  /* 0x0002740201007387 */ /* 0x0001e20000100800 */
[----:B------:R-:W-:Y:S01]  /*1f40*/  ISETP.GT.U32.AND P4, PT, R7, R10, PT ;  /* 0x0000000a0700720c */ /* 0x000fe20003f84070 */
[----:B------:R-:W-:Y:S02]  /*1f50*/  @!P5 IMAD.IADD R6, R6, 0x1, -R7 ;  /* 0x000000010606d824 */ /* 0x000fe400078e0a07 */
[----:B------:R-:W-:-:S04]  /*1f60*/  IMAD.HI.U32 R9, R8, R12, RZ ;  /* 0x0000000c08097227 */ /* 0x000fc800078e00ff */
[----:B------:R-:W-:Y:S02]  /*1f70*/  IMAD.MOV R9, RZ, RZ, -R9 ;  /* 0x000000ffff097224 */ /* 0x000fe400078e0a09 */
[----:B0-----:R-:W-:Y:S02]  /*1f80*/  IMAD.MOV R2, RZ, RZ, -R5 ;  /* 0x000000ffff027224 */ /* 0x001fe400078e0a05 */
[----:B------:R-:W-:Y:S01]  /*1f90*/  @!P1 IMAD.IADD R4, R4, 0x1, -R7 ;  /* 0x0000000104049824 */ /* 0x000fe200078e0a07 */
[----:B------:R-:W-:Y:S01]  /*1fa0*/  ISETP.GE.AND P1, PT, R16, RZ, PT ;  /* 0x000000ff1000720c */ /* 0x000fe20003f26270 */
[C---:B------:R-:W-:Y:S02]  /*1fb0*/  IMAD R2, R7.reuse, R2, R11 ;  /* 0x0000000207027224 */ /* 0x040fe400078e020b */
[C---:B------:R-:W-:Y:S02]  /*1fc0*/  IMAD R12, R7.reuse, R9, R12 ;  /* 0x00000009070c7224 */ /* 0x040fe400078e020c */
[----:B------:R-:W-:Y:S01]  /*1fd0*/  IMAD.MOV.U32 R18, RZ, RZ, R4 ;  /* 0x000000ffff127224 */ /* 0x000fe200078e0004 */
[----:B------:R-:W-:Y:S01]  /*1fe0*/  ISETP.GT.U32.AND P5, PT, R7, R2, PT ;  /* 0x000000020700720c */ /* 0x000fe20003fa4070 */
[----:B------:R-:W-:-:S02]  /*1ff0*/  @!P4 IMAD.IADD R10, R10, 0x1, -R7 ;  /* 0x000000010a0ac824 */ /* 0x000fc400078e0a07 */
[----:B------:R-:W-:Y:S01]  /*2000*/  @!P6 IMAD.MOV R18, RZ, RZ, -R18 ;  /* 0x000000ffff12e224 */ /* 0x000fe200078e0a12 */
[----:B------:R-:W-:Y:S01]  /*2010*/  ISETP.GT.U32.AND P6, PT, R7, R12, PT ;  /* 0x0000000c0700720c */ /* 0x000fe20003fc4070 */
[----:B------:R-:W-:Y:S01]  /*2020*/  VIADD R5, R3, 0x19 ;  /* 0x0000001903057836 */ /* 0x000fe20000000000 */
[----:B------:R-:W-:Y:S01]  /*2030*/  ISETP.GT.U32.AND P4, PT, R7, R10, PT ;  /* 0x0000000a0700720c */ /* 0x000fe20003f84070 */
[C---:B------:R-:W-:Y:S01]  /*2040*/  VIADD R14, R3.reuse, 0x1a ;  /* 0x0000001a030e7836 */ /* 0x040fe20000000000 */
[----:B------:R0:W-:Y:S01]  /*2050*/  STL [R1+0x27c], R18 ;  /* 0x00027c1201007387 */ /* 0x0001e20000100800 */
[----:B------:R-:W-:Y:S01]  /*2060*/  VIADD R15, R3, 0x1b ;  /* 0x0000001b030f7836 */ /* 0x000fe20000000000 */
[----:B------:R-:W-:Y:S01]  /*2070*/  IABS R9, R5 ;  /* 0x0000000500097213 */ /* 0x000fe20000000000 */
[----:B------:R-:W-:Y:S01]  /*2080*/  IMAD.MOV.U32 R17, RZ, RZ, R6 ;  /* 0x000000ffff117224 */ /* 0x000fe200078e0006 */
[----:B------:R-:W-:Y:S01]  /*2090*/  IABS R11, R14 ;  /* 0x0000000e000b7213 */ /* 0x000fe20000000000 */
[----:B------:R-:W-:Y:S01]  /*20a0*/  @!P5 IMAD.IADD R2, R2, 0x1, -R7 ;  /* 0x000000010202d824 */ /* 0x000fe200078e0a07 */
[----:B------:R-:W-:Y:S01]  /*20b0*/  IABS R13, R15 ;  /* 0x0000000f000d7213 */ /* 0x000fe20000000000 */
[----:B------:R-:W-:-:S03]  /*20c0*/  IMAD.HI.U32 R4, R8, R9, RZ ;  /* 0x0000000908047227 */ /* 0x000fc600078e00ff */
[----:B------:R-:W-:Y:S01]  /*20d0*/  ISETP.GT.U32.AND P5, PT, R7, R2, PT ;  /* 0x000000020700720c */ /* 0x000fe20003fa4070 */
[----:B------:R-:W-:Y:S02]  /*20e0*/  @!P6 IMAD.IADD R12, R12, 0x1, -R7 ;  /* 0x000000010c0ce824 */ /* 0x000fe400078e0a07 */
[----:B------:R-:W-:Y:S01]  /*20f0*/  @!P2 IMAD.MOV R17, RZ, RZ, -R17 ;  /* 0x000000ffff11a224 */ /* 0x000fe200078e0a11 */
[----:B------:R-:W-:Y:S01]  /*2100*/  ISETP.GE.AND P2, PT, R5, RZ, PT ;  /* 0x000000ff0500720c */ /* 0x000fe20003f46270 */
[----:B------:R-:W-:Y:S01]  /*2110*/  @!P4 IMAD.IADD R10, R10, 0x1, -R7 ;  /* 0x000000010a0ac824 */ /* 0x000fe200078e0a07 */
[----:B------:R-:W-:Y:S01]  /*2120*/  ISETP.GT.U32.AND P6, PT, R7, R12, PT ;  /* 0x0000000c0700720c */ /* 0x000fe20003fc4070 */
[----:B------:R-:W-:Y:S01]  /*2130*/  IMAD.HI.U32 R5, R8, R11, RZ ;  /* 0x0000000b08057227 */ /* 0x000fe200078e00ff */
[----:B------:R-:W-:Y:S01]  /*2140*/  ISETP.GE.AND P4, PT, R14, RZ, PT ;  /* 0x000000ff0e00720c */ /* 0x000fe20003f86270 */
[----:B------:R-:W-:Y:S02]  /*2150*/  STL [R1+0x280], R17 ;  /* 0x0002801101007387 */ /* 0x000fe40000100800 */
[----:B------:R-:W-:-:S02]  /*2160*/  IMAD.MOV R4, RZ, RZ, -R4 ;  /* 0x000000ffff047224 */ /* 0x000fc400078e0a04 */
[----:B------:R-:W-:-:S04]  /*2170*/  IMAD.HI.U32 R6, R8, R13, RZ ;  /* 0x0000000d08067227 */ /* 0x000fc800078e00ff */
[----:B------:R-:W-:Y:S02]  /*2180*/  IMAD.MOV.U32 R16, RZ, RZ, R10 ;  /* 0x000000ffff107224 */ /* 0x000fe400078e000a */
[----:B------:R-:W-:Y:S02]  /*2190*/  IMAD.MOV R10, RZ, RZ, -R5 ;  /* 0x000000ffff0a7224 */ /* 0x000fe400078e0a05 */
[----:B------:R-:W-:Y:S02]  /*21a0*/  @!P5 IMAD.IADD R2, R2, 0x1, -R7 ;  /* 0x000000010202d824 */ /* 0x000fe400078e0a07 */
[C---:B------:R-:W-:Y:S02]  /*21b0*/  IMAD R4, R7.reuse, R4, R9 ;  /* 0x0000000407047224 */ /* 0x040fe400078e0209 */
[----:B------:R-:W-:Y:S02]  /*21c0*/  IMAD.MOV R14, RZ, RZ, -R6 ;  /* 0x000000ffff0e7224 */ /* 0x000fe400078e0a06 */
[C---:B------:R-:W-:Y:S01]  /*21d0*/  IMAD R6, R7.reuse, R10, R11 ;  /* 0x0000000a07067224 */ /* 0x040fe200078e020b */
[----:B------:R-:W-:Y:S01]  /*21e0*/  ISETP.GT.U32.AND P5, PT, R7, R4, PT ;  /* 0x000000040700720c */ /* 0x000fe20003fa4070 */
[----:B------:R-:W-:-:S02]  /*21f0*/  IMAD.MOV.U32 R5, RZ, RZ, R2 ;  /* 0x000000ffff057224 */ /* 0x000fc400078e0002 */
[----:B------:R-:W-:Y:S01]  /*2200*/  @!P3 IMAD.MOV R16, RZ, RZ, -R16 ;  /* 0x000000ffff10b224 */ /* 0x000fe200078e0a10 */
[----:B------:R-:W-:Y:S01]  /*2210*/  ISETP.GE.AND P3, PT, R15, RZ, PT ;  /* 0x000000ff0f00720c */ /* 0x000fe20003f66270 */
[----:B------:R-:W-:Y:S01]  /*2220*/  @!P0 IMAD.MOV R5, RZ, RZ, -R5 ;  /* 0x000000ffff058224 */ /* 0x000fe200078e0a05 */
[C---:B------:R-:W-:Y:S01]  /*2230*/  ISETP.GT.U32.AND P0, PT, R7.reuse, R6, PT ;  /* 0x000000060700720c */ /* 0x040fe20003f04070 */
[----:B------:R-:W-:Y:S01]  /*2240*/  @!P6 IMAD.IADD R12, R12, 0x1, -R7 ;  /* 0x000000010c0ce824 */ /* 0x000fe200078e0a07 */
[----:B------:R1:W-:Y:S01]  /*2250*/  STL [R1+0x284], R16 ;  /* 0x0002841001007387 */ /* 0x0003e20000100800 */
[----:B------:R-:W-:Y:S02]  /*2260*/  IMAD R10, R7, R14, R13 ;  /* 0x0000000e070a7224 */ /* 0x000fe400078e020d */
[----:B------:R-:W-:Y:S01]  /*2270*/  VIADD R14, R3, 0x1d ;  /* 0x0000001d030e7836 */ /* 0x000fe20000000000 */
[----:B------:R3:W-:Y:S01]  /*2280*/  STL [R1+0x28c], R5 ;  /* 0x00028c0501007387 */ /* 0x0007e20000100800 */
[----:B------:R-:W-:-:S02]  /*2290*/  @!P5 IMAD.IADD R4, R4, 0x1, -R7 ;  /* 0x000000010404d824 */ /* 0x000fc400078e0a07 */
[C---:B------:R-:W-:Y:S01]  /*22a0*/  VIADD R2, R3.reuse, 0x1c ;  /* 0x0000001c03027836 */ /* 0x040fe20000000000 */
[----:B------:R-:W-:Y:S01]  /*22b0*/  IABS R11, R14 ;  /* 0x0000000e000b7213 */ /* 0x000fe20000000000 */
[----:B0-----:R-:W-:Y:S01]  /*22c0*/  VIADD R18, R3, 0x1f ;  /* 0x0000001f03127836 */ /* 0x001fe20000000000 */
[C---:B------:R-:W-:Y:S01]  /*22d0*/  ISETP.GT.U32.AND P5, PT, R7.reuse, R4, PT ;  /* 0x000000040700720c */ /* 0x040fe20003fa4070 */
[----:B-1----:R-:W-:Y:S01]  /*22e0*/  IMAD.MOV.U32 R16, RZ, RZ, R12 ;  /* 0x000000ffff107224 */ /* 0x002fe200078e000c */
[----:B------:R-:W-:Y:S01]  /*22f0*/  IABS R9, R2 ;  /* 0x0000000200097213 */ /* 0x000fe20000000000 */
[----:B------:R-:W-:Y:S01]  /*2300*/  @!P0 IMAD.IADD R6, R6, 0x1, -R7 ;  /* 0x0000000106068824 */ /* 0x000fe200078e0a07 */
[----:B------:R-:W-:Y:S01]  /*2310*/  ISETP.GE.AND P6, PT, R2, RZ, PT ;  /* 0x000000ff0200720c */ /* 0x000fe20003fc6270 */
[----:B------:R-:W-:Y:S01]  /*2320*/  @!P1 IMAD.MOV R16, RZ, RZ, -R16 ;  /* 0x000000ffff109224 */ /* 0x000fe200078e0a10 */
[C---:B------:R-:W-:Y:S01]  /*2330*/  ISETP.GT.U32.AND P1, PT, R7.reuse, R10, PT ;  /* 0x0000000a0700720c */ /* 0x040fe20003f24070 */
[----:B---3--:R-:W-:Y:S01]  /*2340*/  IMAD.HI.U32 R5, R8, R11, RZ ;  /* 0x0000000b08057227 */ /* 0x008fe200078e00ff */
[----:B------:R-:W-:-:S02]  /*2350*/  ISETP.GT.U32.AND P0, PT, R7, R6, PT ;  /* 0x000000060700720c */ /* 0x000fc40003f04070 */
[----:B------:R-:W-:Y:S01]  /*2360*/  IABS R15, R18 ;  /* 0x00000012000f7213 */ /* 0x000fe20000000000 */
[----:B------:R-:W-:Y:S01]  /*2370*/  IMAD.HI.U32 R2, R8, R9, RZ ;  /* 0x0000000908027227 */ /* 0x000fe200078e00ff */
[----:B------:R0:W-:Y:S03]  /*2380*/  STL [R1+0x60], R16 ;  /* 0x0000601001007387 */ /* 0x0001e60000100800 */
[----:B------:R-:W-:Y:S02]  /*2390*/  IMAD.MOV R12, RZ, RZ, -R5 ;  /* 0x000000ffff0c7224 */ /* 0x000fe400078e0a05 */
[--C-:B------:R-:W-:Y:S01]  /*23a0*/  @!P5 IMAD.IADD R4, R4, 0x1, -R7.reuse ;  /* 0x000000010404d824 */ /* 0x100fe200078e0a07 */
[----:B------:R-:W-:Y:S01]  /*23b0*/  ISETP.GE.AND P5, PT, R14, RZ, PT ;  /* 0x000000ff0e00720c */ /* 0x000fe20003fa6270 */
[--C-:B------:R-:W-:Y:S02]  /*23c0*/  @!P1 IMAD.IADD R10, R10, 0x1, -R7.reuse ;  /* 0x000000010a0a9824 */ /* 0x100fe400078e0a07 */
[----:B------:R-:W-:-:S02]  /*23d0*/  @!P0 IMAD.IADD R6, R6, 0x1, -R7 ;  /* 0x0000000106068824 */ /* 0x000fc400078e0a07 */
[----:B------:R-:W-:Y:S01]  /*23e0*/  IMAD.MOV R2, RZ, RZ, -R2 ;  /* 0x000000ffff027224 */ /* 0x000fe200078e0a02 */
[C---:B------:R-:W-:Y:S01]  /*23f0*/  ISETP.GT.U32.AND P1, PT, R7.reuse, R10, PT ;  /* 0x0000000a0700720c */ /* 0x040fe20003f24070 */
[----:B------:R-:W-:Y:S02]  /*2400*/  IMAD R12, R7, R12, R11 ;  /* 0x0000000c070c7224 */ /* 0x000fe400078e020b */
[----:B------:R-:W-:Y:S02]  /*2410*/  IMAD.MOV.U32 R20, RZ, RZ, R4 ;  /* 0x000000ffff147224 */ /* 0x000fe400078e0004 */
[----:B------:R-:W-:Y:S02]  /*2420*/  VIADD R17, R3, 0x1e ;  /* 0x0000001e03117836 */ /* 0x000fe40000000000 */
[----:B------:R-:W-:Y:S02]  /*2430*/  IMAD.MOV.U32 R19, RZ, RZ, R6 ;  /* 0x000000ffff137224 */ /* 0x000fe400078e0006 */
[C---:B------:R-:W-:Y:S01]  /*2440*/  IMAD R2, R7.reuse, R2, R9 ;  /* 0x0000000207027224 */ /* 0x040fe200078e0209 */
[----:B------:R-:W-:Y:S01]  /*2450*/  IABS R13, R17 ;  /* 0x00000011000d7213 */ /* 0x000fe20000000000 */
[----:B------:R-:W-:Y:S01]  /*2460*/  @!P2 IMAD.MOV R20, RZ, RZ, -R20 ;  /* 0x000000ffff14a224 */ /* 0x000fe200078e0a14 */
[C---:B------:R-:W-:Y:S01]  /*2470*/  ISETP.GT.U32.AND P2, PT, R7.reuse, R12, PT ;  /* 0x0000000c0700720c */ /* 0x040fe20003f44070 */
[----:B------:R-:W-:Y:S01]  /*2480*/  IMAD.HI.U32 R9, R8, R15, RZ ;  /* 0x0000000f08097227 */ /* 0x000fe200078e00ff */
[----:B------:R-:W-:-:S02]  /*2490*/  ISETP.GT.U32.AND P0, PT, R7, R2, PT ;  /* 0x000000020700720c */ /* 0x000fc40003f04070 */
[----:B------:R-:W-:Y:S01]  /*24a0*/  STL [R1+0x5c], R20 ;  /* 0x00005c1401007387 */ /* 0x000fe20000100800 */
[----:B------:R-:W-:Y:S01]  /*24b0*/  @!P4 IMAD.MOV R19, RZ, RZ, -R19 ;  /* 0x000000ffff13c224 */ /* 0x000fe200078e0a13 */
[----:B------:R-:W-:Y:S01]  /*24c0*/  ISETP.GE.AND P4, PT, R17, RZ, PT ;  /* 0x000000ff1100720c */ /* 0x000fe20003f86270 */
[----:B0-----:R-:W-:Y:S02]  /*24d0*/  IMAD.MOV R16, RZ, RZ, -R9 ;  /* 0x000000ffff107224 */ /* 0x001fe400078e0a09 */
[----:B------:R-:W-:Y:S01]  /*24e0*/  @!P1 IMAD.IADD R10, R10, 0x1, -R7 ;  /* 0x000000010a0a9824 */ /* 0x000fe200078e0a07 */
[----:B------:R0:W-:Y:S01]  /*24f0*/  STL [R1+0x58], R19 ;  /* 0x0000581301007387 */ /* 0x0001e20000100800 */
[----:B------:R-:W-:-:S04]  /*2500*/  IMAD.HI.U32 R5, R8, R13, RZ ;  /* 0x0000000d08057227 */ /* 0x000fc800078e00ff */
[C---:B------:R-:W-:Y:S02]  /*2510*/  IMAD R6, R7.reuse, R16, R15 ;  /* 0x0000001007067224 */ /* 0x040fe400078e020f */
[----:B------:R-:W-:Y:S02]  /*2520*/  IMAD.MOV R14, RZ, RZ, -R5 ;  /* 0x000000ffff0e7224 */ /* 0x000fe400078e0a05 */
[----:B------:R-:W-:Y:S02]  /*2530*/  @!P2 IMAD.IADD R12, R12, 0x1, -R7 ;  /* 0x000000010c0ca824 */ /* 0x000fe400078e0a07 */
[----:B0-----:R-:W-:Y:S02]  /*2540*/  IMAD.MOV.U32 R19, RZ, RZ, R10 ;  /* 0x000000ffff137224 */ /* 0x001fe400078e000a */
[C---:B------:R-:W-:Y:S01]  /*2550*/  IMAD R4, R7.reuse, R14, R13 ;  /* 0x0000000e07047224 */ /* 0x040fe200078e020d */
[C---:B------:R-:W-:Y:S01]  /*2560*/  ISETP.GT.U32.AND P2, PT, R7.reuse, R12, PT ;  /* 0x0000000c0700720c */ /* 0x040fe20003f44070 */
[----:B------:R-:W-:Y:S01]  /*2570*/  @!P3 IMAD.MOV R19, RZ, RZ, -R19 ;  /* 0x000000ffff13b224 */ /* 0x000fe200078e0a13 */
[----:B------:R-:W-:Y:S01]  /*2580*/  ISETP.GT.U32.AND P3, PT, R7, R6, PT ;  /* 0x000000060700720c */ /* 0x000fe20003f64070 */
[----:B------:R-:W-:Y:S01]  /*2590*/  VIADD R14, R3, 0x20 ;  /* 0x00000020030e7836 */ /* 0x000fe20000000000 */
[----:B------:R-:W-:Y:S01]  /*25a0*/  ISETP.GT.U32.AND P1, PT, R7, R4, PT ;  /* 0x000000040700720c */ /* 0x000fe20003f24070 */
[C---:B------:R-:W-:Y:S01]  /*25b0*/  VIADD R15, R3.reuse, 0x21 ;  /* 0x00000021030f7836 */ /* 0x040fe20000000000 */
[----:B------:R0:W-:Y:S01]  /*25c0*/  STL [R1+0x294], R19 ;  /* 0x0002941301007387 */ /* 0x0001e20000100800 */
[----:B------:R-:W-:Y:S01]  /*25d0*/  @!P0 IMAD.IADD R2, R2, 0x1, -R7 ;  /* 0x0000000102028824 */ /* 0x000fe200078e0a07 */
[----:B------:R-:W-:Y:S01]  /*25e0*/  IABS R9, R14 ;  /* 0x0000000e00097213 */ /* 0x000fe20000000000 */
[C---:B------:R-:W-:Y:S01]  /*25f0*/  VIADD R16, R3.reuse, 0x22 ;  /* 0x0000002203107836 */ /* 0x040fe20000000000 */
[----:B------:R-:W-:Y:S01]  /*2600*/  IABS R11, R15 ;  /* 0x0000000f000b7213 */ /* 0x000fe20000000000 */
[----:B------:R-:W-:Y:S01]  /*2610*/  VIADD R21, R3, 0x29 ;  /* 0x0000002903157836 */ /* 0x000fe20000000000 */
[----:B------:R-:W-:Y:S01]  /*2620*/  ISETP.GT.U32.AND P0, PT, R7, R2, PT ;  /* 0x000000020700720c */ /* 0x000fe20003f04070 */
[----:B------:R-:W-:Y:S01]  /*2630*/  IMAD.HI.U32 R5, R8, R9, RZ ;  /* 0x0000000908057227 */ /* 0x000fe200078e00ff */
[----:B------:R-:W-:-:S03]  /*2640*/  IABS R13, R16 ;  /* 0x00000010000d7213 */ /* 0x000fc60000000000 */
[----:B------:R-:W-:Y:S02]  /*2650*/  @!P3 IMAD.IADD R6, R6, 0x1, -R7 ;  /* 0x000000010606b824 */ /* 0x000fe400078e0a07 */
[----:B------:R-:W-:Y:S02]  /*2660*/  IMAD.MOV R10, RZ, RZ, -R5 ;  /* 0x000000ffff0a7224 */ /* 0x000fe400078e0a05 */
[----:B------:R-:W-:Y:S01]  /*2670*/  @!P2 IMAD.IADD R12, R12, 0x1, -R7 ;  /* 0x000000010c0ca824 */ /* 0x000fe200078e0a07 */
[----:B------:R-:W-:Y:S01]  /*2680*/  ISETP.GT.U32.AND P3, PT, R7, R6, PT ;  /* 0x000000060700720c */ /* 0x000fe20003f64070 */
[----:B------:R-:W-:-:S04]  /*2690*/  IMAD.HI.U32 R5, R8, R11, RZ ;  /* 0x0000000b08057227 */ /* 0x000fc800078e00ff */
[----:B------:R-:W-:Y:S02]  /*26a0*/  @!P1 IMAD.IADD R4, R4, 0x1, -R7 ;  /* 0x0000000104049824 */ /* 0x000fe400078e0a07 */
[----:B------:R-:W-:Y:S02]  /*26b0*/  IMAD.MOV.U32 R17, RZ, RZ, R12 ;  /* 0x000000ffff117224 */ /* 0x000fe400078e000c */
[C---:B------:R-:W-:Y:S01]  /*26c0*/  IMAD R10, R7.reuse, R10, R9 ;  /* 0x0000000a070a7224 */ /* 0x040fe200078e0209 */
[C---:B------:R-:W-:Y:S01]  /*26d0*/  ISETP.GT.U32.AND P1, PT, R7.reuse, R4, PT ;  /* 0x000000040700720c */ /* 0x040fe20003f24070 */
[----:B------:R-:W-:Y:S02]  /*26e0*/  IMAD.MOV R12, RZ, RZ, -R5 ;  /* 0x000000ffff0c7224 */ /* 0x000fe400078e0a05 */
[----:B------:R-:W-:Y:S01]  /*26f0*/  @!P3 IMAD.IADD R6, R6, 0x1, -R7 ;  /* 0x000000010606b824 */ /* 0x000fe200078e0a07 */
[C---:B------:R-:W-:Y:S01]  /*2700*/  ISETP.GT.U32.AND P2, PT, R7.reuse, R10, PT ;  /* 0x0000000a0700720c */ /* 0x040fe20003f44070 */
[----:B------:R-:W-:-:S02]  /*2710*/  IMAD R12, R7, R12, R11 ;  /* 0x0000000c070c7224 */ /* 0x000fc400078e020b */
[----:B------:R-:W-:Y:S01]  /*2720*/  @!P0 IMAD.IADD R2, R2, 0x1, -R7 ;  /* 0x0000000102028824 */ /* 0x000fe200078e0a07 */
[----:B------:R-:W-:Y:S01]  /*2730*/  ISETP.GE.AND P0, PT, R18, RZ, PT ;  /* 0x000000ff1200720c */ /* 0x000fe20003f06270 */
[----:B------:R-:W-:Y:S01]  /*2740*/  IMAD.MOV.U32 R9, RZ, RZ, R13 ;  /* 0x000000ffff097224 */ /* 0x000fe200078e000d */
[----:B------:R-:W-:Y:S01]  /*2750*/  ISETP.GT.U32.AND P3, PT, R7, R12, PT ;  /* 0x0000000c0700720c */ /* 0x000fe20003f64070 */
[----:B0-----:R-:W-:Y:S02]  /*2760*/  IMAD.MOV.U32 R19, RZ, RZ, R2 ;  /* 0x000000ffff137224 */ /* 0x001fe400078e0002 */
[----:B------:R-:W-:Y:S01]  /*2770*/  @!P1 IMAD.IADD R4, R4, 0x1, -R7 ;  /* 0x0000000104049824 */ /* 0x000fe200078e0a07 */
[----:B------:R-:W-:Y:S01]  /*2780*/  ISETP.GE.AND P1, PT, R16, RZ, PT ;  /* 0x000000ff1000720c */ /* 0x000fe20003f26270 */
[----:B------:R-:W-:-:S04]  /*2790*/  IMAD.HI.U32 R2, R8, R9, RZ ;  /* 0x0000000908027227 */ /* 0x000fc800078e00ff */
[----:B------:R-:W-:Y:S02]  /*27a0*/  @!P2 IMAD.IADD R10, R10, 0x1, -R7 ;  /* 0x000000010a0aa824 */ /* 0x000fe400078e0a07 */
[----:B------:R-:W-:Y:S02]  /*27b0*/  VIADD R5, R3, 0x23 ;  /* 0x0000002303057836 */ /* 0x000fe40000000000 */
[----:B------:R-:W-:Y:S01]  /*27c0*/  @!P6 IMAD.MOV R19, RZ, RZ, -R19 ;  /* 0x000000ffff13e224 */ /* 0x000fe200078e0a13 */
[----:B------:R-:W-:Y:S01]  /*27d0*/  ISETP.GE.AND P6, PT, R14, RZ, PT ;  /* 0x000000ff0e00720c */ /* 0x000fe20003fc6270 */
[----:B------:R-:W-:Y:S01]  /*27e0*/  IMAD.MOV.U32 R14, RZ, RZ, R4 ;  /* 0x000000ffff0e7224 */ /* 0x000fe200078e0004 */
[----:B------:R-:W-:Y:S01]  /*27f0*/  ISETP.GT.U32.AND P2, PT, R7, R10, PT ;  /* 0x0000000a0700720c */ /* 0x000fe20003f44070 */
[----:B------:R-:W-:Y:S01]  /*2800*/  IMAD.MOV R2, RZ, RZ, -R2 ;  /* 0x000000ffff027224 */ /* 0x000fe200078e0a02 */
[----:B------:R-:W-:Y:S01]  /*2810*/  STL [R1+0x2a0], R19 ;  /* 0x0002a01301007387 */ /* 0x000fe20000100800 */
[----:B------:R-:W-:-:S02]  /*2820*/  VIADD R4, R3, 0x24 ;  /* 0x0000002403047836 */ /* 0x000fc40000000000 */
[----:B------:R-:W-:Y:S01]  /*2830*/  IMAD.MOV.U32 R13, RZ, RZ, R6 ;  /* 0x000000ffff0d7224 */ /* 0x000fe200078e0006 */
[----:B------:R-:W-:Y:S01]  /*2840*/  IABS R6, R5 ;  /* 0x0000000500067213 */ /* 0x000fe20000000000 */
[----:B------:R-:W-:Y:S02]  /*2850*/  @!P3 IMAD.IADD R12, R12, 0x1, -R7 ;  /* 0x000000010c0cb824 */ /* 0x000fe400078e0a07 */
[C---:B------:R-:W-:Y:S01]  /*2860*/  IMAD R2, R7.reuse, R2, R9 ;  /* 0x0000000207027224 */ /* 0x040fe200078e0209 */
[----:B------:R-:W-:Y:S01]  /*2870*/  IABS R9, R4 ;  /* 0x0000000400097213 */ /* 0x000fe20000000000 */
[----:B------:R-:W-:Y:S01]  /*2880*/  @!P0 IMAD.MOV R13, RZ, RZ, -R13 ;  /* 0x000000ffff0d8224 */ /* 0x000fe200078e0a0d */
[----:B------:R-:W-:Y:S01]  /*2890*/  ISETP.GE.AND P0, PT, R4, RZ, PT ;  /* 0x000000ff0400720c */ /* 0x000fe20003f06270 */
[----:B------:R-:W-:Y:S01]  /*28a0*/  IMAD.HI.U32 R4, R8, R6, RZ ;  /* 0x0000000608047227 */ /* 0x000fe200078e00ff */
[----:B------:R-:W-:-:S03]  /*28b0*/  ISETP.GT.U32.AND P3, PT, R7, R12, PT ;  /* 0x0000000c0700720c */ /* 0x000fc60003f64070 */
[----:B------:R-:W-:Y:S01]  /*28c0*/  @!P5 IMAD.MOV R17, RZ, RZ, -R17 ;  /* 0x000000ffff11d224 */ /* 0x000fe200078e0a11 */
[----:B------:R-:W-:Y:S01]  /*28d0*/  ISETP.GE.AND P5, PT, R15, RZ, PT ;  /* 0x000000ff0f00720c */ /* 0x000fe20003fa6270 */
[----:B------:R-:W-:Y:S01]  /*28e0*/  @!P4 IMAD.MOV R14, RZ, RZ, -R14 ;  /* 0x000000ffff0ec224 */ /* 0x000fe200078e0a0e */
[----:B------:R-:W-:Y:S01]  /*28f0*/  ISETP.GE.AND P4, PT, R5, RZ, PT ;  /* 0x000000ff0500720c */ /* 0x000fe20003f86270 */
[----:B------:R-:W-:Y:S01]  /*2900*/  IMAD.HI.U32 R5, R8, R9, RZ ;  /* 0x0000000908057227 */ /* 0x000fe200078e00ff */
[----:B------:R-:W-:Y:S03]  /*2910*/  STL [R1+0x2a4], R17 ;  /* 0x0002a41101007387 */ /* 0x000fe60000100800 */
[----:B------:R-:W-:Y:S01]  /*2920*/  IMAD.MOV R4, RZ, RZ, -R4 ;  /* 0x000000ffff047224 */ /* 0x000fe200078e0a04 */
[----:B------:R0:W-:Y:S01]  /*2930*/  STL [R1+0x2ac], R14 ;  /* 0x0002ac0e01007387 */ /* 0x0001e20000100800 */
[--C-:B------:R-:W-:Y:S01]  /*2940*/  @!P2 IMAD.IADD R10, R10, 0x1, -R7.reuse ;  /* 0x000000010a0aa824 */ /* 0x100fe200078e0a07 */
[C---:B------:R-:W-:Y:S01]  /*2950*/  ISETP.GT.U32.AND P2, PT, R7.reuse, R2, PT ;  /* 0x000000020700720c */ /* 0x040fe20003f44070 */
[----:B------:R-:W-:Y:S01]  /*2960*/  IMAD R4, R7, R4, R6 ;  /* 0x0000000407047224 */ /* 0x000fe200078e0206 */
[----:B------:R1:W-:Y:S01]  /*2970*/  STL [R1+0x2b0], R13 ;  /* 0x0002b00d01007387 */ /* 0x0003e20000100800 */
[----:B------:R-:W-:-:S02]  /*2980*/  @!P3 IMAD.IADD R12, R12, 0x1, -R7 ;  /* 0x000000010c0cb824 */ /* 0x000fc400078e0a07 */
[----:B------:R-:W-:Y:S01]  /*2990*/  IMAD.MOV.U32 R18, RZ, RZ, R10 ;  /* 0x000000ffff127224 */ /* 0x000fe200078e000a */
[----:B------:R-:W-:Y:S01]  /*29a0*/  ISETP.GT.U32.AND P3, PT, R7, R4, PT ;  /* 0x000000040700720c */ /* 0x000fe20003f64070 */
[----:B------:R-:W-:Y:S02]  /*29b0*/  VIADD R15, R3, 0x25 ;  /* 0x00000025030f7836 */ /* 0x000fe40000000000 */
[----:B0-----:R-:W-:Y:S02]  /*29c0*/  IMAD.MOV R14, RZ, RZ, -R5 ;  /* 0x000000ffff0e7224 */ /* 0x001fe400078e0a05 */
[----:B------:R-:W-:Y:S01]  /*29d0*/  @!P6 IMAD.MOV R18, RZ, RZ, -R18 ;  /* 0x000000ffff12e224 */ /* 0x000fe200078e0a12 */
[----:B------:R-:W-:Y:S01]  /*29e0*/  IABS R11, R15 ;  /* 0x0000000f000b7213 */ /* 0x000fe20000000000 */
[C---:B------:R-:W-:Y:S02]  /*29f0*/  IMAD R6, R7.reuse, R14, R9 ;  /* 0x0000000e07067224 */ /* 0x040fe400078e0209 */
[--C-:B------:R-:W-:Y:S01]  /*2a00*/  @!P2 IMAD.IADD R2, R2, 0x1, -R7.reuse ;  /* 0x000000010202a824 */ /* 0x100fe200078e0a07 */
[----:B------:R0:W-:Y:S01]  /*2a10*/  STL [R1+0x54], R18 ;  /* 0x0000541201007387 */ /* 0x0001e20000100800 */
[----:B------:R-:W-:Y:S01]  /*2a20*/  IMAD.MOV.U32 R17, RZ, RZ, R12 ;  /* 0x000000ffff117224 */ /* 0x000fe200078e000c */
[----:B------:R-:W-:Y:S01]  /*2a30*/  ISETP.GT.U32.AND P6, PT, R7, R6, PT ;  /* 0x000000060700720c */ /* 0x000fe20003fc4070 */
[----:B------:R-:W-:Y:S01]  /*2a40*/  VIADD R16, R3, 0x26 ;  /* 0x0000002603107836 */ /* 0x000fe20000000000 */
[----:B------:R-:W-:Y:S01]  /*2a50*/  ISETP.GT.U32.AND P2, PT, R7, R2, PT ;  /* 0x000000020700720c */ /* 0x000fe20003f44070 */
[----:B------:R-:W-:-:S02]  /*2a60*/  @!P3 IMAD.IADD R4, R4, 0x1, -R7 ;  /* 0x000000010404b824 */ /* 0x000fc400078e0a07 */
[----:B------:R-:W-:Y:S01]  /*2a70*/  @!P5 IMAD.MOV R17, RZ, RZ, -R17 ;  /* 0x000000ffff11d224 */ /* 0x000fe200078e0a11 */
[----:B-1----:R-:W-:Y:S01]  /*2a80*/  IABS R13, R16 ;  /* 0x00000010000d7213 */ /* 0x002fe20000000000 */
[C---:B------:R-:W-:Y:S01]  /*2a90*/  IMAD.HI.U32 R5, R8.reuse, R11, RZ ;  /* 0x0000000b08057227 */ /* 0x040fe200078e00ff */
[----:B------:R-:W-:Y:S02]  /*2aa0*/  ISETP.GT.U32.AND P3, PT, R7, R4, PT ;  /* 0x000000040700720c */ /* 0x000fe40003f64070 */
[----:B------:R1:W-:Y:S01]  /*2ab0*/  STL [R1+0x50], R17 ;  /* 0x0000501101007387 */ /* 0x0003e20000100800 */
[----:B------:R-:W-:Y:S01]  /*2ac0*/  IMAD.HI.U32 R9, R8, R13, RZ ;  /* 0x0000000d08097227 */ /* 0x000fe200078e00ff */
[----:B0-----:R-:W-:Y:S02]  /*2ad0*/  IABS R18, R21 ;  /* 0x0000001500127213 */ /* 0x001fe40000000000 */
[----:B------:R-:W-:Y:S01]  /*2ae0*/  ISETP.GE.AND P5, PT, R15, RZ, PT ;  /* 0x000000ff0f00720c */ /* 0x000fe20003fa6270 */
[----:B------:R-:W-:-:S02]  /*2af0*/  @!P6 IMAD.IADD R6, R6, 0x1, -R7 ;  /* 0x000000010606e824 */ /* 0x000fc400078e0a07 */
[----:B------:R-:W-:Y:S02]  /*2b00*/  IMAD.MOV R10, RZ, RZ, -R5 ;  /* 0x000000ffff0a7224 */ /* 0x000fe400078e0a05 */
[----:B------:R-:W-:Y:S01]  /*2b10*/  IMAD.MOV R12, RZ, RZ, -R9 ;  /* 0x000000ffff0c7224 */ /* 0x000fe200078e0a09 */
[----:B------:R-:W-:Y:S01]  /*2b20*/  ISETP.GT.U32.AND P6, PT, R7, R6, PT ;  /* 0x000000060700720c */ /* 0x000fe20003fc4070 */
[----:B-1----:R-:W-:Y:S02]  /*2b30*/  VIADD R17, R3, 0x27 ;  /* 0x0000002703117836 */ /* 0x002fe40000000000 */
[----:B------:R-:W-:Y:S02]  /*2b40*/  IMAD R10, R7, R10, R11 ;  /* 0x0000000a070a7224 */ /* 0x000fe400078e020b */
[----:B------:R-:W-:Y:S01]  /*2b50*/  VIADD R19, R3, 0x28 ;  /* 0x0000002803137836 */ /* 0x000fe20000000000 */
[----:B------:R-:W-:Y:S01]  /*2b60*/  IABS R14, R17 ;  /* 0x00000011000e7213 */ /* 0x000fe20000000000 */
[----:B------:R-:W-:Y:S01]  /*2b70*/  @!P2 IMAD.IADD R2, R2, 0x1, -R7 ;  /* 0x000000010202a824 */ /* 0x000fe200078e0a07 */
[----:B------:R-:W-:Y:S01]  /*2b80*/  ISETP.GE.AND P2, PT, R16, RZ, PT ;  /* 0x000000ff1000720c */ /* 0x000fe20003f46270 */
[C---:B------:R-:W-:Y:S01]  /*2b90*/  IMAD R12, R7.reuse, R12, R13 ;  /* 0x0000000c070c7224 */ /* 0x040fe200078e020d */
[----:B------:R-:W-:Y:S01]  /*2ba0*/  IABS R16, R19 ;  /* 0x0000001300107213 */ /* 0x000fe20000000000 */
[----:B------:R-:W-:Y:S01]  /*2bb0*/  @!P3 IMAD.IADD R4, R4, 0x1, -R7 ;  /* 0x000000010404b824 */ /* 0x000fe200078e0a07 */
[----:B------:R-:W-:Y:S01]  /*2bc0*/  ISETP.GT.U32.AND P3, PT, R7, R10, PT ;  /* 0x0000000a0700720c */ /* 0x000fe20003f64070 */
[----:B------:R-:W-:-:S04]  /*2bd0*/  IMAD.HI.U32 R5, R8, R14, RZ ;  /* 0x0000000e08057227 */ /* 0x000fc800078e00ff */
[----:B------:R-:W-:Y:S01]  /*2be0*/  @!P6 IMAD.IADD R6, R6, 0x1, -R7 ;  /* 0x000000010606e824 */ /* 0x000fe200078e0a07 */
[----:B------:R-:W-:Y:S01]  /*2bf0*/  ISETP.GT.U32.AND P6, PT, R7, R12, PT ;  /* 0x0000000c0700720c */ /* 0x000fe20003fc4070 */
[----:B------:R-:W-:Y:S02]  /*2c00*/  IMAD.MOV R11, RZ, RZ, -R5 ;  /* 0x000000ffff0b7224 */ /* 0x000fe400078e0a05 */
[----:B------:R-:W-:-:S04]  /*2c10*/  IMAD.HI.U32 R5, R8, R16, RZ ;  /* 0x0000001008057227 */ /* 0x000fc800078e00ff */
[C---:B------:R-:W-:Y:S02]  /*2c20*/  IMAD R14, R7.reuse, R11, R14 ;  /* 0x0000000b070e7224 */ /* 0x040fe400078e020e */
[----:B------:R-:W-:Y:S02]  /*2c30*/  IMAD.MOV R13, RZ, RZ, -R5 ;  /* 0x000000ffff0d7224 */ /* 0x000fe400078e0a05 */
[--C-:B------:R-:W-:Y:S01]  /*2c40*/  @!P3 IMAD.IADD R10, R10, 0x1, -R7.reuse ;  /* 0x000000010a0ab824 */ /* 0x100fe200078e0a07 */
[C---:B------:R-:W-:Y:S01]  /*2c50*/  ISETP.GT.U32.AND P3, PT, R7.reuse, R14, PT ;  /* 0x0000000e0700720c */ /* 0x040fe20003f64070 */
[C---:B------:R-:W-:Y:S02]  /*2c60*/  IMAD R16, R7.reuse, R13, R16 ;  /* 0x0000000d07107224 */ /* 0x040fe400078e0210 */
[----:B------:R-:W-:Y:S02]  /*2c70*/  @!P6 IMAD.IADD R12, R12, 0x1, -R7 ;  /* 0x000000010c0ce824 */ /* 0x000fe400078e0a07 */
[----:B------:R-:W-:Y:S01]  /*2c80*/  IMAD.MOV.U32 R26, RZ, RZ, R2 ;  /* 0x000000ffff1a7224 */ /* 0x000fe200078e0002 */
[----:B------:R-:W-:Y:S01]  /*2c90*/  ISETP.GT.U32.AND P6, PT, R7, R16, PT ;  /* 0x000000100700720c */ /* 0x000fe20003fc4070 */
[----:B------:R-:W-:-:S04]  /*2ca0*/  IMAD.HI.U32 R9, R8, R18, RZ ;  /* 0x0000001208097227 */ /* 0x000fc800078e00ff */
[----:B------:R-:W-:Y:S01]  /*2cb0*/  @!P1 IMAD.MOV R26, RZ, RZ, -R26 ;  /* 0x000000ffff1a9224 */ /* 0x000fe200078e0a1a */
[----:B------:R-:W-:Y:S01]  /*2cc0*/  ISETP.GT.U32.AND P1, PT, R7, R12, PT ;  /* 0x0000000c0700720c */ /* 0x000fe20003f24070 */
[C---:B------:R-:W-:Y:S02]  /*2cd0*/  VIADD R15, R3.reuse, 0x2b ;  /* 0x0000002b030f7836 */ /* 0x040fe40000000000 */
[----:B------:R-:W-:Y:S01]  /*2ce0*/  @!P4 IMAD.MOV R4, RZ, RZ, -R4 ;  /* 0x000000ffff04c224 */ /* 0x000fe200078e0a04 */
[----:B------:R-:W-:Y:S01]  /*2cf0*/  STL [R1+0x4c], R26 ;  /* 0x00004c1a01007387 */ /* 0x000fe20000100800 */
[----:B------:R-:W-:Y:S01]  /*2d00*/  VIADD R23, R3, 0x2a ;  /* 0x0000002a03177836 */ /* 0x000fe20000000000 */
[----:B------:R-:W-:Y:S01]  /*2d10*/  IABS R22, R15 ;  /* 0x0000000f00167213 */ /* 0x000fe20000000000 */
[----:B------:R-:W-:Y:S01]  /*2d20*/  IMAD.MOV R9, RZ, RZ, -R9 ;  /* 0x000000ffff097224 */ /* 0x000fe200078e0a09 */
[----:B------:R0:W-:Y:S01]  /*2d30*/  STL [R1+0x2b4], R4 ;  /* 0x0002b40401007387 */ /* 0x0001e20000100800 */
[--C-:B------:R-:W-:Y:S01]  /*2d40*/  @!P3 IMAD.IADD R14, R14, 0x1, -R7.reuse ;  /* 0x000000010e0eb824 */ /* 0x100fe200078e0a07 */
[C---:B------:R-:W-:Y:S01]  /*2d50*/  ISETP.GT.U32.AND P3, PT, R7.reuse, R10, PT ;  /* 0x0000000a0700720c */ /* 0x040fe20003f64070 */
[C---:B------:R-:W-:Y:S01]  /*2d60*/  IMAD R18, R7.reuse, R9, R18 ;  /* 0x0000000907127224 */ /* 0x040fe200078e0212 */
[----:B------:R-:W-:Y:S01]  /*2d70*/  IABS R20, R23 ;  /* 0x0000001700147213 */ /* 0x000fe20000000000 */
[----:B------:R-:W-:Y:S01]  /*2d80*/  @!P6 IMAD.IADD R16, R16, 0x1, -R7 ;  /* 0x000000011010e824 */ /* 0x000fe200078e0a07 */
[----:B------:R-:W-:Y:S01]  /*2d90*/  ISETP.GT.U32.AND P6, PT, R7, R14, PT ;  /* 0x0000000e0700720c */ /* 0x000fe20003fc4070 */
[----:B------:R-:W-:-:S03]  /*2da0*/  IMAD.HI.U32 R5, R8, R22, RZ ;  /* 0x0000001608057227 */ /* 0x000fc600078e00ff */
[----:B------:R-:W-:Y:S01]  /*2db0*/  ISETP.GT.U32.AND P4, PT, R7, R16, PT ;  /* 0x000000100700720c */ /* 0x000fe20003f84070 */
[----:B0-----:R-:W-:Y:S02]  /*2dc0*/  IMAD.MOV.U32 R4, RZ, RZ, R6 ;  /* 0x000000ffff047224 */ /* 0x001fe400078e0006 */
[----:B------:R-:W-:-:S04]  /*2dd0*/  IMAD.HI.U32 R11, R8, R20, RZ ;  /* 0x00000014080b7227 */ /* 0x000fc800078e00ff */
[----:B------:R-:W-:Y:S01]  /*2de0*/  @!P0 IMAD.MOV R4, RZ, RZ, -R4 ;  /* 0x000000ffff048224 */ /* 0x000fe200078e0a04 */
[----:B------:R-:W-:Y:S01]  /*2df0*/  ISETP.GT.U32.AND P0, PT, R7, R18, PT ;  /* 0x000000120700720c */ /* 0x000fe20003f04070 */
[----:B------:R-:W-:Y:S02]  /*2e00*/  IMAD.MOV R5, RZ, RZ, -R5 ;  /* 0x000000ffff057224 */ /* 0x000fe400078e0a05 */
[C---:B------:R-:W-:Y:S01]  /*2e10*/  VIADD R24, R3.reuse, 0x2d ;  /* 0x0000002d03187836 */ /* 0x040fe20000000000 */
[----:B------:R0:W-:Y:S01]  /*2e20*/  STL [R1+0x2b8], R4 ;  /* 0x0002b80401007387 */ /* 0x0001e20000100800 */
[----:B------:R-:W-:Y:S02]  /*2e30*/  VIADD R13, R3, 0x2c ;  /* 0x0000002c030d7836 */ /* 0x000fe40000000000 */
[----:B------:R-:W-:Y:S01]  /*2e40*/  IMAD.MOV R11, RZ, RZ, -R11 ;  /* 0x000000ffff0b7224 */ /* 0x000fe200078e0a0b */
[----:B------:R-:W-:Y:S01]  /*2e50*/  IABS R2, R24 ;  /* 0x0000001800027213 */ /* 0x000fe20000000000 */
[----:B------:R-:W-:Y:S01]  /*2e60*/  IMAD R22, R7, R5, R22 ;  /* 0x0000000507167224 */ /* 0x000fe200078e0216 */
[----:B------:R-:W-:Y:S01]  /*2e70*/  IABS R5, R13 ;  /* 0x0000000d00057213 */ /* 0x000fe20000000000 */
[----:B------:R-:W-:-:S02]  /*2e80*/  @!P3 IMAD.IADD R10, R10, 0x1, -R7 ;  /* 0x000000010a0ab824 */ /* 0x000fc400078e0a07 */
[--C-:B------:R-:W-:Y:S01]  /*2e90*/  @!P1 IMAD.IADD R12, R12, 0x1, -R7.reuse ;  /* 0x000000010c0c9824 */ /* 0x100fe200078e0a07 */
[----:B------:R-:W-:Y:S01]  /*2ea0*/  ISETP.GE.AND P1, PT, R17, RZ, PT ;  /* 0x000000ff1100720c */ /* 0x000fe20003f26270 */
[C---:B------:R-:W-:Y:S02]  /*2eb0*/  IMAD R20, R7.reuse, R11, R20 ;  /* 0x0000000b07147224 */ /* 0x040fe400078e0214 */
[----:B------:R-:W-:Y:S01]  /*2ec0*/  @!P6 IMAD.IADD R14, R14, 0x1, -R7 ;  /* 0x000000010e0ee824 */ /* 0x000fe200078e0a07 */
[C---:B------:R-:W-:Y:S01]  /*2ed0*/  ISETP.GT.U32.AND P6, PT, R7.reuse, R22, PT ;  /* 0x000000160700720c */ /* 0x040fe20003fc4070 */
[----:B------:R-:W-:Y:S01]  /*2ee0*/  IMAD.MOV.U32 R11, RZ, RZ, R10 ;  /* 0x000000ffff0b7224 */ /* 0x000fe200078e000a */
[----:B------:R-:W-:Y:S01]  /*2ef0*/  ISETP.GT.U32.AND P3, PT, R7, R20, PT ;  /* 0x000000140700720c */ /* 0x000fe20003f64070 */
[----:B------:R-:W-:Y:S02]  /*2f00*/  IMAD.MOV.U32 R9, RZ, RZ, R12 ;  /* 0x000000ffff097224 */ /* 0x000fe400078e000c */
[----:B------:R-:W-:-:S02]  /*2f10*/  IMAD.MOV.U32 R6, RZ, RZ, R2 ;  /* 0x000000ffff067224 */ /* 0x000fc400078e0002 */
[----:B------:R-:W-:Y:S01]  /*2f20*/  @!P0 IMAD.IADD R18, R18, 0x1, -R7 ;  /* 0x0000000112128824 */ /* 0x000fe200078e0a07 */
[----:B------:R-:W-:Y:S01]  /*2f30*/  ISETP.GE.AND P0, PT, R21, RZ, PT ;  /* 0x000000ff1500720c */ /* 0x000fe20003f06270 */
[----:B------:R-:W-:-:S04]  /*2f40*/  IMAD.HI.U32 R2, R8, R5, RZ ;  /* 0x0000000508027227 */ /* 0x000fc800078e00ff */
[----:B------:R-:W-:Y:S01]  /*2f50*/  @!P5 IMAD.MOV R11, RZ, RZ, -R11 ;  /* 0x000000ffff0bd224 */ /* 0x000fe200078e0a0b */
[----:B------:R-:W-:Y:S01]  /*2f60*/  ISETP.GT.U32.AND P5, PT, R7, R18, PT ;  /* 0x000000120700720c */ /* 0x000fe20003fa4070 */
[----:B------:R-:W-:Y:S02]  /*2f70*/  @!P2 IMAD.MOV R9, RZ, RZ, -R9 ;  /* 0x000000ffff09a224 */ /* 0x000fe400078e0a09 */
[----:B------:R-:W-:Y:S01]  /*2f80*/  IMAD.MOV R2, RZ, RZ, -R2 ;  /* 0x000000ffff027224 */ /* 0x000fe200078e0a02 */
[----:B------:R-:W-:Y:S01]  /*2f90*/  STL [R1+0x2c0], R11 ;  /* 0x0002c00b01007387 */ /* 0x000fe20000100800 */
[----:B0-----:R-:W-:-:S03]  /*2fa0*/  IMAD.HI.U32 R4, R8, R6, RZ ;  /* 0x0000000608047227 */ /* 0x001fc600078e00ff */
[----:B------:R0:W-:Y:S01]  /*2fb0*/  STL [R1+0x2c4], R9 ;  /* 0x0002c40901007387 */ /* 0x0001e20000100800 */
[----:B------:R-:W-:Y:S01]  /*2fc0*/  @!P4 IMAD.IADD R16, R16, 0x1, -R7 ;  /* 0x000000011010c824 */ /* 0x000fe200078e0a07 */
[----:B------:R-:W-:Y:S01]  /*2fd0*/  ISETP.GE.AND P4, PT, R19, RZ, PT ;  /* 0x000000ff1300720c */ /* 0x000fe20003f86270 */
[----:B------:R-:W-:Y:S02]  /*2fe0*/  IMAD R2, R7, R2, R5 ;  /* 0x0000000207027224 */ /* 0x000fe400078e0205 */
[----:B------:R-:W-:Y:S02]  /*2ff0*/  IMAD.MOV R4, RZ, RZ, -R4 ;  /* 0x000000ffff047224 */ /* 0x000fe400078e0a04 */
[--C-:B------:R-:W-:Y:S02]  /*3000*/  @!P6 IMAD.IADD R22, R22, 0x1, -R7.reuse ;  /* 0x000000011616e824 */ /* 0x100fe400078e0a07 */
[----:B------:R-:W-:Y:S01]  /*3010*/  @!P3 IMAD.IADD R20, R20, 0x1, -R7 ;  /* 0x000000011414b824 */ /* 0x000fe200078e0a07 */
[----:B------:R-:W-:Y:S01]  /*3020*/  ISETP.GE.AND P3, PT, R23, RZ, PT ;  /* 0x000000ff1700720c */ /* 0x000fe20003f66270 */
[----:B0-----:R-:W-:Y:S01]  /*3030*/  IMAD.MOV.U32 R9, RZ, RZ, R14 ;  /* 0x000000ffff097224 */ /* 0x001fe200078e000e */
[C---:B------:R-:W-:Y:S01]  /*3040*/  ISETP.GT.U32.AND P6, PT, R7.reuse, R22, PT ;  /* 0x000000160700720c */ /* 0x040fe20003fc4070 */
[C---:B------:R-:W-:Y:S01]  /*3050*/  IMAD R4, R7.reuse, R4, R6 ;  /* 0x0000000407047224 */ /* 0x040fe200078e0206 */
[C---:B------:R-:W-:Y:S01]  /*3060*/  ISETP.GT.U32.AND P2, PT, R7.reuse, R20, PT ;  /* 0x000000140700720c */ /* 0x040fe20003f44070 */
[----:B------:R-:W-:Y:S01]  /*3070*/  @!P1 IMAD.MOV R9, RZ, RZ, -R9 ;  /* 0x000000ffff099224 */ /* 0x000fe200078e0a09 */
[----:B------:R-:W-:Y:S01]  /*3080*/  ISETP.GT.U32.AND P1, PT, R7, R2, PT ;  /* 0x000000020700720c */ /* 0x000fe20003f24070 */
[----:B------:R-:W-:-:S02]  /*3090*/  VIADD R6, R3, 0x2e ;  /* 0x0000002e03067836 */ /* 0x000fc40000000000 */
[----:B------:R-:W-:Y:S01]  /*30a0*/  IMAD.MOV.U32 R5, RZ, RZ, R16 ;  /* 0x000000ffff057224 */ /* 0x000fe200078e0010 */
[----:B------:R0:W-:Y:S01]  /*30b0*/  STL [R1+0x2d0], R9 ;  /* 0x0002d00901007387 */ /* 0x0001e20000100800 */
[----:B------:R-:W-:Y:S01]  /*30c0*/  @!P5 IMAD.IADD R18, R18, 0x1, -R7 ;  /* 0x000000011212d824 */ /* 0x000fe200078e0a07 */
[----:B------:R-:W-:Y:S01]  /*30d0*/  ISETP.GT.U32.AND P5, PT, R7, R4, PT ;  /* 0x000000040700720c */ /* 0x000fe20003fa4070 */
[----:B------:R-:W-:Y:S02]  /*30e0*/  VIADD R14, R3, 0x2f ;  /* 0x0000002f030e7836 */ /* 0x000fe40000000000 */
[----:B------:R-:W-:Y:S01]  /*30f0*/  @!P4 IMAD.MOV R5, RZ, RZ, -R5 ;  /* 0x000000ffff05c224 */ /* 0x000fe200078e0a05 */
[----:B------:R-:W-:Y:S01]  /*3100*/  ISETP.GE.AND P4, PT, R15, RZ, PT ;  /* 0x000000ff0f00720c */ /* 0x000fe20003f86270 */
[----:B------:R-:W-:Y:S01]  /*3110*/  IMAD.MOV.U32 R12, RZ, RZ, R18 ;  /* 0x000000ffff0c7224 */ /* 0x000fe200078e0012 */
[----:B------:R-:W-:Y:S01]  /*3120*/  IABS R11, R14 ;  /* 0x0000000e000b7213 */ /* 0x000fe20000000000 */
[----:B------:R-:W-:Y:S01]  /*3130*/  @!P1 IMAD.IADD R2, R2, 0x1, -R7 ;  /* 0x0000000102029824 */ /* 0x000fe200078e0a07 */
[----:B0-----:R-:W-:Y:S01]  /*3140*/  IABS R9, R6 ;  /* 0x0000000600097213 */ /* 0x001fe20000000000 */
[----:B------:R0:W-:Y:S01]  /*3150*/  STL [R1+0x48], R5 ;  /* 0x0000480501007387 */ /* 0x0001e20000100800 */
[----:B------:R-:W-:Y:S01]  /*3160*/  @!P0 IMAD.MOV R12, RZ, RZ, -R12 ;  /* 0x000000ffff0c8224 */ /* 0x000fe200078e0a0c */
[----:B------:R-:W-:Y:S01]  /*3170*/  ISETP.GE.AND P1, PT, R6, RZ, PT ;  /* 0x000000ff0600720c */ /* 0x000fe20003f26270 */
[----:B------:R-:W-:Y:S01]  /*3180*/  IMAD.HI.U32 R6, R8, R11, RZ ;  /* 0x0000000b08067227 */ /* 0x000fe200078e00ff */
[----:B------:R-:W-:-:S02]  /*3190*/  ISETP.GT.U32.AND P0, PT, R7, R2, PT ;  /* 0x000000020700720c */ /* 0x000fc40003f04070 */
[----:B------:R1:W-:Y:S01]  /*31a0*/  STL [R1+0x44], R12 ;  /* 0x0000440c01007387 */ /* 0x0003e20000100800 */
[--C-:B------:R-:W-:Y:S01]  /*31b0*/  @!P6 IMAD.IADD R22, R22, 0x1, -R7.reuse ;  /* 0x000000011616e824 */ /* 0x100fe200078e0a07 */
[----:B------:R-:W-:Y:S01]  /*31c0*/  ISETP.GE.AND P6, PT, R24, RZ, PT ;  /* 0x000000ff1800720c */ /* 0x000fe20003fc6270 */
[----:B------:R-:W-:Y:S01]  /*31d0*/  @!P2 IMAD.IADD R20, R20, 0x1, -R7 ;  /* 0x000000011414a824 */ /* 0x000fe200078e0a07 */
[----:B------:R-:W-:Y:S01]  /*31e0*/  ISETP.GE.AND P2, PT, R13, RZ, PT ;  /* 0x000000ff0d00720c */ /* 0x000fe20003f46270 */
[----:B0-----:R-:W-:-:S04]  /*31f0*/  IMAD.HI.U32 R5, R8, R9, RZ ;  /* 0x0000000908057227 */ /* 0x001fc800078e00ff */
[----:B------:R-:W-:Y:S02]  /*3200*/  IMAD.MOV R10, RZ, RZ, -R5 ;  /* 0x000000ffff0a7224 */ /* 0x000fe400078e0a05 */
[----:B------:R-:W-:Y:S02]  /*3210*/  @!P5 IMAD.IADD R4, R4, 0x1, -R7 ;  /* 0x000000010404d824 */ /* 0x000fe400078e0a07 */
[----:B-1----:R-:W-:Y:S02]  /*3220*/  IMAD.MOV R12, RZ, RZ, -R6 ;  /* 0x000000ffff0c7224 */ /* 0x002fe400078e0a06 */
[C---:B------:R-:W-:Y:S01]  /*3230*/  IMAD R6, R7.reuse, R10, R9 ;  /* 0x0000000a07067224 */ /* 0x040fe200078e0209 */
[C---:B------:R-:W-:Y:S01]  /*3240*/  ISETP.GT.U32.AND P5, PT, R7.reuse, R4, PT ;  /* 0x000000040700720c */ /* 0x040fe20003fa4070 */
[----:B------:R-:W-:Y:S02]  /*3250*/  IMAD.MOV.U32 R13, RZ, RZ, R22 ;  /* 0x000000ffff0d7224 */ /* 0x000fe400078e0016 */
[----:B------:R-:W-:-:S02]  /*3260*/  IMAD R10, R7, R12, R11 ;  /* 0x0000000c070a7224 */ /* 0x000fc400078e020b */
[----:B------:R-:W-:Y:S01]  /*3270*/  @!P4 IMAD.MOV R13, RZ, RZ, -R13 ;  /* 0x000000ffff0dc224 */ /* 0x000fe200078e0a0d */
[----:B------:R-:W-:Y:S01]  /*3280*/  ISETP.GT.U32.AND P4, PT, R7, R6, PT ;  /* 0x000000060700720c */ /* 0x000fe20003f84070 */
[----:B------:R-:W-:Y:S02]  /*3290*/  IMAD.MOV.U32 R16, RZ, RZ, R20 ;  /* 0x000000ffff107224 */ /* 0x000fe400078e0014 */
[----:B------:R-:W-:Y:S02]  /*32a0*/  VIADD R5, R3, 0x30 ;  /* 0x0000003003057836 */ /* 0x000fe40000000000 */
[----:B------:R-:W-:Y:S01]  /*32b0*/  @!P3 IMAD.MOV R16, RZ, RZ, -R16 ;  /* 0x000000ffff10b224 */ /* 0x000fe200078e0a10 */
[----:B------:R-:W-:Y:S01]  /*32c0*/  ISETP.GE.AND P3, PT, R14, RZ, PT ;  /* 0x000000ff0e00720c */ /* 0x000fe20003f66270 */
[--C-:B------:R-:W-:Y:S01]  /*32d0*/  @!P5 IMAD.IADD R4, R4, 0x1, -R7.reuse ;  /* 0x000000010404d824 */ /* 0x100fe200078e0a07 */
[----:B------:R-:W-:Y:S01]  /*32e0*/  ISETP.GT.U32.AND P5, PT, R7, R10, PT ;  /* 0x0000000a0700720c */ /* 0x000fe20003fa4070 */
[C---:B------:R-:W-:Y:S01]  /*32f0*/  VIADD R12, R3.reuse, 0x32 ;  /* 0x00000032030c7836 */ /* 0x040fe20000000000 */
[----:B------:R0:W-:Y:S01]  /*3300*/  STL [R1+0x40], R16 ;  /* 0x0000401001007387 */ /* 0x0001e20000100800 */
[--C-:B------:R-:W-:Y:S01]  /*3310*/  @!P0 IMAD.IADD R2, R2, 0x1, -R7.reuse ;  /* 0x0000000102028824 */ /* 0x100fe200078e0a07 */
[----:B------:R-:W-:Y:S01]  /*3320*/  IABS R11, R5 ;  /* 0x00000005000b7213 */ /* 0x000fe20000000000 */
[--C-:B------:R-:W-:Y:S01]  /*3330*/  @!P4 IMAD.IADD R6, R6, 0x1, -R7.reuse ;  /* 0x000000010606c824 */ /* 0x100fe200078e0a07 */
[----:B------:R1:W-:Y:S01]  /*3340*/  STL [R1+0x2d8], R13 ;  /* 0x0002d80d01007387 */ /* 0x0003e20000100800 */
[----:B------:R-:W-:Y:S01]  /*3350*/  VIADD R9, R3, 0x31 ;  /* 0x0000003103097836 */ /* 0x000fe20000000000 */
[----:B------:R-:W-:Y:S01]  /*3360*/  ISETP.GE.AND P0, PT, R5, RZ, PT ;  /* 0x000000ff0500720c */ /* 0x000fe20003f06270 */
[----:B------:R-:W-:Y:S01]  /*3370*/  @!P6 IMAD.MOV R4, RZ, RZ, -R4 ;  /* 0x000000ffff04e224 */ /* 0x000fe200078e0a04 */
[----:B------:R-:W-:Y:S01]  /*3380*/  ISETP.GT.U32.AND P4, PT, R7, R6, PT ;  /* 0x000000060700720c */ /* 0x000fe20003f84070 */
[C---:B------:R-:W-:Y:S01]  /*3390*/  VIADD R15, R3.reuse, 0x34 ;  /* 0x00000034030f7836 */ /* 0x040fe20000000000 */
[----:B0-----:R-:W-:Y:S01]  /*33a0*/  IABS R16, R12 ;  /* 0x0000000c00107213 */ /* 0x001fe20000000000 */
[----:B------:R-:W-:Y:S01]  /*33b0*/  @!P5 IMAD.IADD R10, R10, 0x1, -R7 ;  /* 0x000000010a0ad824 */ /* 0x000fe200078e0a07 */
[----:B------:R-:W-:Y:S01]  /*33c0*/  IABS R14, R9 ;  /* 0x00000009000e7213 */ /* 0x000fe20000000000 */
[----:B------:R-:W-:Y:S01]  /*33d0*/  VIADD R17, R3, 0x35 ;  /* 0x0000003503117836 */ /* 0x000fe20000000000 */
[----:B------:R-:W-:Y:S01]  /*33e0*/  ISETP.GE.AND P6, PT, R12, RZ, PT ;  /* 0x000000ff0c00720c */ /* 0x000fe20003fc6270 */
[----:B-1----:R-:W-:Y:S01]  /*33f0*/  IMAD.MOV.U32 R13, RZ, RZ, R2 ;  /* 0x000000ffff0d7224 */ /* 0x002fe200078e0002 */
[----:B------:R-:W-:Y:S01]  /*3400*/  ISETP.GT.U32.AND P5, PT, R7, R10, PT ;  /* 0x0000000a0700720c */ /* 0x000fe20003fa4070 */
[----:B------:R-:W-:-:S04]  /*3410*/  IMAD.HI.U32 R2, R8, R11, RZ ;  /* 0x0000000b08027227 */ /* 0x000fc800078e00ff */
[----:B------:R-:W-:Y:S01]  /*3420*/  @!P2 IMAD.MOV R13, RZ, RZ, -R13 ;  /* 0x000000ffff0da224 */ /* 0x000fe200078e0a0d */
[----:B------:R-:W-:Y:S01]  /*3430*/  ISETP.GE.AND P2, PT, R9, RZ, PT ;  /* 0x000000ff0900720c */ /* 0x000fe20003f46270 */
[----:B------:R-:W-:-:S03]  /*3440*/  IMAD.HI.U32 R9, R8, R16, RZ ;  /* 0x0000001008097227 */ /* 0x000fc600078e00ff */
[----:B------:R-:W-:Y:S01]  /*3450*/  STL [R1+0x2e0], R13 ;  /* 0x0002e00d01007387 */ /* 0x000fe20000100800 */
[----:B------:R-:W-:Y:S02]  /*3460*/  IMAD.MOV R2, RZ, RZ, -R2 ;  /* 0x000000ffff027224 */ /* 0x000fe400078e0a02 */
[----:B------:R-:W-:Y:S01]  /*3470*/  IMAD.HI.U32 R5, R8, R14, RZ ;  /* 0x0000000e08057227 */ /* 0x000fe200078e00ff */
[----:B------:R0:W-:Y:S03]  /*3480*/  STL [R1+0x2e4], R4 ;  /* 0x0002e40401007387 */ /* 0x0001e60000100800 */
[----:B------:R-:W-:Y:S02]  /*3490*/  IMAD.MOV R9, RZ, RZ, -R9 ;  /* 0x000000ffff097224 */ /* 0x000fe400078e0a09 */
[----:B------:R-:W-:Y:S02]  /*34a0*/  @!P4 IMAD.IADD R6, R6, 0x1, -R7 ;  /* 0x000000010606c824 */ /* 0x000fe400078e0a07 */
[C---:B------:R-:W-:Y:S01]  /*34b0*/  IMAD R2, R7.reuse, R2, R11 ;  /* 0x0000000207027224 */ /* 0x040fe200078e020b */
[----:B------:R-:W-:Y:S01]  /*34c0*/  IABS R11, R17 ;  /* 0x00000011000b7213 */ /* 0x000fe20000000000 */
[----:B------:R-:W-:Y:S01]  /*34d0*/  IMAD.MOV R5, RZ, RZ, -R5 ;  /* 0x000000ffff057224 */ /* 0x000fe200078e0a05 */
[----:B0-----:R-:W-:Y:S01]  /*34e0*/  IABS R4, R15 ;  /* 0x0000000f00047213 */ /* 0x001fe20000000000 */
[C---:B------:R-:W-:Y:S01]  /*34f0*/  IMAD R16, R7.reuse, R9, R16 ;  /* 0x0000000907107224 */ /* 0x040fe200078e0210 */
[----:B------:R-:W-:Y:S01]  /*3500*/  ISETP.GT.U32.AND P4, PT, R7, R2, PT ;  /* 0x000000020700720c */ /* 0x000fe20003f84070 */
[----:B------:R-:W-:-:S02]  /*3510*/  IMAD.MOV.U32 R18, RZ, RZ, R6 ;  /* 0x000000ffff127224 */ /* 0x000fc400078e0006 */
[C---:B------:R-:W-:Y:S02]  /*3520*/  IMAD R14, R7.reuse, R5, R14 ;  /* 0x00000005070e7224 */ /* 0x040fe400078e020e */
[----:B------:R-:W-:Y:S01]  /*3530*/  @!P1 IMAD.MOV R18, RZ, RZ, -R18 ;  /* 0x000000ffff129224 */ /* 0x000fe200078e0a12 */
[----:B------:R-:W-:Y:S01]  /*3540*/  ISETP.GT.U32.AND P1, PT, R7, R16, PT ;  /* 0x000000100700720c */ /* 0x000fe20003f24070 */
[----:B------:R-:W-:Y:S02]  /*3550*/  VIADD R12, R3, 0x33 ;  /* 0x00000033030c7836 */ /* 0x000fe40000000000 */
[--C-:B------:R-:W-:Y:S01]  /*3560*/  @!P5 IMAD.IADD R10, R10, 0x1, -R7.reuse ;  /* 0x000000010a0ad824 */ /* 0x100fe200078e0a07 */
[----:B------:R-:W-:Y:S01]  /*3570*/  ISETP.GT.U32.AND P5, PT, R7, R14, PT ;  /* 0x0000000e0700720c */ /* 0x000fe20003fa4070 */
[----:B------:R-:W-:Y:S01]  /*3580*/  IMAD.MOV.U32 R6, RZ, RZ, R4 ;  /* 0x000000ffff067224 */ /* 0x000fe200078e0004 */
[----:B------:R-:W-:Y:S01]  /*3590*/  IABS R5, R12 ;  /* 0x0000000c00057213 */ /* 0x000fe20000000000 */
[----:B------:R-:W-:Y:S01]  /*35a0*/  @!P4 IMAD.IADD R2, R2, 0x1, -R7 ;  /* 0x000000010202c824 */ /* 0x000fe200078e0a07 */
[----:B------:R-:W-:Y:S01]  /*35b0*/  STL [R1+0x2f0], R18 ;  /* 0x0002f01201007387 */ /* 0x000fe20000100800 */
[----:B------:R-:W-:-:S02]  /*35c0*/  VIADD R19, R3, 0x36 ;  /* 0x0000003603137836 */ /* 0x000fc40000000000 */
[----:B------:R-:W-:Y:S01]  /*35d0*/  IMAD.HI.U32 R4, R8, R5, RZ ;  /* 0x0000000508047227 */ /* 0x000fe200078e00ff */
[C---:B------:R-:W-:Y:S02]  /*35e0*/  ISETP.GT.U32.AND P4, PT, R7.reuse, R2, PT ;  /* 0x000000020700720c */ /* 0x040fe40003f84070 */
[----:B------:R-:W-:Y:S01]  /*35f0*/  IABS R13, R19 ;  /* 0x00000013000d7213 */ /* 0x000fe20000000000 */
[--C-:B------:R-:W-:Y:S02]  /*3600*/  @!P1 IMAD.IADD R16, R16, 0x1, -R7.reuse ;  /* 0x0000000110109824 */ /* 0x100fe400078e0a07 */
[----:B------:R-:W-:Y:S02]  /*3610*/  @!P5 IMAD.IADD R14, R14, 0x1, -R7 ;  /* 0x000000010e0ed824 */ /* 0x000fe400078e0a07 */
[----:B------:R-:W-:Y:S01]  /*3620*/  IMAD.MOV.U32 R9, RZ, RZ, R10 ;  /* 0x000000ffff097224 */ /* 0x000fe200078e000a */
[C---:B------:R-:W-:Y:S01]  /*3630*/  ISETP.GT.U32.AND P1, PT, R7.reuse, R16, PT ;  /* 0x000000100700720c */ /* 0x040fe20003f24070 */
[----:B------:R-:W-:Y:S01]  /*3640*/  IMAD.MOV R4, RZ, RZ, -R4 ;  /* 0x000000ffff047224 */ /* 0x000fe200078e0a04 */
[C---:B------:R-:W-:Y:S01]  /*3650*/  ISETP.GT.U32.AND P5, PT, R7.reuse, R14, PT ;  /* 0x0000000e0700720c */ /* 0x040fe20003fa4070 */
[----:B------:R-:W-:Y:S01]  /*3660*/  @!P3 IMAD.MOV R9, RZ, RZ, -R9 ;  /* 0x000000ffff09b224 */ /* 0x000fe200078e0a09 */
[----:B------:R-:W-:Y:S01]  /*3670*/  ISETP.GE.AND P3, PT, R12, RZ, PT ;  /* 0x000000ff0c00720c */ /* 0x000fe20003f66270 */
[----:B------:R-:W-:-:S02]  /*3680*/  IMAD R10, R7, R4, R5 ;  /* 0x00000004070a7224 */ /* 0x000fc400078e0205 */
[C---:B------:R-:W-:Y:S01]  /*3690*/  IMAD.HI.U32 R4, R8.reuse, R6, RZ ;  /* 0x0000000608047227 */ /* 0x040fe200078e00ff */
[----:B------:R0:W-:Y:S03]  /*36a0*/  STL [R1+0x300], R9 ;  /* 0x0003000901007387 */ /* 0x0001e60000100800 */
[----:B------:R-:W-:-:S04]  /*36b0*/  IMAD.HI.U32 R5, R8, R11, RZ ;  /* 0x0000000b08057227 */ /* 0x000fc800078e00ff */
[----:B------:R-:W-:Y:S02]  /*36c0*/  IMAD.MOV R4, RZ, RZ, -R4 ;  /* 0x000000ffff047224 */ /* 0x000fe400078e0a04 */
[----:B------:R-:W-:Y:S02]  /*36d0*/  IMAD.MOV R12, RZ, RZ, -R5 ;  /* 0x000000ffff0c7224 */ /* 0x000fe400078e0a05 */
[----:B0-----:R-:W-:-:S04]  /*36e0*/  IMAD.HI.U32 R9, R8, R13, RZ ;  /* 0x0000000d08097227 */ /* 0x001fc800078e00ff */
[----:B------:R-:W-:Y:S01]  /*36f0*/  @!P4 IMAD.IADD R2, R2, 0x1, -R7 ;  /* 0x000000010202c824 */ /* 0x000fe200078e0a07 */
[C---:B------:R-:W-:Y:S01]  /*3700*/  ISETP.GT.U32.AND P4, PT, R7.reuse, R10, PT ;  /* 0x0000000a0700720c */ /* 0x040fe20003f84070 */
[C---:B------:R-:W-:Y:S02]  /*3710*/  IMAD R6, R7.reuse, R4, R6 ;  /* 0x0000000407067224 */ /* 0x040fe400078e0206 */
[----:B------:R-:W-:Y:S02]  /*3720*/  IMAD.MOV R18, RZ, RZ, -R9 ;  /* 0x000000ffff127224 */ /* 0x000fe400078e0a09 */
[----:B------:R-:W-:Y:S02]  /*3730*/  IMAD R4, R7, R12, R11 ;  /* 0x0000000c07047224 */ /* 0x000fe400078e020b */
[----:B------:R-:W-:Y:S02]  /*3740*/  @!P1 IMAD.IADD R16, R16, 0x1, -R7 ;  /* 0x0000000110109824 */ /* 0x000fe400078e0a07 */
[----:B------:R-:W-:Y:S01]  /*3750*/  VIADD R9, R3, 0x37 ;  /* 0x0000003703097836 */ /* 0x000fe20000000000 */
[----:B------:R-:W-:Y:S01]  /*3760*/  ISETP.GT.U32.AND P1, PT, R7, R4, PT ;  /* 0x000000040700720c */ /* 0x000fe20003f24070 */
[----:B------:R-:W-:-:S02]  /*3770*/  IMAD.MOV.U32 R20, RZ, RZ, R2 ;  /* 0x000000ffff147224 */ /* 0x000fc400078e0002 */
[----:B------:R-:W-:Y:S01]  /*3780*/  @!P5 IMAD.IADD R14, R14, 0x1, -R7 ;  /* 0x000000010e0ed824 */ /* 0x000fe200078e0a07 */
[----:B------:R-:W-:Y:S01]  /*3790*/  IABS R2, R9 ;  /* 0x0000000900027213 */ /* 0x000fe20000000000 */
[----:B------:R-:W-:Y:S01]  /*37a0*/  IMAD R12, R7, R18, R13 ;  /* 0x00000012070c7224 */ /* 0x000fe200078e020d */
[----:B------:R-:W-:Y:S01]  /*37b0*/  ISETP.GE.AND P5, PT, R15, RZ, PT ;  /* 0x000000ff0f00720c */ /* 0x000fe20003fa6270 */
[----:B------:R-:W-:Y:S02]  /*37c0*/  IMAD.MOV.U32 R5, RZ, RZ, R16 ;  /* 0x000000ffff057224 */ /* 0x000fe400078e0010 */
[----:B------:R-:W-:Y:S01]  /*37d0*/  @!P0 IMAD.MOV R20, RZ, RZ, -R20 ;  /* 0x000000ffff148224 */ /* 0x000fe200078e0a14 */
[C---:B------:R-:W-:Y:S01]  /*37e0*/  ISETP.GT.U32.AND P0, PT, R7.reuse, R6, PT ;  /* 0x000000060700720c */ /* 0x040fe20003f04070 */
[----:B------:R-:W-:Y:S02]  /*37f0*/  IMAD.MOV.U32 R11, RZ, RZ, R14 ;  /* 0x000000ffff0b7224 */ /* 0x000fe400078e000e */
[----:B------:R-:W-:Y:S01]  /*3800*/  @!P6 IMAD.MOV R5, RZ, RZ, -R5 ;  /* 0x000000ffff05e224 */ /* 0x000fe200078e0a05 */
[----:B------:R-:W-:Y:S01]  /*3810*/  ISETP.GT.U32.AND P6, PT, R7, R12, PT ;  /* 0x0000000c0700720c */ /* 0x000fe20003fc4070 */
[----:B------:R-:W-:Y:S01]  /*3820*/  @!P4 IMAD.IADD R10, R10, 0x1, -R7 ;  /* 0x000000010a0ac824 */ /* 0x000fe200078e0a07 */
[----:B------:R-:W-:Y:S01]  /*3830*/  STL [R1+0x3c], R20 ;  /* 0x00003c1401007387 */ /* 0x000fe20000100800 */
[----:B------:R-:W-:-:S02]  /*3840*/  IMAD.MOV.U32 R14, RZ, RZ, R2 ;  /* 0x000000ffff0e7224 */ /* 0x000fc400078e0002 */
[----:B------:R-:W-:Y:S01]  /*3850*/  @!P2 IMAD.MOV R11, RZ, RZ, -R11 ;  /* 0x000000ffff0ba224 */ /* 0x000fe200078e0a0b */
[----:B------:R-:W-:Y:S01]  /*3860*/  ISETP.GT.U32.AND P4, PT, R7, R10, PT ;  /* 0x0000000a0700720c */ /* 0x000fe20003f84070 */
[----:B------:R-:W-:Y:S01]  /*3870*/  VIADD R15, R3, 0x38 ;  /* 0x00000038030f7836 */ /* 0x000fe20000000000 */
[----:B------:R-:W-:Y:S01]  /*3880*/  ISETP.GE.AND P2, PT, R17, RZ, PT ;  /* 0x000000ff1100720c */ /* 0x000fe20003f46270 */
[----:B------:R-:W-:Y:S01]  /*3890*/  IMAD.HI.U32 R2, R8, R14, RZ ;  /* 0x0000000e08027227 */ /* 0x000fe200078e00ff */
[----:B------:R-:W-:Y:S03]  /*38a0*/  STL [R1+0x38], R11 ;  /* 0x0000380b01007387 */ /* 0x000fe60000100800 */
[----:B------:R-:W-:Y:S01]  /*38b0*/  @!P1 IMAD.IADD R4, R4, 0x1, -R7 ;  /* 0x0000000104049824 */ /* 0x000fe200078e0a07 */
[----:B------:R0:W-:Y:S01]  /*38c0*/  STL [R1+0x34], R5 ;  /* 0x0000340501007387 */ /* 0x0001e20000100800 */
[----:B------:R-:W-:-:S02]  /*38d0*/  IMAD.MOV R2, RZ, RZ, -R2 ;  /* 0x000000ffff027224 */ /* 0x000fc400078e0a02 */
[--C-:B------:R-:W-:Y:S01]  /*38e0*/  @!P0 IMAD.IADD R6, R6, 0x1, -R7.reuse ;  /* 0x0000000106068824 */ /* 0x100fe200078e0a07 */
[----:B------:R-:W-:Y:S01]  /*38f0*/  ISETP.GE.AND P0, PT, R9, RZ, PT ;  /* 0x000000ff0900720c */ /* 0x000fe20003f06270 */
[--C-:B------:R-:W-:Y:S01]  /*3900*/  @!P6 IMAD.IADD R12, R12, 0x1, -R7.reuse ;  /* 0x000000010c0ce824 */ /* 0x100fe200078e0a07 */
[C---:B------:R-:W-:Y:S01]  /*3910*/  ISETP.GT.U32.AND P6, PT, R7.reuse, R4, PT ;  /* 0x000000040700720c */ /* 0x040fe20003fc4070 */
[C---:B------:R-:W-:Y:S01]  /*3920*/  IMAD R14, R7.reuse, R2, R14 ;  /* 0x00000002070e7224 */ /* 0x040fe200078e020e */
[----:B------:R-:W-:Y:S01]  /*3930*/  ISETP.GT.U32.AND P1, PT, R7, R6, PT ;  /* 0x000000060700720c */ /* 0x000fe20003f24070 */
[----:B------:R-:W-:Y:S01]  /*3940*/  @!P4 IMAD.IADD R10, R10, 0x1, -R7 ;  /* 0x000000010a0ac824 */ /* 0x000fe200078e0a07 */
[----:B0-----:R-:W-:Y:S01]  /*3950*/  IABS R5, R15 ;  /* 0x0000000f00057213 */ /* 0x001fe20000000000 */
[----:B------:R-:W-:Y:S01]  /*3960*/  VIADD R17, R3, 0x3a ;  /* 0x0000003a03117836 */ /* 0x000fe20000000000 */
[----:B------:R-:W-:Y:S01]  /*3970*/  ISETP.GE.AND P4, PT, R19, RZ, PT ;  /* 0x000000ff1300720c */ /* 0x000fe20003f86270 */
[----:B------:R-:W-:-:S02]  /*3980*/  IMAD.MOV.U32 R11, RZ, RZ, R10 ;  /* 0x000000ffff0b7224 */ /* 0x000fc400078e000a */
[----:B------:R-:W-:Y:S01]  /*3990*/  IMAD.HI.U32 R2, R8, R5, RZ ;  /* 0x0000000508027227 */ /* 0x000fe200078e00ff */
[----:B------:R-:W-:-:S03]  /*39a0*/  IABS R13, R17 ;  /* 0x00000011000d7213 */ /* 0x000fc60000000000 */
[----:B------:R-:W-:Y:S02]  /*39b0*/  IMAD.MOV R2, RZ, RZ, -R2 ;  /* 0x000000ffff027224 */ /* 0x000fe400078e0a02 */
[----:B------:R-:W-:Y:S02]  /*39c0*/  @!P6 IMAD.IADD R4, R4, 0x1, -R7 ;  /* 0x000000010404e824 */ /* 0x000fe400078e0a07 */
[C---:B------:R-:W-:Y:S02]  /*39d0*/  IMAD R2, R7.reuse, R2, R5 ;  /* 0x0000000207027224 */ /* 0x040fe400078e0205 */
[----:B------:R-:W-:Y:S01]  /*39e0*/  @!P3 IMAD.MOV R11, RZ, RZ, -R11 ;  /* 0x000000ffff0bb224 */ /* 0x000fe200078e0a0b */
[----:B------:R-:W-:Y:S01]  /*39f0*/  ISETP.GT.U32.AND P3, PT, R7, R12, PT ;  /* 0x0000000c0700720c */ /* 0x000fe20003f64070 */
[----:B------:R-:W-:Y:S01]  /*3a00*/  VIADD R10, R3, 0x39 ;  /* 0x00000039030a7836 */ /* 0x000fe20000000000 */
[C---:B------:R-:W-:Y:S01]  /*3a10*/  ISETP.GT.U32.AND P6, PT, R7.reuse, R2, PT ;  /* 0x000000020700720c */ /* 0x040fe20003fc4070 */
[----:B------:R-:W-:Y:S01]  /*3a20*/  @!P1 IMAD.IADD R6, R6, 0x1, -R7 ;  /* 0x0000000106069824 */ /* 0x000fe200078e0a07 */
[----:B------:R-:W-:Y:S01]  /*3a30*/  ISETP.GT.U32.AND P1, PT, R7, R14, PT ;  /* 0x0000000e0700720c */ /* 0x000fe20003f24070 */
[----:B------:R0:W-:Y:S01]  /*3a40*/  STL [R1+0x644], R11 ;  /* 0x0006440b01007387 */ /* 0x0001e20000100800 */
[----:B------:R-:W-:-:S02]  /*3a50*/  VIADD R19, R3, 0x3b ;  /* 0x0000003b03137836 */ /* 0x000fc40000000000 */
[----:B------:R-:W-:Y:S02]  /*3a60*/  IMAD.MOV.U32 R20, RZ, RZ, R6 ;  /* 0x000000ffff147224 */ /* 0x000fe400078e0006 */
[----:B------:R-:W-:Y:S01]  /*3a70*/  IMAD.HI.U32 R9, R8, R13, RZ ;  /* 0x0000000d08097227 */ /* 0x000fe200078e00ff */
[----:B------:R-:W-:-:S03]  /*3a80*/  IABS R18, R19 ;  /* 0x0000001300127213 */ /* 0x000fc60000000000 */
[--C-:B------:R-:W-:Y:S01]  /*3a90*/  @!P3 IMAD.IADD R12, R12, 0x1, -R7.reuse ;  /* 0x000000010c0cb824 */ /* 0x100fe200078e0a07 */
[----:B0-----:R-:W-:Y:S01]  /*3aa0*/  IABS R11, R10 ;  /* 0x0000000a000b7213 */ /* 0x001fe20000000000 */
[--C-:B------:R-:W-:Y:S01]  /*3ab0*/  @!P6 IMAD.IADD R2, R2, 0x1, -R7.reuse ;  /* 0x000000010202e824 */ /* 0x100fe200078e0a07 */
[----:B------:R-:W-:Y:S01]  /*3ac0*/  ISETP.GE.AND P3, PT, R15, RZ, PT ;  /* 0x000000ff0f00720c */ /* 0x000fe20003f66270 */
[----:B------:R-:W-:Y:S01]  /*3ad0*/  @!P1 IMAD.IADD R14, R14, 0x1, -R7 ;  /* 0x000000010e0e9824 */ /* 0x000fe200078e0a07 */
[----:B------:R-:W-:Y:S01]  /*3ae0*/  ISETP.GE.AND P1, PT, R10, RZ, PT ;  /* 0x000000ff0a00720c */ /* 0x000fe20003f26270 */
[----:B------:R-:W-:Y:S01]  /*3af0*/  IMAD.HI.U32 R5, R8, R11, RZ ;  /* 0x0000000b08057227 */ /* 0x000fe200078e00ff */
[----:B------:R-:W-:-:S03]  /*3b00*/  ISETP.GT.U32.AND P6, PT, R7, R2, PT ;  /* 0x000000020700720c */ /* 0x000fc60003fc4070 */
[----:B------:R-:W-:Y:S02]  /*3b10*/  IMAD.MOV R6, RZ, RZ, -R5 ;  /* 0x000000ffff067224 */ /* 0x000fe400078e0a05 */
[----:B------:R-:W-:-:S04]  /*3b20*/  IMAD.HI.U32 R10, R8, R18, RZ ;  /* 0x00000012080a7227 */ /* 0x000fc800078e00ff */
[----:B------:R-:W-:Y:S02]  /*3b30*/  IMAD.MOV R16, RZ, RZ, -R9 ;  /* 0x000000ffff107224 */ /* 0x000fe400078e0a09 */
[C---:B------:R-:W-:Y:S02]  /*3b40*/  IMAD R6, R7.reuse, R6, R11 ;  /* 0x0000000607067224 */ /* 0x040fe400078e020b */
[----:B------:R-:W-:Y:S02]  /*3b50*/  IMAD.MOV R5, RZ, RZ, -R10 ;  /* 0x000000ffff057224 */ /* 0x000fe400078e0a0a */
[C---:B------:R-:W-:Y:S02]  /*3b60*/  IMAD R10, R7.reuse, R16, R13 ;  /* 0x00000010070a7224 */ /* 0x040fe400078e020d */
[----:B------:R-:W-:Y:S02]  /*3b70*/  IMAD.MOV.U32 R9, RZ, RZ, R12 ;  /* 0x000000ffff097224 */ /* 0x000fe400078e000c */
[----:B------:R-:W-:Y:S01]  /*3b80*/  @!P2 IMAD.MOV R4, RZ, RZ, -R4 ;  /* 0x000000ffff04a224 */ /* 0x000fe200078e0a04 */
[C---:B------:R-:W-:Y:S01]  /*3b90*/  ISETP.GT.U32.AND P2, PT, R7.reuse, R6, PT ;  /* 0x000000060700720c */ /* 0x040fe20003f44070 */
[----:B------:R-:W-:-:S02]  /*3ba0*/  IMAD R18, R7, R5, R18 ;  /* 0x0000000507127224 */ /* 0x000fc400078e0212 */
[----:B------:R-:W-:Y:S01]  /*3bb0*/  @!P4 IMAD.MOV R9, RZ, RZ, -R9 ;  /* 0x000000ffff09c224 */ /* 0x000fe200078e0a09 */
[C---:B------:R-:W-:Y:S01]  /*3bc0*/  ISETP.GT.U32.AND P4, PT, R7.reuse, R10, PT ;  /* 0x0000000a0700720c */ /* 0x040fe20003f84070 */
[--C-:B------:R-:W-:Y:S01]  /*3bd0*/  @!P6 IMAD.IADD R2, R2, 0x1, -R7.reuse ;  /* 0x000000010202e824 */ /* 0x100fe200078e0a07 */
[----:B------:R-:W-:Y:S01]  /*3be0*/  ISETP.GT.U32.AND P6, PT, R7, R18, PT ;  /* 0x000000120700720c */ /* 0x000fe20003fc4070 */
[----:B------:R-:W-:Y:S02]  /*3bf0*/  VIADD R11, R3, 0x3c ;  /* 0x0000003c030b7836 */ /* 0x000fe40000000000 */
[----:B------:R-:W-:Y:S01]  /*3c00*/  @!P5 IMAD.MOV R20, RZ, RZ, -R20 ;  /* 0x000000ffff14d224 */ /* 0x000fe200078e0a14 */
[----:B------:R-:W-:Y:S01]  /*3c10*/  ISETP.GT.U32.AND P5, PT, R7, R14, PT ;  /* 0x0000000e0700720c */ /* 0x000fe20003fa4070 */
[C---:B------:R-:W-:Y:S01]  /*3c20*/  VIADD R15, R3.reuse, 0x3d ;  /* 0x0000003d030f7836 */ /* 0x040fe20000000000 */
[----:B------:R-:W-:Y:S01]  /*3c30*/  IABS R12, R11 ;  /* 0x0000000b000c7213 */ /* 0x000fe20000000000 */
[--C-:B------:R-:W-:Y:S01]  /*3c40*/  @!P2 IMAD.IADD R6, R6, 0x1, -R7.reuse ;  /* 0x000000010606a824 */ /* 0x100fe200078e0a07 */
[----:B------:R-:W-:Y:S01]  /*3c50*/  STL [R1+0x650], R20 ;  /* 0x0006501401007387 */ /* 0x000fe20000100800 */
[----:B------:R-:W-:Y:S01]  /*3c60*/  VIADD R13, R3, 0x3e ;  /* 0x0000003e030d7836 */ /* 0x000fe20000000000 */
[----:B------:R-:W-:Y:S01]  /*3c70*/  IABS R16, R15 ;  /* 0x0000000f00107213 */ /* 0x000fe20000000000 */
[--C-:B------:R-:W-:Y:S01]  /*3c80*/  @!P4 IMAD.IADD R10, R10, 0x1, -R7.reuse ;  /* 0x000000010a0ac824 */ /* 0x100fe200078e0a07 */
[----:B------:R0:W-:Y:S01]  /*3c90*/  STL [R1+0x660], R4 ;  /* 0x0006600401007387 */ /* 0x0001e20000100800 */
[----:B------:R-:W-:Y:S01]  /*3ca0*/  ISETP.GT.U32.AND P4, PT, R7, R6, PT ;  /* 0x000000060700720c */ /* 0x000fe20003f84070 */
[--C-:B------:R-:W-:Y:S01]  /*3cb0*/  @!P6 IMAD.IADD R18, R18, 0x1, -R7.reuse ;  /* 0x000000011212e824 */ /* 0x100fe200078e0a07 */
[----:B------:R-:W-:Y:S01]  /*3cc0*/  ISETP.GE.AND P2, PT, R19, RZ, PT ;  /* 0x000000ff1300720c */ /* 0x000fe20003f46270 */
[----:B------:R1:W-:Y:S01]  /*3cd0*/  STL [R1+0x66c], R9 ;  /* 0x00066c0901007387 */ /* 0x0003e20000100800 */
[----:B------:R-:W-:Y:S01]  /*3ce0*/  ISETP.GT.U32.AND P6, PT, R7, R10, PT ;  /* 0x0000000a0700720c */ /* 0x000fe20003fc4070 */
[----:B------:R-:W-:Y:S01]  /*3cf0*/  @!P5 IMAD.IADD R14, R14, 0x1, -R7 ;  /* 0x000000010e0ed824 */ /* 0x000fe200078e0a07 */
[----:B------:R-:W-:Y:S01]  /*3d00*/  ISETP.GE.AND P5, PT, R17, RZ, PT ;  /* 0x000000ff1100720c */ /* 0x000fe20003fa6270 */
[----:B------:R-:W-:-:S02]  /*3d10*/  VIADD R17, R3, 0x3f ;  /* 0x0000003f03117836 */ /* 0x000fc40000000000 */
[----:B0-----:R-:W-:-:S04]  /*3d20*/  IMAD.HI.U32 R4, R8, R12, RZ ;  /* 0x0000000c08047227 */ /* 0x001fc800078e00ff */
[----:B------:R-:W-:Y:S02]  /*3d30*/  IMAD.MOV R5, RZ, RZ, -R4 ;  /* 0x000000ffff057224 */ /* 0x000fe400078e0a04 */
[----:B------:R-:W-:-:S04]  /*3d40*/  IMAD.HI.U32 R4, R8, R16, RZ ;  /* 0x0000001008047227 */ /* 0x000fc800078e00ff */
[C---:B------:R-:W-:Y:S02]  /*3d50*/  IMAD R12, R7.reuse, R5, R12 ;  /* 0x00000005070c7224 */ /* 0x040fe400078e020c */
[----:B------:R-:W-:Y:S02]  /*3d60*/  IMAD.MOV R4, RZ, RZ, -R4 ;  /* 0x000000ffff047224 */ /* 0x000fe400078e0a04 */
[--C-:B------:R-:W-:Y:S01]  /*3d70*/  @!P4 IMAD.IADD R6, R6, 0x1, -R7.reuse ;  /* 0x000000010606c824 */ /* 0x100fe200078e0a07 */
[C---:B------:R-:W-:Y:S01]  /*3d80*/  ISETP.GT.U32.AND P4, PT, R7.reuse, R12, PT ;  /* 0x0000000c0700720c */ /* 0x040fe20003f84070 */
[C---:B------:R-:W-:Y:S02]  /*3d90*/  IMAD R16, R7.reuse, R4, R16 ;  /* 0x0000000407107224 */ /* 0x040fe400078e0210 */
[----:B-1----:R-:W-:Y:S01]  /*3da0*/  IMAD.MOV.U32 R9, RZ, RZ, R14 ;  /* 0x000000ffff097224 */ /* 0x002fe200078e000e */
[----:B------:R-:W-:Y:S01]  /*3db0*/  IABS R14, R17 ;  /* 0x00000011000e7213 */ /* 0x000fe20000000000 */
[----:B------:R-:W-:Y:S01]  /*3dc0*/  @!P6 IMAD.IADD R10, R10, 0x1, -R7 ;  /* 0x000000010a0ae824 */ /* 0x000fe200078e0a07 */
[C---:B------:R-:W-:Y:S01]  /*3dd0*/  ISETP.GT.U32.AND P6, PT, R7.reuse, R16, PT ;  /* 0x000000100700720c */ /* 0x040fe20003fc4070 */
[----:B------:R-:W-:Y:S01]  /*3de0*/  @!P0 IMAD.MOV R9, RZ, RZ, -R9 ;  /* 0x000000ffff098224 */ /* 0x000fe200078e0a09 */
[----:B------:R-:W-:Y:S01]  /*3df0*/  ISETP.GT.U32.AND P0, PT, R7, R18, PT ;  /* 0x000000120700720c */ /* 0x000fe20003f04070 */
[----:B------:R-:W-:-:S03]  /*3e00*/  IMAD.HI.U32 R5, R8, R14, RZ ;  /* 0x0000000e08057227 */ /* 0x000fc600078e00ff */
[----:B------:R0:W-:Y:S01]  /*3e10*/  STL [R1+0x688], R9 ;  /* 0x0006880901007387 */ /* 0x0001e20000100800 */
[--C-:B------:R-:W-:Y:S01]  /*3e20*/  @!P4 IMAD.IADD R12, R12, 0x1, -R7.reuse ;  /* 0x000000010c0cc824 */ /* 0x100fe200078e0a07 */
[----:B------:R-:W-:Y:S01]  /*3e30*/  ISETP.GE.AND P4, PT, R15, RZ, PT ;  /* 0x000000ff0f00720c */ /* 0x000fe20003f86270 */
[----:B------:R-:W-:Y:S02]  /*3e40*/  @!P3 IMAD.MOV R2, RZ, RZ, -R2 ;  /* 0x000000ffff02b224 */ /* 0x000fe400078e0a02 */
[----:B------:R-:W-:Y:S02]  /*3e50*/  VIADD R19, R3, 0x40 ;  /* 0x0000004003137836 */ /* 0x000fe40000000000 */
[----:B------:R-:W-:Y:S01]  /*3e60*/  @!P6 IMAD.IADD R16, R16, 0x1, -R7 ;  /* 0x000000011010e824 */ /* 0x000fe200078e0a07 */
[----:B------:R-:W-:Y:S01]  /*3e70*/  ISETP.GT.U32.AND P6, PT, R7, R12, PT ;  /* 0x0000000c0700720c */ /* 0x000fe20003fc4070 */
[----:B------:R-:W-:Y:S01]  /*3e80*/  IMAD.MOV R5, RZ, RZ, -R5 ;  /* 0x000000ffff057224 */ /* 0x000fe200078e0a05 */
[----:B0-----:R-:W-:Y:S01]  /*3e90*/  IABS R9, R13 ;  /* 0x0000000d00097213 */ /* 0x001fe20000000000 */
[----:B------:R-:W-:Y:S01]  /*3ea0*/  IMAD.MOV.U32 R20, RZ, RZ, R6 ;  /* 0x000000ffff147224 */ /* 0x000fe200078e0006 */
[----:B------:R0:W-:Y:S01]  /*3eb0*/  STL [R1+0x30], R2 ;  /* 0x0000300201007387 */ /* 0x0001e20000100800 */
[----:B------:R-:W-:Y:S01]  /*3ec0*/  @!P0 IMAD.IADD R18, R18, 0x1, -R7 ;  /* 0x0000000112128824 */ /* 0x000fe200078e0a07 */
[----:B------:R-:W-:Y:S01]  /*3ed0*/  ISETP.GE.AND P0, PT, R11, RZ, PT ;  /* 0x000000ff0b00720c */ /* 0x000fe20003f06270 */
[----:B------:R-:W-:Y:S01]  /*3ee0*/  IMAD.HI.U32 R4, R8, R9, RZ ;  /* 0x0000000908047227 */ /* 0x000fe200078e00ff */
[----:B------:R-:W-:-:S03]  /*3ef0*/  IABS R11, R19 ;  /* 0x00000013000b7213 */ /* 0x000fc60000000000 */
[----:B------:R-:W-:Y:S02]  /*3f00*/  IMAD.MOV R4, RZ, RZ, -R4 ;  /* 0x000000ffff047224 */ /* 0x000fe400078e0a04 */
[----:B------:R-:W-:Y:S01]  /*3f10*/  @!P1 IMAD.MOV R20, RZ, RZ, -R20 ;  /* 0x000000ffff149224 */ /* 0x000fe200078e0a14 */
[C---:B------:R-:W-:Y:S01]  /*3f20*/  ISETP.GT.U32.AND P1, PT, R7.reuse, R16, PT ;  /* 0x000000100700720c */ /* 0x040fe20003f24070 */
[C---:B------:R-:W-:Y:S02]  /*3f30*/  IMAD R4, R7.reuse, R4, R9 ;  /* 0x0000000407047224 */ /* 0x040fe400078e0209 */
[----:B0-----:R-:W-:Y:S01]  /*3f40*/  IMAD.MOV.U32 R2, RZ, RZ, R10 ;  /* 0x000000ffff027224 */ /* 0x001fe200078e000a */
[----:B------:R-:W-:Y:S01]  /*3f50*/  STL [R1+0x2c], R20 ;  /* 0x00002c1401007387 */ /* 0x000fe20000100800 */
[C---:B------:R-:W-:Y:S01]  /*3f60*/  IMAD R14, R7.reuse, R5, R14 ;  /* 0x00000005070e7224 */ /* 0x040fe200078e020e */
[----:B------:R-:W-:Y:S01]  /*3f70*/  ISETP.GT.U32.AND P3, PT, R7, R4, PT ;  /* 0x000000040700720c */ /* 0x000fe20003f64070 */
[----:B------:R-:W-:-:S02]  /*3f80*/  IMAD.MOV.U32 R6, RZ, RZ, R18 ;  /* 0x000000ffff067224 */ /* 0x000fc400078e0012 */
[----:B------:R-:W-:Y:S01]  /*3f90*/  @!P5 IMAD.MOV R2, RZ, RZ, -R2 ;  /* 0x000000ffff02d224 */ /* 0x000fe200078e0a02 */
[----:B------:R-:W-:Y:S01]  /*3fa0*/  ISETP.GE.AND P5, PT, R13, RZ, PT ;  /* 0x000000ff0d00720c */ /* 0x000fe20003fa6270 */
[----:B------:R-:W-:Y:S01]  /*3fb0*/  @!P6 IMAD.IADD R12, R12, 0x1, -R7 ;  /* 0x000000010c0ce824 */ /* 0x000fe200078e0a07 */
[----:B------:R-:W-:Y:S01]  /*3fc0*/  ISETP.GT.U32.AND P6, PT, R7, R14, PT ;  /* 0x0000000e0700720c */ /* 0x000fe20003fc4070 */
[----:B------:R-:W-:Y:S01]  /*3fd0*/  IMAD.MOV.U32 R9, RZ, RZ, R11 ;  /* 0x000000ffff097224 */ /* 0x000fe200078e000b */
[----:B------:R0:W-:Y:S01]  /*3fe0*/  STL [R1+0x69c], R2 ;  /* 0x00069c0201007387 */ /* 0x0001e20000100800 */
[----:B------:R-:W-:Y:S01]  /*3ff0*/  @!P2 IMAD.MOV R6, RZ, RZ, -R6 ;  /* 0x000000ffff06a224 */ /* 0x000fe200078e0a06 */
[----:B------:R-:W-:Y:S01]  /*4000*/  ISETP.GE.AND P2, PT, R17, RZ, PT ;  /* 0x000000ff1100720c */ /* 0x000fe20003f46270 */
[--C-:B------:R-:W-:Y:S01]  /*4010*/  @!P1 IMAD.IADD R16, R16, 0x1, -R7.reuse ;  /* 0x0000000110109824 */ /* 0x100fe200078e0a07 */
[----:B------:R-:W-:Y:S01]  /*4020*/  ISETP.GE.AND P1, PT, R19, RZ, PT ;  /* 0x000000ff1300720c */ /* 0x000fe20003f26270 */
[----:B------:R-:W-:Y:S01]  /*4030*/  @!P3 IMAD.IADD R4, R4, 0x1, -R7 ;  /* 0x000000010404b824 */ /* 0x000fe200078e0a07 */
[----:B------:R1:W-:Y:S01]  /*4040*/  STL [R1+0x6cc], R6 ;  /* 0x0006cc0601007387 */ /* 0x0003e20000100800 */
[----:B------:R-:W-:-:S02]  /*4050*/  IMAD.MOV.U32 R11, RZ, RZ, R12 ;  /* 0x000000ffff0b7224 */ /* 0x000fc400078e000c */
[----:B------:R-:W-:Y:S02]  /*4060*/  IMAD.MOV.U32 R12, RZ, RZ, R16 ;  /* 0x000000ffff0c7224 */ /* 0x000fe400078e0010 */
[----:B0-----:R-:W-:-:S04]  /*4070*/  IMAD.HI.U32 R2, R8, R9, RZ ;  /* 0x0000000908027227 */ /* 0x001fc800078e00ff */
[----:B------:R-:W-:Y:S02]  /*4080*/  IMAD.MOV R2, RZ, RZ, -R2 ;  /* 0x000000ffff027224 */ /* 0x000fe400078e0a02 */
[----:B-1----:R-:W-:Y:S02]  /*4090*/  VIADD R6, R3, 0x41 ;  /* 0x0000004103067836 */ /* 0x002fe40000000000 */
[C---:B------:R-:W-:Y:S02]  /*40a0*/  IMAD R10, R7.reuse, R2, R9 ;  /* 0x00000002070a7224 */ /* 0x040fe400078e0209 */
[----:B------:R-:W-:Y:S01]  /*40b0*/  @!P6 IMAD.IADD R14, R14, 0x1, -R7 ;  /* 0x000000010e0ee824 */ /* 0x000fe200078e0a07 */
[----:B------:R-:W-:Y:S01]  /*40c0*/  IABS R5, R6 ;  /* 0x0000000600057213 */ /* 0x000fe20000000000 */
[----:B------:R-:W-:Y:S01]  /*40d0*/  @!P4 IMAD.MOV R12, RZ, RZ, -R12 ;  /* 0x000000ffff0cc224 */ /* 0x000fe200078e0a0c */
[C---:B------:R-:W-:Y:S01]  /*40e0*/  ISETP.GT.U32.AND P6, PT, R7.reuse, R4, PT ;  /* 0x000000040700720c */ /* 0x040fe20003fc4070 */
[----:B------:R-:W-:Y:S01]  /*40f0*/  @!P0 IMAD.MOV R11, RZ, RZ, -R11 ;  /* 0x000000ffff0b8224 */ /* 0x000fe200078e0a0b */
[----:B------:R-:W-:Y:S01]  /*4100*/  ISETP.GT.U32.AND P4, PT, R7, R10, PT ;  /* 0x0000000a0700720c */ /* 0x000fe20003f84070 */
[----:B------:R-:W-:Y:S01]  /*4110*/  IMAD.HI.U32 R2, R8, R5, RZ ;  /* 0x0000000508027227 */ /* 0x000fe200078e00ff */
[----:B------:R-:W-:-:S02]  /*4120*/  ISETP.GE.AND P3, PT, R6, RZ, PT ;  /* 0x000000ff0600720c */ /* 0x000fc40003f66270 */
[----:B------:R-:W-:Y:S01]  /*4130*/  ISETP.GT.U32.AND P0, PT, R7, R14, PT ;  /* 0x0000000e0700720c */ /* 0x000fe20003f04070 */
[C---:B------:R-:W-:Y:S01]  /*4140*/  VIADD R6, R3.reuse, 0x42 ;  /* 0x0000004203067836 */ /* 0x040fe20000000000 */
[----:B------:R0:W-:Y:S01]  /*4150*/  STL [R1+0x758], R11 ;  /* 0x0007580b01007387 */ /* 0x0001e20000100800 */
[----:B------:R-:W-:Y:S02]  /*4160*/  IMAD.MOV R2, RZ, RZ, -R2 ;  /* 0x000000ffff027224 */ /* 0x000fe400078e0a02 */
[C---:B------:R-:W-:Y:S01]  /*4170*/  VIADD R17, R3.reuse, 0x43 ;  /* 0x0000004303117836 */ /* 0x040fe20000000000 */
[----:B------:R1:W-:Y:S01]  /*4180*/  STL [R1+0x774], R12 ;  /* 0x0007740c01007387 */ /* 0x0003e20000100800 */
[--C-:B------:R-:W-:Y:S01]  /*4190*/  @!P6 IMAD.IADD R4, R4, 0x1, -R7.reuse ;  /* 0x000000010404e824 */ /* 0x100fe200078e0a07 */
[----:B------:R-:W-:Y:S01]  /*41a0*/  IABS R9, R6 ;  /* 0x0000000600097213 */ /* 0x000fe20000000000 */
[----:B------:R-:W-:Y:S02]  /*41b0*/  VIADD R13, R3, 0x44 ;  /* 0x00000044030d7836 */ /* 0x000fe40000000000 */
[--C-:B------:R-:W-:Y:S01]  /*41c0*/  @!P4 IMAD.IADD R10, R10, 0x1, -R7.reuse ;  /* 0x000000010a0ac824 */ /* 0x100fe200078e0a07 */
[----:B0-----:R-:W-:Y:S01]  /*41d0*/  IABS R11, R17 ;  /* 0x00000011000b7213 */ /* 0x001fe20000000000 */
[----:B------:R-:W-:Y:S01]  /*41e0*/  IMAD.MOV.U32 R18, RZ, RZ, R4 ;  /* 0x000000ffff127224 */ /* 0x000fe200078e0004 */
[----:B------:R-:W-:Y:S01]  /*41f0*/  IABS R15, R13 ;  /* 0x0000000d000f7213 */ /* 0x000fe20000000000 */
[----:B------:R-:W-:Y:S01]  /*4200*/  @!P0 IMAD.IADD R14, R14, 0x1, -R7 ;  /* 0x000000010e0e8824 */ /* 0x000fe200078e0a07 */
[----:B------:R-:W-:Y:S01]  /*4210*/  ISETP.GE.AND P0, PT, R6, RZ, PT ;  /* 0x000000ff0600720c */ /* 0x000fe20003f06270 */
[----:B-1----:R-:W-:Y:S01]  /*4220*/  IMAD R12, R7, R2, R5 ;  /* 0x00000002070c7224 */ /* 0x002fe200078e0205 */
[----:B------:R-:W-:Y:S01]  /*4230*/  ISETP.GE.AND P4, PT, R17, RZ, PT ;  /* 0x000000ff1100720c */ /* 0x000fe20003f86270 */
[----:B------:R-:W-:-:S03]  /*4240*/  IMAD.HI.U32 R2, R8, R9, RZ ;  /* 0x0000000908027227 */ /* 0x000fc600078e00ff */
[C---:B------:R-:W-:Y:S01]  /*4250*/  ISETP.GT.U32.AND P6, PT, R7.reuse, R12, PT ;  /* 0x0000000c0700720c */ /* 0x040fe20003fc4070 */
[----:B------:R-:W-:Y:S01]  /*4260*/  @!P5 IMAD.MOV R18, RZ, RZ, -R18 ;  /* 0x000000ffff12d224 */ /* 0x000fe200078e0a12 */
[----:B------:R-:W-:Y:S01]  /*4270*/  ISETP.GT.U32.AND P5, PT, R7, R10, PT ;  /* 0x0000000a0700720c */ /* 0x000fe20003fa4070 */
[----:B------:R-:W-:-:S03]  /*4280*/  IMAD.HI.U32 R5, R8, R11, RZ ;  /* 0x0000000b08057227 */ /* 0x000fc600078e00ff */
[----:B------:R0:W-:Y:S01]  /*4290*/  STL [R1+0x778], R18 ;  /* 0x0007781201007387 */ /* 0x0001e20000100800 */
[----:B------:R-:W-:Y:S02]  /*42a0*/  IMAD.MOV R2, RZ, RZ, -R2 ;  /* 0x000000ffff027224 */ /* 0x000fe400078e0a02 */
[----:B------:R-:W-:-:S04]  /*42b0*/  IMAD.HI.U32 R6, R8, R15, RZ ;  /* 0x0000000f08067227 */ /* 0x000fc800078e00ff */
[----:B------:R-:W-:Y:S02]  /*42c0*/  IMAD.MOV R16, RZ, RZ, -R5 ;  /* 0x000000ffff107224 */ /* 0x000fe400078e0a05 */
[C---:B------:R-:W-:Y:S02]  /*42d0*/  IMAD R2, R7.reuse, R2, R9 ;  /* 0x0000000207027224 */ /* 0x040fe400078e0209 */
[----:B------:R-:W-:Y:S02]  /*42e0*/  IMAD.MOV.U32 R5, RZ, RZ, R14 ;  /* 0x000000ffff057224 */ /* 0x000fe400078e000e */
[----:B------:R-:W-:Y:S02]  /*42f0*/  IMAD.MOV R4, RZ, RZ, -R6 ;  /* 0x000000ffff047224 */ /* 0x000fe400078e0a06 */
[----:B------:R-:W-:Y:S02]  /*4300*/  IMAD R6, R7, R16, R11 ;  /* 0x0000001007067224 */ /* 0x000fe400078e020b */
[----:B------:R-:W-:-:S02]  /*4310*/  @!P6 IMAD.IADD R12, R12, 0x1, -R7 ;  /* 0x000000010c0ce824 */ /* 0x000fc400078e0a07 */
[----:B------:R-:W-:Y:S01]  /*4320*/  @!P2 IMAD.MOV R5, RZ, RZ, -R5 ;  /* 0x000000ffff05a224 */ /* 0x000fe200078e0a05 */
[C---:B------:R-:W-:Y:S01]  /*4330*/  ISETP.GT.U32.AND P2, PT, R7.reuse, R2, PT ;  /* 0x000000020700720c */ /* 0x040fe20003f44070 */
[----:B------:R-:W-:Y:S01]  /*4340*/  @!P5 IMAD.IADD R10, R10, 0x1, -R7 ;  /* 0x000000010a0ad824 */ /* 0x000fe200078e0a07 */
[----:B------:R-:W-:Y:S01]  /*4350*/  ISETP.GT.U32.AND P6, PT, R7, R12, PT ;  /* 0x0000000c0700720c */ /* 0x000fe20003fc4070 */
[----:B------:R-:W-:Y:S01]  /*4360*/  VIADD R19, R3, 0x45 ;  /* 0x0000004503137836 */ /* 0x000fe20000000000 */
[C---:B------:R-:W-:Y:S01]  /*4370*/  ISETP.GT.U32.AND P5, PT, R7.reuse, R6, PT ;  /* 0x000000060700720c */ /* 0x040fe20003fa4070 */
[----:B------:R-:W-:Y:S01]  /*4380*/  IMAD R4, R7, R4, R15 ;  /* 0x0000000407047224 */ /* 0x000fe200078e020f */
[----:B------:R1:W-:Y:S01]  /*4390*/  STL [R1+0x77c], R5 ;  /* 0x00077c0501007387 */ /* 0x0003e20000100800 */
[C---:B0-----:R-:W-:Y:S01]  /*43a0*/  VIADD R18, R3.reuse, 0x46 ;  /* 0x0000004603127836 */ /* 0x041fe20000000000 */
[----:B------:R-:W-:Y:S01]  /*43b0*/  IABS R16, R19 ;  /* 0x0000001300107213 */ /* 0x000fe20000000000 */
[----:B------:R-:W-:-:S02]  /*43c0*/  VIADD R15, R3, 0x48 ;  /* 0x00000048030f7836 */ /* 0x000fc40000000000 */
[----:B------:R-:W-:Y:S01]  /*43d0*/  IMAD.MOV.U32 R21, RZ, RZ, R10 ;  /* 0x000000ffff157224 */ /* 0x000fe200078e000a */
[----:B------:R-:W-:Y:S01]  /*43e0*/  IABS R9, R18 ;  /* 0x0000001200097213 */ /* 0x000fe20000000000 */
[--C-:B------:R-:W-:Y:S01]  /*43f0*/  @!P2 IMAD.IADD R2, R2, 0x1, -R7.reuse ;  /* 0x000000010202a824 */ /* 0x100fe200078e0a07 */
[----:B------:R-:W-:Y:S01]  /*4400*/  ISETP.GE.AND P2, PT, R13, RZ, PT ;  /* 0x000000ff0d00720c */ /* 0x000fe20003f46270 */
[--C-:B------:R-:W-:Y:S01]  /*4410*/  @!P6 IMAD.IADD R12, R12, 0x1, -R7.reuse ;  /* 0x000000010c0ce824 */ /* 0x100fe200078e0a07 */
[C---:B------:R-:W-:Y:S01]  /*4420*/  ISETP.GT.U32.AND P6, PT, R7.reuse, R4, PT ;  /* 0x000000040700720c */ /* 0x040fe20003fc4070 */
[----:B------:R-:W-:Y:S01]  /*4430*/  @!P5 IMAD.IADD R6, R6, 0x1, -R7 ;  /* 0x000000010606d824 */ /* 0x000fe200078e0a07 */
[----:B------:R-:W-:Y:S01]  /*4440*/  ISETP.GT.U32.AND P5, PT, R7, R2, PT ;  /* 0x000000020700720c */ /* 0x000fe20003fa4070 */
[----:B------:R-:W-:Y:S01]  /*4450*/  IMAD.HI.U32 R11, R8, R16, RZ ;  /* 0x00000010080b7227 */ /* 0x000fe200078e00ff */
[----:B-1----:R-:W-:-:S03]  /*4460*/  IABS R5, R15 ;  /* 0x0000000f00057213 */ /* 0x002fc60000000000 */
[----:B------:R-:W-:Y:S02]  /*4470*/  IMAD.MOV R11, RZ, RZ, -R11 ;  /* 0x000000ffff0b7224 */ /* 0x000fe400078e0a0b */
[----:B------:R-:W-:-:S04]  /*4480*/  IMAD.HI.U32 R13, R8, R9, RZ ;  /* 0x00000009080d7227 */ /* 0x000fc800078e00ff */
[C---:B------:R-:W-:Y:S02]  /*4490*/  IMAD R16, R7.reuse, R11, R16 ;  /* 0x0000000b07107224 */ /* 0x040fe400078e0210 */
[--C-:B------:R-:W-:Y:S01]  /*44a0*/  @!P6 IMAD.IADD R4, R4, 0x1, -R7.reuse ;  /* 0x000000010404e824 */ /* 0x100fe200078e0a07 */
[C---:B------:R-:W-:Y:S01]  /*44b0*/  ISETP.GT.U32.AND P6, PT, R7.reuse, R6, PT ;  /* 0x000000060700720c */ /* 0x040fe20003fc4070 */
[----:B------:R-:W-:Y:S01]  /*44c0*/  @!P5 IMAD.IADD R2, R2, 0x1, -R7 ;  /* 0x000000010202d824 */ /* 0x000fe200078e0a07 */
[C---:B------:R-:W-:Y:S01]  /*44d0*/  ISETP.GT.U32.AND P5, PT, R7.reuse, R16, PT ;  /* 0x000000100700720c */ /* 0x040fe20003fa4070 */
[----:B------:R-:W-:Y:S02]  /*44e0*/  IMAD.MOV.U32 R20, RZ, RZ, R12 ;  /* 0x000000ffff147224 */ /* 0x000fe400078e000c */
[----:B------:R-:W-:Y:S02]  /*44f0*/  IMAD.MOV R10, RZ, RZ, -R13 ;  /* 0x000000ffff0a7224 */ /* 0x000fe400078e0a0d */
[----:B------:R-:W-:Y:S01]  /*4500*/  @!P1 IMAD.MOV R21, RZ, RZ, -R21 ;  /* 0x000000ffff159224 */ /* 0x000fe200078e0a15 */
[----:B------:R-:W-:Y:S01]  /*4510*/  ISETP.GT.U32.AND P1, PT, R7, R4, PT ;  /* 0x000000040700720c */ /* 0x000fe20003f24070 */
[----:B------:R-:W-:-:S02]  /*4520*/  VIADD R17, R3, 0x47 ;  /* 0x0000004703117836 */ /* 0x000fc40000000000 */
[----:B------:R-:W-:Y:S01]  /*4530*/  @!P3 IMAD.MOV R20, RZ, RZ, -R20 ;  /* 0x000000ffff14b224 */ /* 0x000fe200078e0a14 */
[----:B------:R-:W-:Y:S01]  /*4540*/  STL [R1+0x28], R21 ;  /* 0x0000281501007387 */ /* 0x000fe20000100800 */
[----:B------:R-:W-:Y:S01]  /*4550*/  IMAD R10, R7, R10, R9 ;  /* 0x0000000a070a7224 */ /* 0x000fe200078e0209 */
[----:B------:R-:W-:Y:S01]  /*4560*/  IABS R14, R17 ;  /* 0x00000011000e7213 */ /* 0x000fe20000000000 */
[----:B------:R-:W-:Y:S01]  /*4570*/  IMAD.HI.U32 R11, R8, R5, RZ ;  /* 0x00000005080b7227 */ /* 0x000fe200078e00ff */
[----:B------:R0:W-:Y:S01]  /*4580*/  STL [R1+0x24], R20 ;  /* 0x0000241401007387 */ /* 0x0001e20000100800 */
[----:B------:R-:W-:Y:S02]  /*4590*/  ISETP.GE.AND P3, PT, R19, RZ, PT ;  /* 0x000000ff1300720c */ /* 0x000fe40003f66270 */
[----:B------:R-:W-:Y:S02]  /*45a0*/  IMAD.MOV R12, RZ, RZ, -R11 ;  /* 0x000000ffff0c7224 */ /* 0x000fe400078e0a0b */
[--C-:B------:R-:W-:Y:S01]  /*45b0*/  @!P6 IMAD.IADD R6, R6, 0x1, -R7.reuse ;  /* 0x000000010606e824 */ /* 0x100fe200078e0a07 */
[----:B------:R-:W-:Y:S01]  /*45c0*/  ISETP.GT.U32.AND P6, PT, R7, R10, PT ;  /* 0x0000000a0700720c */ /* 0x000fe20003fc4070 */
[----:B------:R-:W-:-:S02]  /*45d0*/  @!P5 IMAD.IADD R16, R16, 0x1, -R7 ;  /* 0x000000011010d824 */ /* 0x000fc400078e0a07 */
[----:B------:R-:W-:-:S04]  /*45e0*/  IMAD.HI.U32 R9, R8, R14, RZ ;  /* 0x0000000e08097227 */ /* 0x000fc800078e00ff */
[----:B0-----:R-:W-:Y:S02]  /*45f0*/  IMAD.MOV.U32 R20, RZ, RZ, R2 ;  /* 0x000000ffff147224 */ /* 0x001fe400078e0002 */
[C---:B------:R-:W-:Y:S02]  /*4600*/  IMAD R12, R7.reuse, R12, R5 ;  /* 0x0000000c070c7224 */ /* 0x040fe400078e0205 */
[----:B------:R-:W-:Y:S01]  /*4610*/  @!P0 IMAD.MOV R20, RZ, RZ, -R20 ;  /* 0x000000ffff148224 */ /* 0x000fe200078e0a14 */
[----:B------:R-:W-:Y:S01]  /*4620*/  ISETP.GT.U32.AND P0, PT, R7, R16, PT ;  /* 0x000000100700720c */ /* 0x000fe20003f04070 */
[----:B------:R-:W-:Y:S02]  /*4630*/  VIADD R13, R3, 0x49 ;  /* 0x00000049030d7836 */ /* 0x000fe40000000000 */
[----:B------:R-:W-:Y:S01]  /*4640*/  IMAD.MOV R9, RZ, RZ, -R9 ;  /* 0x000000ffff097224 */ /* 0x000fe200078e0a09 */
[----:B------:R-:W-:Y:S01]  /*4650*/  STL [R1+0x7a8], R20 ;  /* 0x0007a81401007387 */ /* 0x000fe20000100800 */
[----:B------:R-:W-:Y:S01]  /*4660*/  @!P4 IMAD.MOV R6, RZ, RZ, -R6 ;  /* 0x000000ffff06c224 */ /* 0x000fe200078e0a06 */
[C---:B------:R-:W-:Y:S01]  /*4670*/  ISETP.GT.U32.AND P4, PT, R7.reuse, R12, PT ;  /* 0x0000000c0700720c */ /* 0x040fe20003f84070 */
[----:B------:R-:W-:Y:S01]  /*4680*/  IMAD R14, R7, R9, R14 ;  /* 0x00000009070e7224 */ /* 0x000fe200078e020e */
[----:B------:R-:W-:Y:S01]  /*4690*/  IABS R11, R13 ;  /* 0x0000000d000b7213 */ /* 0x000fe20000000000 */
[----:B------:R-:W-:Y:S01]  /*46a0*/  VIADD R9, R3, 0x4a ;  /* 0x0000004a03097836 */ /* 0x000fe20000000000 */
[----:B------:R0:W-:Y:S01]  /*46b0*/  STL [R1+0x7ac], R6 ;  /* 0x0007ac0601007387 */ /* 0x0001e20000100800 */
[----:B------:R-:W-:Y:S01]  /*46c0*/  @!P6 IMAD.IADD R10, R10, 0x1, -R7 ;  /* 0x000000010a0ae824 */ /* 0x000fe200078e0a07 */
[C---:B------:R-:W-:Y:S01]  /*46d0*/  ISETP.GT.U32.AND P5, PT, R7.reuse, R14, PT ;  /* 0x0000000e0700720c */ /* 0x040fe20003fa4070 */
[----:B------:R-:W-:Y:S01]  /*46e0*/  IMAD.MOV.U32 R5, RZ, RZ, R11 ;  /* 0x000000ffff057224 */ /* 0x000fe200078e000b */
[----:B------:R-:W-:Y:S01]  /*46f0*/  IABS R11, R9 ;  /* 0x00000009000b7213 */ /* 0x000fe20000000000 */
[--C-:B------:R-:W-:Y:S01]  /*4700*/  @!P1 IMAD.IADD R4, R4, 0x1, -R7.reuse ;  /* 0x0000000104049824 */ /* 0x100fe200078e0a07 */
[----:B------:R-:W-:Y:S01]  /*4710*/  ISETP.GT.U32.AND P6, PT, R7, R10, PT ;  /* 0x0000000a0700720c */ /* 0x000fe20003fc4070 */
[----:B------:R-:W-:Y:S01]  /*4720*/  @!P0 IMAD.IADD R16, R16, 0x1, -R7 ;  /* 0x0000000110108824 */ /* 0x000fe200078e0a07 */
[----:B------:R-:W-:Y:S01]  /*4730*/  ISETP.GE.AND P1, PT, R18, RZ, PT ;  /* 0x000000ff1200720c */ /* 0x000fe20003f26270 */
[----:B------:R-:W-:Y:S01]  /*4740*/  IMAD.HI.U32 R2, R8, R5, RZ ;  /* 0x0000000508027227 */ /* 0x000fe200078e00ff */
[----:B------:R-:W-:-:S03]  /*4750*/  ISETP.GE.AND P0, PT, R15, RZ, PT ;  /* 0x000000ff0f00720c */ /* 0x000fc60003f06270 */
[----:B------:R-:W-:Y:S01]  /*4760*/  @!P2 IMAD.MOV R4, RZ, RZ, -R4 ;  /* 0x000000ffff04a224 */ /* 0x000fe200078e0a04 */
[----:B------:R-:W-:Y:S01]  /*4770*/  ISETP.GE.AND P2, PT, R17, RZ, PT ;  /* 0x000000ff1100720c */ /* 0x000fe20003f46270 */
[----:B------:R-:W-:Y:S02]  /*4780*/  IMAD.MOV.U32 R18, RZ, RZ, R16 ;  /* 0x000000ffff127224 */ /* 0x000fe400078e0010 */
[----:B------:R-:W-:Y:S01]  /*4790*/  @!P4 IMAD.IADD R12, R12, 0x1, -R7 ;  /* 0x000000010c0cc824 */ /* 0x000fe200078e0a07 */
[----:B------:R1:W-:Y:S01]  /*47a0*/  STL [R1+0x7d0], R4 ;  /* 0x0007d00401007387 */ /* 0x0003e20000100800 */
[----:B------:R-:W-:Y:S01]  /*47b0*/  IMAD.MOV R2, RZ, RZ, -R2 ;  /* 0x000000ffff027224 */ /* 0x000fe200078e0a02 */
[----:B------:R-:W-:Y:S01]  /*47c0*/  ISETP.GE.AND P4, PT, R13, RZ, PT ;  /* 0x000000ff0d00720c */ /* 0x000fe20003f86270 */
[----:B0-----:R-:W-:Y:S02]  /*47d0*/  IMAD.MOV.U32 R6, RZ, RZ, R11 ;  /* 0x000000ffff067224 */ /* 0x001fe400078e000b */
[----:B------:R-:W-:Y:S01]  /*47e0*/  @!P3 IMAD.MOV R18, RZ, RZ, -R18 ;  /* 0x000000ffff12b224 */ /* 0x000fe200078e0a12 */
[----:B------:R-:W-:Y:S01]  /*47f0*/  ISETP.GT.U32.AND P3, PT, R7, R12, PT ;  /* 0x0000000c0700720c */ /* 0x000fe20003f64070 */
[----:B------:R-:W-:-:S02]  /*4800*/  @!P5 IMAD.IADD R14, R14, 0x1, -R7 ;  /* 0x000000010e0ed824 */ /* 0x000fc400078e0a07 */
[----:B------:R-:W-:Y:S01]  /*4810*/  @!P6 IMAD.IADD R10, R10, 0x1, -R7 ;  /* 0x000000010a0ae824 */ /* 0x000fe200078e0a07 */
[----:B------:R-:W-:Y:S01]  /*4820*/  STL [R1+0x7e4], R18 ;  /* 0x0007e41201007387 */ /* 0x000fe20000100800 */
[C---:B-1----:R-:W-:Y:S01]  /*4830*/  IMAD R4, R7.reuse, R2, R5 ;  /* 0x0000000207047224 */ /* 0x042fe200078e0205 */
[----:B------:R-:W-:Y:S01]  /*4840*/  ISETP.GT.U32.AND P5, PT, R7, R14, PT ;  /* 0x0000000e0700720c */ /* 0x000fe20003fa4070 */
[----:B------:R-:W-:-:S03]  /*4850*/  IMAD.HI.U32 R2, R8, R6, RZ ;  /* 0x0000000608027227 */ /* 0x000fc600078e00ff */
[C---:B------:R-:W-:Y:S01]  /*4860*/  ISETP.GT.U32.AND P6, PT, R7.reuse, R4, PT ;  /* 0x000000040700720c */ /* 0x040fe20003fc4070 */
[----:B------:R-:W-:Y:S02]  /*4870*/  IMAD.MOV R2, RZ, RZ, -R2 ;  /* 0x000000ffff027224 */ /* 0x000fe400078e0a02 */
[--C-:B------:R-:W-:Y:S02]  /*4880*/  @!P3 IMAD.IADD R12, R12, 0x1, -R7.reuse ;  /* 0x000000010c0cb824 */ /* 0x100fe400078e0a07 */
[C---:B------:R-:W-:Y:S02]  /*4890*/  IMAD R2, R7.reuse, R2, R6 ;  /* 0x0000000207027224 */ /* 0x040fe400078e0206 */
[----:B------:R-:W-:Y:S02]  /*48a0*/  IMAD.MOV.U32 R11, RZ, RZ, R10 ;  /* 0x000000ffff0b7224 */ /* 0x000fe400078e000a */
[----:B------:R-:W-:Y:S01]  /*48b0*/  @!P5 IMAD.IADD R14, R14, 0x1, -R7 ;  /* 0x000000010e0ed824 */ /* 0x000fe200078e0a07 */
[----:B------:R-:W-:Y:S01]  /*48c0*/  ISETP.GT.U32.AND P3, PT, R7, R2, PT ;  /* 0x000000020700720c */ /* 0x000fe20003f64070 */
[----:B------:R-:W-:Y:S01]  /*48d0*/  @!P1 IMAD.MOV R11, RZ, RZ, -R11 ;  /* 0x000000ffff0b9224 */ /* 0x000fe200078e0a0b */
[----:B------:R-:W-:Y:S01]  /*48e0*/  ISETP.GE.AND P5, PT, R9, RZ, PT ;  /* 0x000000ff0900720c */ /* 0x000fe20003fa6270 */
[----:B------:R-:W-:-:S02]  /*48f0*/  @!P6 IMAD.IADD R4, R4, 0x1, -R7 ;  /* 0x000000010404e824 */ /* 0x000fc400078e0a07 */
[----:B------:R-:W-:Y:S01]  /*4900*/  VIADD R6, R3, 0x4b ;  /* 0x0000004b03067836 */ /* 0x000fe20000000000 */
[----:B------:R0:W-:Y:S01]  /*4910*/  STL [R1+0x7ec], R11 ;  /* 0x0007ec0b01007387 */ /* 0x0001e20000100800 */
[----:B------:R-:W-:Y:S01]  /*4920*/  IMAD.MOV.U32 R13, RZ, RZ, R14 ;  /* 0x000000ffff0d7224 */ /* 0x000fe200078e000e */
[----:B------:R-:W-:Y:S01]  /*4930*/  ISETP.GT.U32.AND P6, PT, R7, R4, PT ;  /* 0x000000040700720c */ /* 0x000fe20003fc4070 */
[C---:B------:R-:W-:Y:S01]  /*4940*/  VIADD R9, R3.reuse, 0x4c ;  /* 0x0000004c03097836 */ /* 0x040fe20000000000 */
[----:B------:R-:W-:Y:S01]  /*4950*/  IABS R19, R6 ;  /* 0x0000000600137213 */ /* 0x000fe20000000000 */
[----:B------:R-:W-:Y:S01]  /*4960*/  @!P2 IMAD.MOV R13, RZ, RZ, -R13 ;  /* 0x000000ffff0da224 */ /* 0x000fe200078e0a0d */
[----:B------:R-:W-:Y:S01]  /*4970*/  ISETP.GE.AND P1, PT, R6, RZ, PT ;  /* 0x000000ff0600720c */ /* 0x000fe20003f26270 */
[----:B------:R-:W-:Y:S01]  /*4980*/  @!P3 IMAD.IADD R2, R2, 0x1, -R7 ;  /* 0x000000010202b824 */ /* 0x000fe200078e0a07 */
[----:B------:R-:W-:Y:S01]  /*4990*/  IABS R14, R9 ;  /* 0x00000009000e7213 */ /* 0x000fe20000000000 */
[----:B------:R-:W-:Y:S01]  /*49a0*/  VIADD R10, R3, 0x4d ;  /* 0x0000004d030a7836 */ /* 0x000fe20000000000 */
[----:B------:R-:W-:Y:S01]  /*49b0*/  STL [R1+0x7f4], R13 ;  /* 0x0007f40d01007387 */ /* 0x000fe20000100800 */
[----:B0-----:R-:W-:Y:S01]  /*49c0*/  IMAD.MOV.U32 R11, RZ, RZ, R12 ;  /* 0x000000ffff0b7224 */ /* 0x001fe200078e000c */
[----:B------:R-:W-:Y:S01]  /*49d0*/  ISETP.GT.U32.AND P3, PT, R7, R2, PT ;  /* 0x000000020700720c */ /* 0x000fe20003f64070 */
[----:B------:R-:W-:Y:S01]  /*49e0*/  IMAD.HI.U32 R6, R8, R19, RZ ;  /* 0x0000001308067227 */ /* 0x000fe200078e00ff */
[----:B------:R-:W-:-:S03]  /*49f0*/  ISETP.GE.AND P2, PT, R9, RZ, PT ;  /* 0x000000ff0900720c */ /* 0x000fc60003f46270 */
[----:B------:R-:W-:Y:S01]  /*4a00*/  @!P0 IMAD.MOV R11, RZ, RZ, -R11 ;  /* 0x000000ffff0b8224 */ /* 0x000fe200078e0a0b */
[----:B------:R-:W-:Y:S01]  /*4a10*/  ISETP.GE.AND P0, PT, R10, RZ, PT ;  /* 0x000000ff0a00720c */ /* 0x000fe20003f06270 */
[----:B------:R-:W-:Y:S02]  /*4a20*/  VIADD R5, R3, 0x4e ;  /* 0x0000004e03057836 */ /* 0x000fe40000000000 */
[----:B------:R-:W-:Y:S01]  /*4a30*/  @!P6 IMAD.IADD R4, R4, 0x1, -R7 ;  /* 0x000000010404e824 */ /* 0x000fe200078e0a07 */
[----:B------:R0:W-:Y:S01]  /*4a40*/  STL [R1+0x88], R11 ;  /* 0x0000880b01007387 */ /* 0x0001e20000100800 */
[----:B------:R-:W-:Y:S01]  /*4a50*/  IMAD.MOV R12, RZ, RZ, -R6 ;  /* 0x000000ffff0c7224 */ /* 0x000fe200078e0a06 */
[----:B------:R-:W-:Y:S01]  /*4a60*/  ISETP.GE.AND P6, PT, R5, RZ, PT ;  /* 0x000000ff0500720c */ /* 0x000fe20003fc6270 */
[----:B------:R-:W-:Y:S02]  /*4a70*/  IMAD.MOV.U32 R9, RZ, RZ, R4 ;  /* 0x000000ffff097224 */ /* 0x000fe400078e0004 */
[----:B------:R-:W-:-:S02]  /*4a80*/  IMAD R19, R7, R12, R19 ;  /* 0x0000000c07137224 */ /* 0x000fc400078e0213 */
[----:B------:R-:W-:Y:S02]  /*4a90*/  @!P4 IMAD.MOV R9, RZ, RZ, -R9 ;  /* 0x000000ffff09c224 */ /* 0x000fe400078e0a09 */
[----:B------:R-:W-:Y:S01]  /*4aa0*/  @!P3 IMAD.IADD R2, R2, 0x1, -R7 ;  /* 0x000000010202b824 */ /* 0x000fe200078e0a07 */
[----:B0-----:R-:W-:Y:S01]  /*4ab0*/  IABS R11, R10 ;  /* 0x0000000a000b7213 */ /* 0x001fe20000000000 */
[----:B------:R-:W-:Y:S01]  /*4ac0*/  VIADD R18, R3, 0x4f ;  /* 0x0000004f03127836 */ /* 0x000fe20000000000 */
[----:B------:R-:W-:Y:S01]  /*4ad0*/  IABS R10, R5 ;  /* 0x00000005000a7213 */ /* 0x000fe20000000000 */
[C---:B------:R-:W-:Y:S01]  /*4ae0*/  IMAD.HI.U32 R5, R8.reuse, R14, RZ ;  /* 0x0000000e08057227 */ /* 0x040fe200078e00ff */
[----:B------:R-:W-:Y:S01]  /*4af0*/  ISETP.GT.U32.AND P4, PT, R7, R19, PT ;  /* 0x000000130700720c */ /* 0x000fe20003f84070 */
[----:B------:R0:W-:Y:S01]  /*4b00*/  STL [R1+0x8c], R9 ;  /* 0x00008c0901007387 */ /* 0x0001e20000100800 */
[----:B------:R-:W-:Y:S01]  /*4b10*/  IABS R13, R18 ;  /* 0x00000012000d7213 */ /* 0x000fe20000000000 */
[----:B------:R-:W-:-:S04]  /*4b20*/  IMAD.HI.U32 R6, R8, R11, RZ ;  /* 0x0000000b08067227 */ /* 0x000fc800078e00ff */
[----:B------:R-:W-:Y:S02]  /*4b30*/  IMAD.MOV R5, RZ, RZ, -R5 ;  /* 0x000000ffff057224 */ /* 0x000fe400078e0a05 */
[----:B------:R-:W-:Y:S02]  /*4b40*/  IMAD.MOV R6, RZ, RZ, -R6 ;  /* 0x000000ffff067224 */ /* 0x000fe400078e0a06 */
[C---:B------:R-:W-:Y:S02]  /*4b50*/  IMAD R14, R7.reuse, R5, R14 ;  /* 0x00000005070e7224 */ /* 0x040fe400078e020e */
[C---:B------:R-:W-:Y:S02]  /*4b60*/  IMAD R11, R7.reuse, R6, R11 ;  /* 0x00000006070b7224 */ /* 0x040fe400078e020b */
[----:B------:R-:W-:Y:S01]  /*4b70*/  IMAD.MOV.U32 R12, RZ, RZ, R2 ;  /* 0x000000ffff0c7224 */ /* 0x000fe200078e0002 */
[----:B------:R-:W-:Y:S01]  /*4b80*/  ISETP.GT.U32.AND P3, PT, R7, R14, PT ;  /* 0x0000000e0700720c */ /* 0x000fe20003f64070 */
[----:B------:R-:W-:-:S02]  /*4b90*/  @!P4 IMAD.IADD R19, R19, 0x1, -R7 ;  /* 0x000000011313c824 */ /* 0x000fc400078e0a07 */
[----:B------:R-:W-:Y:S01]  /*4ba0*/  @!P5 IMAD.MOV R12, RZ, RZ, -R12 ;  /* 0x000000ffff0cd224 */ /* 0x000fe200078e0a0c */
[----:B------:R-:W-:Y:S01]  /*4bb0*/  ISETP.GT.U32.AND P5, PT, R7, R11, PT ;  /* 0x0000000b0700720c */ /* 0x000fe20003fa4070 */
[----:B0-----:R-:W-:Y:S01]  /*4bc0*/  VIADD R9, R3, 0x50 ;  /* 0x0000005003097836 */ /* 0x001fe20000000000 */
[----:B------:R-:W-:Y:S01]  /*4bd0*/  ISETP.GT.U32.AND P4, PT, R7, R19, PT ;  /* 0x000000130700720c */ /* 0x000fe20003f84070 */
[----:B------:R-:W-:Y:S01]  /*4be0*/  IMAD.HI.U32 R4, R8, R10, RZ ;  /* 0x0000000a08047227 */ /* 0x000fe200078e00ff */
[----:B------:R0:W-:Y:S02]  /*4bf0*/  STL [R1+0x7f8], R12 ;  /* 0x0007f80c01007387 */ /* 0x0001e40000100800 */
[----:B------:R-:W-:Y:S01]  /*4c00*/  IABS R17, R9 ;  /* 0x0000000900117213 */ /* 0x000fe20000000000 */
[----:B------:R-:W-:Y:S02]  /*4c10*/  IMAD.MOV R4, RZ, RZ, -R4 ;  /* 0x000000ffff047224 */ /* 0x000fe400078e0a04 */
[----:B------:R-:W-:-:S02]  /*4c20*/  @!P3 IMAD.IADD R14, R14, 0x1, -R7 ;  /* 0x000000010e0eb824 */ /* 0x000fc400078e0a07 */
[----:B------:R-:W-:Y:S02]  /*4c30*/  IMAD R10, R7, R4, R10 ;  /* 0x00000004070a7224 */ /* 0x000fe400078e020a */
[----:B------:R-:W-:Y:S01]  /*4c40*/  @!P5 IMAD.IADD R11, R11, 0x1, -R7 ;  /* 0x000000010b0bd824 */ /* 0x000fe200078e0a07 */
[----:B------:R-:W-:Y:S01]  /*4c50*/  ISETP.GT.U32.AND P3, PT, R7, R14, PT ;  /* 0x0000000e0700720c */ /* 0x000fe20003f64070 */
[----:B0-----:R-:W-:-:S03]  /*4c60*/  IMAD.HI.U32 R12, R8, R13, RZ ;  /* 0x0000000d080c7227 */ /* 0x001fc600078e00ff */
[----:B------:R-:W-:Y:S01]  /*4c70*/  ISETP.GT.U32.AND P5, PT, R7, R11, PT ;  /* 0x0000000b0700720c */ /* 0x000fe20003fa4070 */
[----:B------:R-:W-:-:S04]  /*4c80*/  IMAD.HI.U32 R6, R8, R17, RZ ;  /* 0x0000001108067227 */ /* 0x000fc800078e00ff */
[----:B------:R-:W-:Y:S02]  /*4c90*/  IMAD.MOV R12, RZ, RZ, -R12 ;  /* 0x000000ffff0c7224 */ /* 0x000fe400078e0a0c */
[----:B------:R-:W-:Y:S02]  /*4ca0*/  IMAD.MOV R6, RZ, RZ, -R6 ;  /* 0x000000ffff067224 */ /* 0x000fe400078e0a06 */
[----:B------:R-:W-:Y:S01]  /*4cb0*/  @!P4 IMAD.IADD R19, R19, 0x1, -R7 ;  /* 0x000000011313c824 */ /* 0x000fe200078e0a07 */
[C---:B------:R-:W-:Y:S01]  /*4cc0*/  ISETP.GT.U32.AND P4, PT, R7.reuse, R10, PT ;  /* 0x0000000a0700720c */ /* 0x040fe20003f84070 */
[C---:B------:R-:W-:Y:S02]  /*4cd0*/  IMAD R13, R7.reuse, R12, R13 ;  /* 0x0000000c070d7224 */ /* 0x040fe400078e020d */
[C---:B------:R-:W-:Y:S02]  /*4ce0*/  IMAD R17, R7.reuse, R6, R17 ;  /* 0x0000000607117224 */ /* 0x040fe400078e0211 */
[--C-:B------:R-:W-:Y:S01]  /*4cf0*/  @!P3 IMAD.IADD R14, R14, 0x1, -R7.reuse ;  /* 0x000000010e0eb824 */ /* 0x100fe200078e0a07 */
[----:B------:R-:W-:Y:S01]  /*4d00*/  ISETP.GT.U32.AND P3, PT, R7, R13, PT ;  /* 0x0000000d0700720c */ /* 0x000fe20003f64070 */
[----:B------:R-:W-:Y:S01]  /*4d10*/  @!P5 IMAD.IADD R11, R11, 0x1, -R7 ;  /* 0x000000010b0bd824 */ /* 0x000fe200078e0a07 */
[----:B------:R-:W-:Y:S01]  /*4d20*/  ISETP.GT.U32.AND P5, PT, R7, R17, PT ;  /* 0x000000110700720c */ /* 0x000fe20003fa4070 */
[----:B------:R-:W-:-:S02]  /*4d30*/  VIADD R2, R3, 0x52 ;  /* 0x0000005203027836 */ /* 0x000fc40000000000 */
[C---:B------:R-:W-:Y:S02]  /*4d40*/  VIADD R5, R3.reuse, 0x51 ;  /* 0x0000005103057836 */ /* 0x040fe40000000000 */
[----:B------:R-:W-:Y:S01]  /*4d50*/  VIADD R6, R3, 0x53 ;  /* 0x0000005303067836 */ /* 0x000fe20000000000 */
[----:B------:R-:W-:Y:S01]  /*4d60*/  IABS R4, R2 ;  /* 0x0000000200047213 */ /* 0x000fe20000000000 */
[----:B------:R-:W-:Y:S01]  /*4d70*/  IMAD.MOV.U32 R20, RZ, RZ, R19 ;  /* 0x000000ffff147224 */ /* 0x000fe200078e0013 */
[----:B------:R-:W-:Y:S01]  /*4d80*/  IABS R15, R5 ;  /* 0x00000005000f7213 */ /* 0x000fe20000000000 */
[----:B------:R-:W-:Y:S01]  /*4d90*/  @!P4 IMAD.IADD R10, R10, 0x1, -R7 ;  /* 0x000000010a0ac824 */ /* 0x000fe200078e0a07 */
[----:B------:R-:W-:Y:S01]  /*4da0*/  ISETP.GE.AND P4, PT, R18, RZ, PT ;  /* 0x000000ff1200720c */ /* 0x000fe20003f86270 */
[----:B------:R-:W-:Y:S01]  /*4db0*/  @!P1 IMAD.MOV R20, RZ, RZ, -R20 ;  /* 0x000000ffff149224 */ /* 0x000fe200078e0a14 */
[----:B------:R-:W-:Y:S01]  /*4dc0*/  IABS R18, R6 ;  /* 0x0000000600127213 */ /* 0x000fe20000000000 */
[----:B------:R-:W-:Y:S01]  /*4dd0*/  IMAD.HI.U32 R12, R8, R4, RZ ;  /* 0x00000004080c7227 */ /* 0x000fe200078e00ff */
[----:B------:R-:W-:-:S02]  /*4de0*/  ISETP.GT.U32.AND P1, PT, R7, R10, PT ;  /* 0x0000000a0700720c */ /* 0x000fc40003f24070 */
[----:B------:R-:W-:Y:S01]  /*4df0*/  STL [R1+0x814], R20 ;  /* 0x0008141401007387 */ /* 0x000fe20000100800 */
[--C-:B------:R-:W-:Y:S01]  /*4e00*/  @!P3 IMAD.IADD R13, R13, 0x1, -R7.reuse ;  /* 0x000000010d0db824 */ /* 0x100fe200078e0a07 */
[----:B------:R-:W-:Y:S01]  /*4e10*/  ISETP.GE.AND P3, PT, R9, RZ, PT ;  /* 0x000000ff0900720c */ /* 0x000fe20003f66270 */
[----:B------:R-:W-:Y:S02]  /*4e20*/  @!P5 IMAD.IADD R17, R17, 0x1, -R7 ;  /* 0x000000011111d824 */ /* 0x000fe400078e0a07 */
[----:B------:R-:W-:Y:S02]  /*4e30*/  IMAD.MOV R12, RZ, RZ, -R12 ;  /* 0x000000ffff0c7224 */ /* 0x000fe400078e0a0c */
[----:B------:R-:W-:Y:S01]  /*4e40*/  IMAD.HI.U32 R16, R8, R15, RZ ;  /* 0x0000000f08107227 */ /* 0x000fe200078e00ff */
[----:B------:R-:W-:-:S03]  /*4e50*/  ISETP.GT.U32.AND P5, PT, R7, R17, PT ;  /* 0x000000110700720c */ /* 0x000fc60003fa4070 */
[----:B------:R-:W-:Y:S02]  /*4e60*/  IMAD.MOV.U32 R9, RZ, RZ, R18 ;  /* 0x000000ffff097224 */ /* 0x000fe400078e0012 */
[----:B------:R-:W-:Y:S02]  /*4e70*/  IMAD R4, R7, R12, R4 ;  /* 0x0000000c07047224 */ /* 0x000fe400078e0204 */
[----:B------:R-:W-:Y:S02]  /*4e80*/  IMAD.MOV R16, RZ, RZ, -R16 ;  /* 0x000000ffff107224 */ /* 0x000fe400078e0a10 */
[----:B------:R-:W-:-:S04]  /*4e90*/  IMAD.HI.U32 R12, R8, R9, RZ ;  /* 0x00000009080c7227 */ /* 0x000fc800078e00ff */
[----:B------:R-:W-:Y:S01]  /*4ea0*/  @!P2 IMAD.MOV R14, RZ, RZ, -R14 ;  /* 0x000000ffff0ea224 */ /* 0x000fe200078e0a0e */
[C---:B------:R-:W-:Y:S01]  /*4eb0*/  ISETP.GT.U32.AND P2, PT, R7.reuse, R13, PT ;  /* 0x0000000d0700720c */ /* 0x040fe20003f44070 */
[C---:B------:R-:W-:Y:S02]  /*4ec0*/  IMAD R15, R7.reuse, R16, R15 ;  /* 0x00000010070f7224 */ /* 0x040fe400078e020f */
[----:B------:R-:W-:Y:S01]  /*4ed0*/  @!P1 IMAD.IADD R10, R10, 0x1, -R7 ;  /* 0x000000010a0a9824 */ /* 0x000fe200078e0a07 */
[----:B------:R0:W-:Y:S01]  /*4ee0*/  STL [R1+0x824], R14 ;  /* 0x0008240e01007387 */ /* 0x0001e20000100800 */
[----:B------:R-:W-:Y:S01]  /*4ef0*/  IMAD.MOV R12, RZ, RZ, -R12 ;  /* 0x000000ffff0c7224 */ /* 0x000fe200078e0a0c */
[----:B------:R-:W-:Y:S01]  /*4f00*/  ISETP.GT.U32.AND P1, PT, R7, R15, PT ;  /* 0x0000000f0700720c */ /* 0x000fe20003f24070 */
[----:B------:R-:W-:Y:S01]  /*4f10*/  @!P0 IMAD.MOV R11, RZ, RZ, -R11 ;  /* 0x000000ffff0b8224 */ /* 0x000fe200078e0a0b */
[----:B------:R-:W-:Y:S01]  /*4f20*/  ISETP.GE.AND P0, PT, R5, RZ, PT ;  /* 0x000000ff0500720c */ /* 0x000fe20003f06270 */
[----:B------:R-:W-:-:S02]  /*4f30*/  IMAD R5, R7, R12, R9 ;  /* 0x0000000c07057224 */ /* 0x000fc400078e0209 */
[--C-:B------:R-:W-:Y:S01]  /*4f40*/  @!P5 IMAD.IADD R17, R17, 0x1, -R7.reuse ;  /* 0x000000011111d824 */ /* 0x100fe200078e0a07 */
[----:B------:R1:W-:Y:S01]  /*4f50*/  STL [R1+0x828], R11 ;  /* 0x0008280b01007387 */ /* 0x0003e20000100800 */
[--C-:B------:R-:W-:Y:S01]  /*4f60*/  @!P2 IMAD.IADD R13, R13, 0x1, -R7.reuse ;  /* 0x000000010d0da824 */ /* 0x100fe200078e0a07 */
[----:B------:R-:W-:Y:S01]  /*4f70*/  ISETP.GT.U32.AND P5, PT, R7, R5, PT ;  /* 0x000000050700720c */ /* 0x000fe20003fa4070 */
[----:B0-----:R-:W-:Y:S01]  /*4f80*/  IMAD.MOV.U32 R14, RZ, RZ, R10 ;  /* 0x000000ffff0e7224 */ /* 0x001fe200078e000a */
[----:B------:R-:W-:Y:S01]  /*4f90*/  ISETP.GE.AND P2, PT, R2, RZ, PT ;  /* 0x000000ff0200720c */ /* 0x000fe20003f46270 */
[----:B------:R-:W-:Y:S02]  /*4fa0*/  VIADD R2, R3, 0x55 ;  /* 0x0000005503027836 */ /* 0x000fe40000000000 */
[----:B------:R-:W-:Y:S01]  /*4fb0*/  @!P6 IMAD.MOV R14, RZ, RZ, -R14 ;  /* 0x000000ffff0ee224 */ /* 0x000fe200078e0a0e */
[----:B------:R-:W-:Y:S01]  /*4fc0*/  ISETP.GT.U32.AND P6, PT, R7, R4, PT ;  /* 0x000000040700720c */ /* 0x000fe20003fc4070 */
[----:B------:R-:W-:Y:S01]  /*4fd0*/  @!P1 IMAD.IADD R15, R15, 0x1, -R7 ;  /* 0x000000010f0f9824 */ /* 0x000fe200078e0a07 */
[----:B------:R-:W-:Y:S01]  /*4fe0*/  ISETP.GE.AND P1, PT, R6, RZ, PT ;  /* 0x000000ff0600720c */ /* 0x000fe20003f26270 */
[C---:B-1----:R-:W-:Y:S01]  /*4ff0*/  VIADD R11, R3.reuse, 0x54 ;  /* 0x00000054030b7836 */ /* 0x042fe20000000000 */
[----:B------:R0:W-:Y:S01]  /*5000*/  STL [R1+0x82c], R14 ;  /* 0x00082c0e01007387 */ /* 0x0001e20000100800 */
[----:B------:R-:W-:Y:S01]  /*5010*/  IABS R6, R2 ;  /* 0x0000000200067213 */ /* 0x000fe20000000000 */
[----:B------:R-:W-:-:S02]  /*5020*/  VIADD R12, R3, 0x56 ;  /* 0x00000056030c7836 */ /* 0x000fc40000000000 */
[----:B------:R-:W-:Y:S01]  /*5030*/  IABS R10, R11 ;  /* 0x0000000b000a7213 */ /* 0x000fe20000000000 */
[----:B------:R-:W-:Y:S02]  /*5040*/  @!P5 IMAD.IADD R5, R5, 0x1, -R7 ;  /* 0x000000010505d824 */ /* 0x000fe400078e0a07 */
[----:B------:R-:W-:Y:S02]  /*5050*/  @!P3 IMAD.MOV R17, RZ, RZ, -R17 ;  /* 0x000000ffff11b224 */ /* 0x000fe400078e0a11 */
[----:B------:R-:W-:Y:S01]  /*5060*/  @!P6 IMAD.IADD R4, R4, 0x1, -R7 ;  /* 0x000000010404e824 */ /* 0x000fe200078e0a07 */
[C---:B------:R-:W-:Y:S01]  /*5070*/  ISETP.GT.U32.AND P6, PT, R7.reuse, R15, PT ;  /* 0x0000000f0700720c */ /* 0x040fe20003fc4070 */
[----:B0-----:R-:W-:Y:S02]  /*5080*/  IMAD.MOV.U32 R14, RZ, RZ, R13 ;  /* 0x000000ffff0e7224 */ /* 0x001fe400078e000d */
[----:B------:R-:W-:Y:S01]  /*5090*/  IMAD.HI.U32 R9, R8, R10, RZ ;  /* 0x0000000a08097227 */ /* 0x000fe200078e00ff */
[----:B------:R-:W-:-:S03]  /*50a0*/  ISETP.GT.U32.AND P5, PT, R7, R4, PT ;  /* 0x000000040700720c */ /* 0x000fc60003fa4070 */
[----:B------:R-:W-:Y:S01]  /*50b0*/  @!P4 IMAD.MOV R14, RZ, RZ, -R14 ;  /* 0x000000ffff0ec224 */ /* 0x000fe200078e0a0e */
[----:B------:R-:W-:Y:S01]  /*50c0*/  ISETP.GT.U32.AND P4, PT, R7, R5, PT ;  /* 0x000000050700720c */ /* 0x000fe20003f84070 */
[----:B------:R-:W-:Y:S02]  /*50d0*/  IMAD.MOV R9, RZ, RZ, -R9 ;  /* 0x000000ffff097224 */ /* 0x000fe400078e0a09 */
[----:B------:R-:W-:Y:S01]  /*50e0*/  VIADD R13, R3, 0x57 ;  /* 0x00000057030d7836 */ /* 0x000fe20000000000 */
[----:B------:R0:W-:Y:S01]  /*50f0*/  STL [R1+0x834], R14 ;  /* 0x0008340e01007387 */ /* 0x0001e20000100800 */
[----:B------:R-:W-:Y:S01]  /*5100*/  IMAD R10, R7, R9, R10 ;  /* 0x00000009070a7224 */ /* 0x000fe200078e020a */
[----:B------:R-:W-:Y:S01]  /*5110*/  IABS R9, R12 ;  /* 0x0000000c00097213 */ /* 0x000fe20000000000 */
[--C-:B------:R-:W-:Y:S01]  /*5120*/  @!P6 IMAD.IADD R15, R15, 0x1, -R7.reuse ;  /* 0x000000010f0fe824 */ /* 0x100fe200078e0a07 */
[----:B------:R-:W-:Y:S01]  /*5130*/  IABS R19, R13 ;  /* 0x0000000d00137213 */ /* 0x000fe20000000000 */
[----:B------:R-:W-:Y:S01]  /*5140*/  @!P5 IMAD.IADD R4, R4, 0x1, -R7 ;  /* 0x000000010404d824 */ /* 0x000fe200078e0a07 */
[----:B------:R-:W-:Y:S01]  /*5150*/  ISETP.GT.U32.AND P6, PT, R7, R10, PT ;  /* 0x0000000a0700720c */ /* 0x000fe20003fc4070 */
[C---:B------:R-:W-:Y:S01]  /*5160*/  IMAD.HI.U32 R16, R8.reuse, R9, RZ ;  /* 0x0000000908107227 */ /* 0x040fe200078e00ff */
[----:B------:R-:W-:Y:S01]  /*5170*/  ISETP.GE.AND P5, PT, R11, RZ, PT ;  /* 0x000000ff0b00720c */ /* 0x000fe20003fa6270 */
[----:B------:R1:W-:Y:S02]  /*5180*/  STL [R1+0x90], R17 ;  /* 0x0000901101007387 */ /* 0x0003e40000100800 */
[----:B0-----:R-:W-:-:S04]  /*5190*/  IMAD.HI.U32 R14, R8, R6, RZ ;  /* 0x00000006080e7227 */ /* 0x001fc800078e00ff */
[----:B------:R-:W-:Y:S02]  /*51a0*/  IMAD.MOV R14, RZ, RZ, -R14 ;  /* 0x000000ffff0e7224 */ /* 0x000fe400078e0a0e */
[--C-:B------:R-:W-:Y:S02]  /*51b0*/  @!P4 IMAD.IADD R5, R5, 0x1, -R7.reuse ;  /* 0x000000010505c824 */ /* 0x100fe400078e0a07 */
[C---:B------:R-:W-:Y:S02]  /*51c0*/  IMAD R6, R7.reuse, R14, R6 ;  /* 0x0000000e07067224 */ /* 0x040fe400078e0206 */
[----:B------:R-:W-:Y:S01]  /*51d0*/  @!P6 IMAD.IADD R10, R10, 0x1, -R7 ;  /* 0x000000010a0ae824 */ /* 0x000fe200078e0a07 */
[----:B------:R-:W-:Y:S01]  /*51e0*/  ISETP.GE.AND P6, PT, R2, RZ, PT ;  /* 0x000000ff0200720c */ /* 0x000fe20003fc6270 */
[----:B------:R-:W-:Y:S01]  /*51f0*/  IMAD.MOV R16, RZ, RZ, -R16 ;  /* 0x000000ffff107224 */ /* 0x000fe200078e0a10 */
[C---:B------:R-:W-:Y:S01]  /*5200*/  ISETP.GT.U32.AND P4, PT, R7.reuse, R6, PT ;  /* 0x000000060700720c */ /* 0x040fe20003f84070 */
[----:B------:R-:W-:Y:S01]  /*5210*/  IMAD.HI.U32 R11, R8, R19, RZ ;  /* 0x00000013080b7227 */ /* 0x000fe200078e00ff */
[----:B------:R-:W-:-:S03]  /*5220*/  ISETP.GT.U32.AND P3, PT, R7, R10, PT ;  /* 0x0000000a0700720c */ /* 0x000fc60003f64070 */
[----:B------:R-:W-:Y:S02]  /*5230*/  VIADD R14, R3, 0x58 ;  /* 0x00000058030e7836 */ /* 0x000fe40000000000 */
[----:B------:R-:W-:Y:S02]  /*5240*/  IMAD R9, R7, R16, R9 ;  /* 0x0000001007097224 */ /* 0x000fe400078e0209 */
[----:B------:R-:W-:Y:S01]  /*5250*/  IMAD.MOV.U32 R18, RZ, RZ, R15 ;  /* 0x000000ffff127224 */ /* 0x000fe200078e000f */
[----:B------:R-:W-:Y:S01]  /*5260*/  IABS R16, R14 ;  /* 0x0000000e00107213 */ /* 0x000fe20000000000 */
[----:B------:R-:W-:Y:S02]  /*5270*/  IMAD.MOV R11, RZ, RZ, -R11 ;  /* 0x000000ffff0b7224 */ /* 0x000fe400078e0a0b */
[----:B------:R-:W-:Y:S02]  /*5280*/  @!P4 IMAD.IADD R6, R6, 0x1, -R7 ;  /* 0x000000010606c824 */ /* 0x000fe400078e0a07 */
[----:B------:R-:W-:-:S02]  /*5290*/  VIADD R2, R3, 0x59 ;  /* 0x0000005903027836 */ /* 0x000fc40000000000 */
[----:B------:R-:W-:Y:S01]  /*52a0*/  @!P0 IMAD.MOV R18, RZ, RZ, -R18 ;  /* 0x000000ffff128224 */ /* 0x000fe200078e0a12 */
[C---:B------:R-:W-:Y:S01]  /*52b0*/  ISETP.GT.U32.AND P4, PT, R7.reuse, R6, PT ;  /* 0x000000060700720c */ /* 0x040fe20003f84070 */
[C---:B------:R-:W-:Y:S01]  /*52c0*/  IMAD R19, R7.reuse, R11, R19 ;  /* 0x0000000b07137224 */ /* 0x040fe200078e0213 */
[C---:B------:R-:W-:Y:S01]  /*52d0*/  ISETP.GT.U32.AND P0, PT, R7.reuse, R9, PT ;  /* 0x000000090700720c */ /* 0x040fe20003f04070 */
[----:B-1----:R-:W-:Y:S01]  /*52e0*/  IMAD.MOV.U32 R17, RZ, RZ, R4 ;  /* 0x000000ffff117224 */ /* 0x002fe200078e0004 */
[----:B------:R-:W-:Y:S01]  /*52f0*/  IABS R11, R2 ;  /* 0x00000002000b7213 */ /* 0x000fe20000000000 */
[C---:B------:R-:W-:Y:S01]  /*5300*/  IMAD.HI.U32 R15, R8.reuse, R16, RZ ;  /* 0x00000010080f7227 */ /* 0x040fe200078e00ff */
[----:B------:R0:W-:Y:S03]  /*5310*/  STL [R1+0x94], R18 ;  /* 0x0000941201007387 */ /* 0x0001e60000100800 */
[----:B------:R-:W-:Y:S01]  /*5320*/  @!P2 IMAD.MOV R17, RZ, RZ, -R17 ;  /* 0x000000ffff11a224 */ /* 0x000fe200078e0a11 */
[----:B------:R-:W-:Y:S01]  /*5330*/  ISETP.GT.U32.AND P2, PT, R7, R19, PT ;  /* 0x000000130700720c */ /* 0x000fe20003f44070 */
[----:B------:R-:W-:-:S03]  /*5340*/  IMAD.HI.U32 R4, R8, R11, RZ ;  /* 0x0000000b08047227 */ /* 0x000fc600078e00ff */
[----:B------:R1:W-:Y:S01]  /*5350*/  STL [R1+0x81c], R17 ;  /* 0x00081c1101007387 */ /* 0x0003e20000100800 */
[----:B------:R-:W-:Y:S01]  /*5360*/  @!P3 IMAD.IADD R10, R10, 0x1, -R7 ;  /* 0x000000010a0ab824 */ /* 0x000fe200078e0a07 */
[----:B------:R-:W-:Y:S01]  /*5370*/  ISETP.GE.AND P3, PT, R13, RZ, PT ;  /* 0x000000ff0d00720c */ /* 0x000fe20003f66270 */
[----:B------:R-:W-:Y:S02]  /*5380*/  IMAD.MOV R15, RZ, RZ, -R15 ;  /* 0x000000ffff0f7224 */ /* 0x000fe400078e0a0f */
[----:B------:R-:W-:Y:S02]  /*5390*/  IMAD.MOV R4, RZ, RZ, -R4 ;  /* 0x000000ffff047224 */ /* 0x000fe400078e0a04 */
[----:B------:R-:W-:Y:S01]  /*53a0*/  @!P4 IMAD.IADD R6, R6, 0x1, -R7 ;  /* 0x000000010606c824 */ /* 0x000fe200078e0a07 */
[----:B------:R-:W-:Y:S01]  /*53b0*/  ISETP.GE.AND P4, PT, R14, RZ, PT ;  /* 0x000000ff0e00720c */ /* 0x000fe20003f86270 */
[----:B------:R-:W-:Y:S02]  /*53c0*/  IMAD R16, R7, R15, R16 ;  /* 0x0000000f07107224 */ /* 0x000fe400078e0210 */
[----:B0-----:R-:W-:-:S02]  /*53d0*/  IMAD.MOV.U32 R18, RZ, RZ, R10 ;  /* 0x000000ffff127224 */ /* 0x001fc400078e000a */
[----:B------:R-:W-:Y:S02]  /*53e0*/  @!P0 IMAD.IADD R9, R9, 0x1, -R7 ;  /* 0x0000000109098824 */ /* 0x000fe400078e0a07 */
[C---:B------:R-:W-:Y:S02]  /*53f0*/  IMAD R11, R7.reuse, R4, R11 ;  /* 0x00000004070b7224 */ /* 0x040fe400078e020b */
[----:B-1----:R-:W-:Y:S01]  /*5400*/  IMAD.MOV.U32 R17, RZ, RZ, R6 ;  /* 0x000000ffff117224 */ /* 0x002fe200078e0006 */
[C---:B------:R-:W-:Y:S01]  /*5410*/  ISETP.GT.U32.AND P0, PT, R7.reuse, R9, PT ;  /* 0x000000090700720c */ /* 0x040fe20003f04070 */
[----:B------:R-:W-:Y:S01]  /*5420*/  @!P5 IMAD.MOV R18, RZ, RZ, -R18 ;  /* 0x000000ffff12d224 */ /* 0x000fe200078e0a12 */
[----:B------:R-:W-:Y:S01]  /*5430*/  ISETP.GT.U32.AND P5, PT, R7, R16, PT ;  /* 0x000000100700720c */ /* 0x000fe20003fa4070 */
[----:B------:R-:W-:Y:S01]  /*5440*/  @!P1 IMAD.MOV R5, RZ, RZ, -R5 ;  /* 0x000000ffff059224 */ /* 0x000fe200078e0a05 */
[----:B------:R-:W-:Y:S01]  /*5450*/  ISETP.GE.AND P1, PT, R12, RZ, PT ;  /* 0x000000ff0c00720c */ /* 0x000fe20003f26270 */
[----:B------:R-:W-:-:S02]  /*5460*/  @!P2 IMAD.IADD R19, R19, 0x1, -R7 ;  /* 0x000000011313a824 */ /* 0x000fc400078e0a07 */
[----:B------:R-:W-:Y:S01]  /*5470*/  @!P6 IMAD.MOV R17, RZ, RZ, -R17 ;  /* 0x000000ffff11e224 */ /* 0x000fe200078e0a11 */
[C---:B------:R-:W-:Y:S01]  /*5480*/  ISETP.GT.U32.AND P6, PT, R7.reuse, R11, PT ;  /* 0x0000000b0700720c */ /* 0x040fe20003fc4070 */
[----:B------:R0:W-:Y:S01]  /*5490*/  STL [R1+0x818], R5 ;  /* 0x0008180501007387 */ /* 0x0001e20000100800 */
[----:B------:R-:W-:Y:S01]  /*54a0*/  ISETP.GT.U32.AND P2, PT, R7, R19, PT ;  /* 0x000000130700720c */ /* 0x000fe20003f44070 */
[----:B------:R-:W-:Y:S02]  /*54b0*/  VIADD R4, R3, 0x5a ;  /* 0x0000005a03047836 */ /* 0x000fe40000000000 */
[--C-:B------:R-:W-:Y:S01]  /*54c0*/  @!P0 IMAD.IADD R9, R9, 0x1, -R7.reuse ;  /* 0x0000000109098824 */ /* 0x100fe200078e0a07 */
[----:B------:R-:W-:Y:S01]  /*54d0*/  ISETP.GE.AND P0, PT, R2, RZ, PT ;  /* 0x000000ff0200720c */ /* 0x000fe20003f06270 */
[--C-:B------:R-:W-:Y:S01]  /*54e0*/  @!P5 IMAD.IADD R16, R16, 0x1, -R7.reuse ;  /* 0x000000011010d824 */ /* 0x100fe200078e0a07 */
[----:B------:R-:W-:Y:S01]  /*54f0*/  IABS R10, R4 ;  /* 0x00000004000a7213 */ /* 0x000fe20000000000 */
[C---:B------:R-:W-:Y:S01]  /*5500*/  VIADD R14, R3.reuse, 0x5c ;  /* 0x0000005c030e7836 */ /* 0x040fe20000000000 */
[----:B------:R1:W-:Y:S01]  /*5510*/  STL [R1+0x804], R18 ;  /* 0x0008041201007387 */ /* 0x0003e20000100800 */
[----:B0-----:R-:W-:Y:S01]  /*5520*/  VIADD R5, R3, 0x5b ;  /* 0x0000005b03057836 */ /* 0x001fe20000000000 */
[----:B------:R-:W-:Y:S01]  /*5530*/  ISETP.GT.U32.AND P5, PT, R7, R16, PT ;  /* 0x000000100700720c */ /* 0x000fe20003fa4070 */
[--C-:B------:R-:W-:Y:S01]  /*5540*/  @!P6 IMAD.IADD R11, R11, 0x1, -R7.reuse ;  /* 0x000000010b0be824 */ /* 0x100fe200078e0a07 */
[----:B------:R-:W-:Y:S01]  /*5550*/  STL [R1+0x808], R17 ;  /* 0x0008081101007387 */ /* 0x000fe20000100800 */
[----:B------:R-:W-:Y:S01]  /*5560*/  @!P2 IMAD.IADD R19, R19, 0x1, -R7 ;  /* 0x000000011313a824 */ /* 0x000fe200078e0a07 */
[----:B------:R-:W-:Y:S01]  /*5570*/  IABS R6, R5 ;  /* 0x0000000500067213 */ /* 0x000fe20000000000 */
[----:B------:R-:W-:Y:S01]  /*5580*/  IMAD.MOV.U32 R12, RZ, RZ, R9 ;  /* 0x000000ffff0c7224 */ /* 0x000fe200078e0009 */
[----:B------:R-:W-:Y:S01]  /*5590*/  ISETP.GE.AND P2, PT, R4, RZ, PT ;  /* 0x000000ff0400720c */ /* 0x000fe20003f46270 */
[----:B------:R-:W-:Y:S01]  /*55a0*/  @!P3 IMAD.MOV R19, RZ, RZ, -R19 ;  /* 0x000000ffff13b224 */ /* 0x000fe200078e0a13 */
[----:B------:R-:W-:Y:S01]  /*55b0*/  ISETP.GT.U32.AND P6, PT, R7, R11, PT ;  /* 0x0000000b0700720c */ /* 0x000fe20003fc4070 */
[----:B------:R-:W-:Y:S01]  /*55c0*/  IMAD.MOV.U32 R2, RZ, RZ, R6 ;  /* 0x000000ffff027224 */ /* 0x000fe200078e0006 */
[----:B-1----:R-:W-:Y:S01]  /*55d0*/  IABS R18, R14 ;  /* 0x0000000e00127213 */ /* 0x002fe20000000000 */
[----:B------:R-:W-:Y:S01]  /*55e0*/  IMAD.HI.U32 R6, R8, R10, RZ ;  /* 0x0000000a08067227 */ /* 0x000fe200078e00ff */
[----:B------:R-:W-:-:S03]  /*55f0*/  ISETP.GE.AND P3, PT, R14, RZ, PT ;  /* 0x000000ff0e00720c */ /* 0x000fc60003f66270 */
[----:B------:R-:W-:-:S04]  /*5600*/  IMAD.HI.U32 R4, R8, R2, RZ ;  /* 0x0000000208047227 */ /* 0x000fc800078e00ff */
[----:B------:R-:W-:Y:S02]  /*5610*/  IMAD.MOV R6, RZ, RZ, -R6 ;  /* 0x000000ffff067224 */ /* 0x000fe400078e0a06 */
[----:B------:R-:W-:Y:S02]  /*5620*/  IMAD.MOV R4, RZ, RZ, -R4 ;  /* 0x000000ffff047224 */ /* 0x000fe400078e0a04 */
[C---:B------:R-:W-:Y:S02]  /*5630*/  IMAD R10, R7.reuse, R6, R10 ;  /* 0x00000006070a7224 */ /* 0x040fe400078e020a */
[C---:B------:R-:W-:Y:S02]  /*5640*/  IMAD R2, R7.reuse, R4, R2 ;  /* 0x0000000407027224 */ /* 0x040fe400078e0202 */
[--C-:B------:R-:W-:Y:S01]  /*5650*/  @!P5 IMAD.IADD R16, R16, 0x1, -R7.reuse ;  /* 0x000000011010d824 */ /* 0x100fe200078e0a07 */
[----:B------:R-:W-:Y:S01]  /*5660*/  ISETP.GT.U32.AND P5, PT, R7, R10, PT ;  /* 0x0000000a0700720c */ /* 0x000fe20003fa4070 */
[----:B------:R-:W-:Y:S01]  /*5670*/  @!P6 IMAD.IADD R11, R11, 0x1, -R7 ;  /* 0x000000010b0be824 */ /* 0x000fe200078e0a07 */
[----:B------:R-:W-:Y:S01]  /*5680*/  ISETP.GT.U32.AND P6, PT, R7, R2, PT ;  /* 0x000000020700720c */ /* 0x000fe20003fc4070 */
[----:B------:R-:W-:Y:S01]  /*5690*/  @!P1 IMAD.MOV R12, RZ, RZ, -R12 ;  /* 0x000000ffff0c9224 */ /* 0x000fe200078e0a0c */
[----:B------:R-:W-:Y:S01]  /*56a0*/  ISETP.GE.AND P1, PT, R5, RZ, PT ;  /* 0x000000ff0500720c */ /* 0x000fe20003f26270 */
[----:B------:R-:W-:-:S02]  /*56b0*/  VIADD R5, R3, 0x5d ;  /* 0x0000005d03057836 */ /* 0x000fc40000000000 */
[----:B------:R-:W-:Y:S01]  /*56c0*/  IMAD.HI.U32 R6, R8, R18, RZ ;  /* 0x0000001208067227 */ /* 0x000fe200078e00ff */
[----:B------:R0:W-:Y:S02]  /*56d0*/  STL [R1+0x80c], R12 ;  /* 0x00080c0c01007387 */ /* 0x0001e40000100800 */
[----:B------:R-:W-:Y:S01]  /*56e0*/  IABS R15, R5 ;  /* 0x00000005000f7213 */ /* 0x000fe20000000000 */
[----:B------:R-:W-:Y:S01]  /*56f0*/  IMAD.MOV R6, RZ, RZ, -R6 ;  /* 0x000000ffff067224 */ /* 0x000fe200078e0a06 */
[----:B------:R1:W-:Y:S01]  /*5700*/  STL [R1+0x7fc], R19 ;  /* 0x0007fc1301007387 */ /* 0x0003e20000100800 */
[--C-:B------:R-:W-:Y:S02]  /*5710*/  @!P5 IMAD.IADD R10, R10, 0x1, -R7.reuse ;  /* 0x000000010a0ad824 */ /* 0x100fe400078e0a07 */
[C---:B------:R-:W-:Y:S02]  /*5720*/  IMAD R18, R7.reuse, R6, R18 ;  /* 0x0000000607127224 */ /* 0x040fe400078e0212 */
[----:B------:R-:W-:Y:S01]  /*5730*/  @!P6 IMAD.IADD R2, R2, 0x1, -R7 ;  /* 0x000000010202e824 */ /* 0x000fe200078e0a07 */
[C---:B------:R-:W-:Y:S01]  /*5740*/  ISETP.GT.U32.AND P6, PT, R7.reuse, R10, PT ;  /* 0x0000000a0700720c */ /* 0x040fe20003fc4070 */
[----:B------:R-:W-:Y:S01]  /*5750*/  IMAD.HI.U32 R20, R8, R15, RZ ;  /* 0x0000000f08147227 */ /* 0x000fe200078e00ff */
[----:B------:R-:W-:-:S03]  /*5760*/  ISETP.GT.U32.AND P5, PT, R7, R18, PT ;  /* 0x000000120700720c */ /* 0x000fc60003fa4070 */
[C---:B------:R-:W-:Y:S02]  /*5770*/  VIADD R4, R3.reuse, 0x5f ;  /* 0x0000005f03047836 */ /* 0x040fe40000000000 */
[----:B------:R-:W-:Y:S02]  /*5780*/  IMAD.MOV R20, RZ, RZ, -R20 ;  /* 0x000000ffff147224 */ /* 0x000fe400078e0a14 */
[----:B------:R-:W-:Y:S01]  /*5790*/  VIADD R9, R3, 0x5e ;  /* 0x0000005e03097836 */ /* 0x000fe20000000000 */
[----:B0-----:R-:W-:Y:S01]  /*57a0*/  IABS R12, R4 ;  /* 0x00000004000c7213 */ /* 0x001fe20000000000 */
[C---:B------:R-:W-:Y:S02]  /*57b0*/  IMAD R14, R7.reuse, R20, R15 ;  /* 0x00000014070e7224 */ /* 0x040fe400078e020f */
[----:B------:R-:W-:Y:S01]  /*57c0*/  @!P6 IMAD.IADD R10, R10, 0x1, -R7 ;  /* 0x000000010a0ae824 */ /* 0x000fe200078e0a07 */
[----:B------:R-:W-:Y:S01]  /*57d0*/  IABS R13, R9 ;  /* 0x00000009000d7213 */ /* 0x000fe20000000000 */
[----:B-1----:R-:W-:Y:S01]  /*57e0*/  IMAD.MOV.U32 R19, RZ, RZ, R16 ;  /* 0x000000ffff137224 */ /* 0x002fe200078e0010 */
[----:B------:R-:W-:Y:S01]  /*57f0*/  ISETP.GT.U32.AND P6, PT, R7, R14, PT ;  /* 0x0000000e0700720c */ /* 0x000fe20003fc4070 */
[----:B------:R-:W-:-:S04]  /*5800*/  IMAD.HI.U32 R16, R8, R12, RZ ;  /* 0x0000000c08107227 */ /* 0x000fc800078e00ff */
[----:B------:R-:W-:Y:S02]  /*5810*/  @!P5 IMAD.IADD R18, R18, 0x1, -R7 ;  /* 0x000000011212d824 */ /* 0x000fe400078e0a07 */
[----:B------:R-:W-:Y:S01]  /*5820*/  @!P4 IMAD.MOV R19, RZ, RZ, -R19 ;  /* 0x000000ffff13c224 */ /* 0x000fe200078e0a13 */
[C---:B------:R-:W-:Y:S01]  /*5830*/  ISETP.GT.U32.AND P4, PT, R7.reuse, R2, PT ;  /* 0x000000020700720c */ /* 0x040fe20003f84070 */
[----:B------:R-:W-:Y:S01]  /*5840*/  IMAD.MOV R16, RZ, RZ, -R16 ;  /* 0x000000ffff107224 */ /* 0x000fe200078e0a10 */
[C---:B------:R-:W-:Y:S01]  /*5850*/  ISETP.GT.U32.AND P5, PT, R7.reuse, R18, PT ;  /* 0x000000120700720c */ /* 0x040fe20003fa4070 */
[----:B------:R-:W-:Y:S01]  /*5860*/  IMAD.HI.U32 R17, R8, R13, RZ ;  /* 0x0000000d08117227 */ /* 0x000fe200078e00ff */
[----:B------:R0:W-:Y:S03]  /*5870*/  STL [R1+0x98], R19 ;  /* 0x0000981301007387 */ /* 0x0001e60000100800 */
[----:B------:R-:W-:-:S02]  /*5880*/  IMAD R12, R7, R16, R12 ;  /* 0x00000010070c7224 */ /* 0x000fc400078e020c */
[----:B------:R-:W-:Y:S02]  /*5890*/  @!P6 IMAD.IADD R14, R14, 0x1, -R7 ;  /* 0x000000010e0ee824 */ /* 0x000fe400078e0a07 */
[----:B------:R-:W-:Y:S01]  /*58a0*/  IMAD.MOV R17, RZ, RZ, -R17 ;  /* 0x000000ffff117224 */ /* 0x000fe200078e0a11 */
[----:B------:R-:W-:Y:S01]  /*58b0*/  ISETP.GT.U32.AND P6, PT, R7, R12, PT ;  /* 0x0000000c0700720c */ /* 0x000fe20003fc4070 */
[----:B------:R-:W-:Y:S02]  /*58c0*/  VIADD R6, R3, 0x60 ;  /* 0x0000006003067836 */ /* 0x000fe40000000000 */
[----:B0-----:R-:W-:Y:S02]  /*58d0*/  IMAD.MOV.U32 R19, RZ, RZ, R11 ;  /* 0x000000ffff137224 */ /* 0x001fe400078e000b */
[----:B------:R-:W-:Y:S01]  /*58e0*/  IMAD R13, R7, R17, R13 ;  /* 0x00000011070d7224 */ /* 0x000fe200078e020d */
[----:B------:R-:W-:Y:S01]  /*58f0*/  IABS R15, R6 ;  /* 0x00000006000f7213 */ /* 0x000fe20000000000 */
[----:B------:R-:W-:-:S02]  /*5900*/  IMAD.MOV.U32 R17, RZ, RZ, R10 ;  /* 0x000000ffff117224 */ /* 0x000fc400078e000a */
[----:B------:R-:W-:Y:S01]  /*5910*/  @!P4 IMAD.IADD R2, R2, 0x1, -R7 ;  /* 0x000000010202c824 */ /* 0x000fe200078e0a07 */
[----:B------:R-:W-:Y:S01]  /*5920*/  ISETP.GE.AND P4, PT, R9, RZ, PT ;  /* 0x000000ff0900720c */ /* 0x000fe20003f86270 */
[----:B------:R-:W-:Y:S01]  /*5930*/  @!P0 IMAD.MOV R19, RZ, RZ, -R19 ;  /* 0x000000ffff138224 */ /* 0x000fe200078e0a13 */
[----:B------:R-:W-:Y:S01]  /*5940*/  ISETP.GE.AND P0, PT, R5, RZ, PT ;  /* 0x000000ff0500720c */ /* 0x000fe20003f06270 */
[----:B------:R-:W-:Y:S01]  /*5950*/  @!P5 IMAD.IADD R18, R18, 0x1, -R7 ;  /* 0x000000011212d824 */ /* 0x000fe200078e0a07 */
[----:B------:R-:W-:Y:S01]  /*5960*/  ISETP.GE.AND P5, PT, R4, RZ, PT ;  /* 0x000000ff0400720c */ /* 0x000fe20003fa6270 */
[----:B------:R-:W-:Y:S01]  /*5970*/  @!P2 IMAD.MOV R17, RZ, RZ, -R17 ;  /* 0x000000ffff11a224 */ /* 0x000fe200078e0a11 */
[----:B------:R-:W-:Y:S01]  /*5980*/  ISETP.GT.U32.AND P2, PT, R7, R13, PT ;  /* 0x0000000d0700720c */ /* 0x000fe20003f44070 */
[----:B------:R-:W-:Y:S01]  /*5990*/  VIADD R4, R3, 0x61 ;  /* 0x0000006103047836 */ /* 0x000fe20000000000 */
[----:B------:R-:W-:Y:S01]  /*59a0*/  STL [R1+0x9c], R19 ;  /* 0x00009c1301007387 */ /* 0x000fe20000100800 */
[----:B------:R-:W-:-:S02]  /*59b0*/  IMAD.MOV.U32 R5, RZ, RZ, R2 ;  /* 0x000000ffff057224 */ /* 0x000fc400078e0002 */
[----:B------:R-:W-:Y:S01]  /*59c0*/  @!P6 IMAD.IADD R12, R12, 0x1, -R7 ;  /* 0x000000010c0ce824 */ /* 0x000fe200078e0a07 */
[----:B------:R-:W-:Y:S01]  /*59d0*/  IABS R9, R4 ;  /* 0x0000000400097213 */ /* 0x000fe20000000000 */
[----:B------:R-:W-:Y:S01]  /*59e0*/  @!P1 IMAD.MOV R5, RZ, RZ, -R5 ;  /* 0x000000ffff059224 */ /* 0x000fe200078e0a05 */
[C---:B------:R-:W-:Y:S01]  /*59f0*/  ISETP.GT.U32.AND P1, PT, R7.reuse, R14, PT ;  /* 0x0000000e0700720c */ /* 0x040fe20003f24070 */
[C---:B------:R-:W-:Y:S01]  /*5a00*/  IMAD.HI.U32 R11, R8.reuse, R15, RZ ;  /* 0x0000000f080b7227 */ /* 0x040fe200078e00ff */
[C---:B------:R-:W-:Y:S01]  /*5a10*/  ISETP.GT.U32.AND P6, PT, R7.reuse, R12, PT ;  /* 0x0000000c0700720c */ /* 0x040fe20003fc4070 */
[----:B------:R0:W-:Y:S02]  /*5a20*/  STL [R1+0x7f0], R17 ;  /* 0x0007f01101007387 */ /* 0x0001e40000100800 */
[----:B------:R-:W-:Y:S02]  /*5a30*/  IMAD.MOV R11, RZ, RZ, -R11 ;  /* 0x000000ffff0b7224 */ /* 0x000fe400078e0a0b */
[----:B------:R-:W-:Y:S01]  /*5a40*/  IMAD.HI.U32 R10, R8, R9, RZ ;  /* 0x00000009080a7227 */ /* 0x000fe200078e00ff */
[----:B------:R1:W-:Y:S03]  /*5a50*/  STL [R1+0x7e8], R5 ;  /* 0x0007e80501007387 */ /* 0x0003e60000100800 */
[----:B------:R-:W-:-:S02]  /*5a60*/  IMAD R11, R7, R11, R15 ;  /* 0x0000000b070b7224 */ /* 0x000fc400078e020f */
[--C-:B------:R-:W-:Y:S02]  /*5a70*/  @!P2 IMAD.IADD R13, R13, 0x1, -R7.reuse ;  /* 0x000000010d0da824 */ /* 0x100fe400078e0a07 */
[----:B------:R-:W-:Y:S02]  /*5a80*/  IMAD.MOV R10, RZ, RZ, -R10 ;  /* 0x000000ffff0a7224 */ /* 0x000fe400078e0a0a */
[----:B------:R-:W-:Y:S01]  /*5a90*/  @!P1 IMAD.IADD R14, R14, 0x1, -R7 ;  /* 0x000000010e0e9824 */ /* 0x000fe200078e0a07 */
[C---:B------:R-:W-:Y:S01]  /*5aa0*/  ISETP.GT.U32.AND P2, PT, R7.reuse, R13, PT ;  /* 0x0000000d0700720c */ /* 0x040fe20003f44070 */
[C---:B------:R-:W-:Y:S01]  /*5ab0*/  IMAD R9, R7.reuse, R10, R9 ;  /* 0x0000000a07097224 */ /* 0x040fe200078e0209 */
[----:B------:R-:W-:Y:S01]  /*5ac0*/  ISETP.GT.U32.AND P1, PT, R7, R11, PT ;  /* 0x0000000b0700720c */ /* 0x000fe20003f24070 */
[----:B------:R-:W-:Y:S02]  /*5ad0*/  @!P6 IMAD.IADD R12, R12, 0x1, -R7 ;  /* 0x000000010c0ce824 */ /* 0x000fe400078e0a07 */
[----:B0-----:R-:W-:Y:S01]  /*5ae0*/  VIADD R17, R3, 0x62 ;  /* 0x0000006203117836 */ /* 0x001fe20000000000 */
[----:B------:R-:W-:Y:S01]  /*5af0*/  ISETP.GT.U32.AND P6, PT, R7, R9, PT ;  /* 0x000000090700720c */ /* 0x000fe20003fc4070 */
[----:B------:R-:W-:-:S02]  /*5b00*/  VIADD R15, R3, 0x63 ;  /* 0x00000063030f7836 */ /* 0x000fc40000000000 */
[----:B------:R-:W-:Y:S01]  /*5b10*/  VIADD R16, R3, 0x64 ;  /* 0x0000006403107836 */ /* 0x000fe20000000000 */
[----:B------:R-:W-:Y:S01]  /*5b20*/  IABS R19, R17 ;  /* 0x0000001100137213 */ /* 0x000fe20000000000 */
[----:B------:R-:W-:Y:S01]  /*5b30*/  IMAD.MOV.U32 R22, RZ, RZ, R18 ;  /* 0x000000ffff167224 */ /* 0x000fe200078e0012 */
[----:B------:R-:W-:Y:S01]  /*5b40*/  IABS R2, R15 ;  /* 0x0000000f00027213 */ /* 0x000fe20000000000 */
[--C-:B------:R-:W-:Y:S01]  /*5b50*/  @!P2 IMAD.IADD R13, R13, 0x1, -R7.reuse ;  /* 0x000000010d0da824 */ /* 0x100fe200078e0a07 */
[----:B-1----:R-:W-:Y:S01]  /*5b60*/  IABS R5, R16 ;  /* 0x0000001000057213 */ /* 0x002fe20000000000 */
[----:B------:R-:W-:Y:S01]  /*5b70*/  @!P1 IMAD.IADD R11, R11, 0x1, -R7 ;  /* 0x000000010b0b9824 */ /* 0x000fe200078e0a07 */
[----:B------:R-:W-:Y:S01]  /*5b80*/  ISETP.GE.AND P2, PT, R6, RZ, PT ;  /* 0x000000ff0600720c */ /* 0x000fe20003f46270 */
[----:B------:R-:W-:Y:S01]  /*5b90*/  IMAD.HI.U32 R20, R8, R19, RZ ;  /* 0x0000001308147227 */ /* 0x000fe200078e00ff */
[----:B------:R-:W-:-:S03]  /*5ba0*/  ISETP.GE.AND P1, PT, R4, RZ, PT ;  /* 0x000000ff0400720c */ /* 0x000fc60003f26270 */
[----:B------:R-:W-:-:S04]  /*5bb0*/  IMAD.HI.U32 R6, R8, R2, RZ ;  /* 0x0000000208067227 */ /* 0x000fc800078e00ff */
[----:B------:R-:W-:Y:S01]  /*5bc0*/  @!P6 IMAD.IADD R9, R9, 0x1, -R7 ;  /* 0x000000010909e824 */ /* 0x000fe200078e0a07 */
[----:B------:R-:W-:Y:S01]  /*5bd0*/  ISETP.GT.U32.AND P6, PT, R7, R11, PT ;  /* 0x0000000b0700720c */ /* 0x000fe20003fc4070 */
[----:B------:R-:W-:-:S04]  /*5be0*/  IMAD.HI.U32 R10, R8, R5, RZ ;  /* 0x00000005080a7227 */ /* 0x000fc800078e00ff */
[----:B------:R-:W-:Y:S02]  /*5bf0*/  IMAD.MOV R20, RZ, RZ, -R20 ;  /* 0x000000ffff147224 */ /* 0x000fe400078e0a14 */
[----:B------:R-:W-:Y:S02]  /*5c00*/  IMAD.MOV R6, RZ, RZ, -R6 ;  /* 0x000000ffff067224 */ /* 0x000fe400078e0a06 */
[----:B------:R-:W-:Y:S02]  /*5c10*/  IMAD.MOV R10, RZ, RZ, -R10 ;  /* 0x000000ffff0a7224 */ /* 0x000fe400078e0a0a */
[C---:B------:R-:W-:Y:S02]  /*5c20*/  IMAD R4, R7.reuse, R20, R19 ;  /* 0x0000001407047224 */ /* 0x040fe400078e0213 */
[----:B------:R-:W-:Y:S02]  /*5c30*/  IMAD R2, R7, R6, R2 ;  /* 0x0000000607027224 */ /* 0x000fe400078e0202 */
[----:B------:R-:W-:-:S02]  /*5c40*/  IMAD.MOV.U32 R21, RZ, RZ, R14 ;  /* 0x000000ffff157224 */ /* 0x000fc400078e000e */
[----:B------:R-:W-:Y:S02]  /*5c50*/  VIADD R6, R3, 0x65 ;  /* 0x0000006503067836 */ /* 0x000fe40000000000 */
[C---:B------:R-:W-:Y:S02]  /*5c60*/  IMAD R5, R7.reuse, R10, R5 ;  /* 0x0000000a07057224 */ /* 0x040fe400078e0205 */
[----:B------:R-:W-:Y:S01]  /*5c70*/  @!P3 IMAD.MOV R22, RZ, RZ, -R22 ;  /* 0x000000ffff16b224 */ /* 0x000fe200078e0a16 */
[C---:B------:R-:W-:Y:S01]  /*5c80*/  ISETP.GT.U32.AND P3, PT, R7.reuse, R4, PT ;  /* 0x000000040700720c */ /* 0x040fe20003f64070 */
[----:B------:R-:W-:Y:S01]  /*5c90*/  @!P0 IMAD.MOV R21, RZ, RZ, -R21 ;  /* 0x000000ffff158224 */ /* 0x000fe200078e0a15 */
[C---:B------:R-:W-:Y:S01]  /*5ca0*/  ISETP.GT.U32.AND P0, PT, R7.reuse, R9, PT ;  /* 0x000000090700720c */ /* 0x040fe20003f04070 */
[----:B------:R-:W-:Y:S01]  /*5cb0*/  @!P4 IMAD.MOV R13, RZ, RZ, -R13 ;  /* 0x000000ffff0dc224 */ /* 0x000fe200078e0a0d */
[----:B------:R-:W-:Y:S01]  /*5cc0*/  ISETP.GT.U32.AND P4, PT, R7, R2, PT ;  /* 0x000000020700720c */ /* 0x000fe20003f84070 */
[----:B------:R-:W-:Y:S01]  /*5cd0*/  @!P6 IMAD.IADD R11, R11, 0x1, -R7 ;  /* 0x000000010b0be824 */ /* 0x000fe200078e0a07 */
[----:B------:R-:W-:Y:S01]  /*5ce0*/  IABS R18, R6 ;  /* 0x0000000600127213 */ /* 0x000fe20000000000 */
[----:B------:R-:W-:Y:S01]  /*5cf0*/  VIADD R10, R3, 0x66 ;  /* 0x00000066030a7836 */ /* 0x000fe20000000000 */
[----:B------:R-:W-:Y:S01]  /*5d00*/  ISETP.GT.U32.AND P6, PT, R7, R5, PT ;  /* 0x000000050700720c */ /* 0x000fe20003fc4070 */
[----:B------:R-:W-:Y:S01]  /*5d10*/  IMAD.MOV.U32 R19, RZ, RZ, R12 ;  /* 0x000000ffff137224 */ /* 0x000fe200078e000c */
[----:B------:R-:W-:Y:S01]  /*5d20*/  STL [R1+0x7e0], R22 ;  /* 0x0007e01601007387 */ /* 0x000fe20000100800 */
[----:B------:R-:W-:Y:S01]  /*5d30*/  IMAD.HI.U32 R12, R8, R18, RZ ;  /* 0x00000012080c7227 */ /* 0x000fe200078e00ff */
[----:B------:R-:W-:-:S02]  /*5d40*/  IABS R14, R10 ;  /* 0x0000000a000e7213 */ /* 0x000fc40000000000 */
[----:B------:R-:W-:Y:S01]  /*5d50*/  STL [R1+0x7dc], R21 ;  /* 0x0007dc1501007387 */ /* 0x000fe20000100800 */
[----:B------:R-:W-:Y:S02]  /*5d60*/  IMAD.MOV R12, RZ, RZ, -R12 ;  /* 0x000000ffff0c7224 */ /* 0x000fe400078e0a0c */
[--C-:B------:R-:W-:Y:S01]  /*5d70*/  @!P0 IMAD.IADD R9, R9, 0x1, -R7.reuse ;  /* 0x0000000109098824 */ /* 0x100fe200078e0a07 */
[----:B------:R0:W-:Y:S01]  /*5d80*/  STL [R1+0x7d8], R13 ;  /* 0x0007d80d01007387 */ /* 0x0001e20000100800 */
[--C-:B------:R-:W-:Y:S01]  /*5d90*/  @!P3 IMAD.IADD R4, R4, 0x1, -R7.reuse ;  /* 0x000000010404b824 */ /* 0x100fe200078e0a07 */
[----:B------:R-:W-:Y:S01]  /*5da0*/  ISETP.GE.AND P3, PT, R16, RZ, PT ;  /* 0x000000ff1000720c */ /* 0x000fe20003f66270 */
[----:B------:R-:W-:Y:S01]  /*5db0*/  @!P4 IMAD.IADD R2, R2, 0x1, -R7 ;  /* 0x000000010202c824 */ /* 0x000fe200078e0a07 */
[----:B------:R-:W-:Y:S01]  /*5dc0*/  ISETP.GE.AND P0, PT, R15, RZ, PT ;  /* 0x000000ff0f00720c */ /* 0x000fe20003f06270 */
[----:B------:R-:W-:Y:S01]  /*5dd0*/  @!P5 IMAD.MOV R19, RZ, RZ, -R19 ;  /* 0x000000ffff13d224 */ /* 0x000fe200078e0a13 */
[C---:B------:R-:W-:Y:S01]  /*5de0*/  ISETP.GT.U32.AND P4, PT, R7.reuse, R4, PT ;  /* 0x000000040700720c */ /* 0x040fe20003f84070 */
[----:B------:R-:W-:Y:S01]  /*5df0*/  IMAD R12, R7, R12, R18 ;  /* 0x0000000c070c7224 */ /* 0x000fe200078e0212 */
[----:B------:R-:W-:Y:S01]  /*5e00*/  ISETP.GE.AND P5, PT, R17, RZ, PT ;  /* 0x000000ff1100720c */ /* 0x000fe20003fa6270 */
[----:B------:R-:W-:Y:S01]  /*5e10*/  @!P6 IMAD.IADD R5, R5, 0x1, -R7 ;  /* 0x000000010505e824 */ /* 0x000fe200078e0a07 */
[----:B------:R-:W-:Y:S01]  /*5e20*/  ISETP.GT.U32.AND P6, PT, R7, R2, PT ;  /* 0x000000020700720c */ /* 0x000fe20003fc4070 */
[----:B------:R-:W-:Y:S01]  /*5e30*/  IMAD.MOV.U32 R16, RZ, RZ, R9 ;  /* 0x000000ffff107224 */ /* 0x000fe200078e0009 */
[----:B------:R1:W-:Y:S01]  /*5e40*/  STL [R1+0x7d4], R19 ;  /* 0x0007d41301007387 */ /* 0x0003e20000100800 */
[----:B0-----:R-:W-:-:S04]  /*5e50*/  IMAD.HI.U32 R13, R8, R14, RZ ;  /* 0x0000000e080d7227 */ /* 0x001fc800078e00ff */
[----:B------:R-:W-:Y:S01]  /*5e60*/  @!P1 IMAD.MOV R16, RZ, RZ, -R16 ;  /* 0x000000ffff109224 */ /* 0x000fe200078e0a10 */
[----:B------:R-:W-:Y:S01]  /*5e70*/  ISETP.GT.U32.AND P1, PT, R7, R12, PT ;  /* 0x0000000c0700720c */ /* 0x000fe20003f24070 */
[----:B------:R-:W-:Y:S01]  /*5e80*/  @!P4 IMAD.IADD R4, R4, 0x1, -R7 ;  /* 0x000000010404c824 */ /* 0x000fe200078e0a07 */
[----:B------:R-:W-:Y:S01]  /*5e90*/  ISETP.GE.AND P4, PT, R6, RZ, PT ;  /* 0x000000ff0600720c */ /* 0x000fe20003f86270 */
[C---:B------:R-:W-:Y:S02]  /*5ea0*/  VIADD R6, R3.reuse, 0x69 ;  /* 0x0000006903067836 */ /* 0x040fe40000000000 */
[----:B-1----:R-:W-:Y:S02]  /*5eb0*/  IMAD.MOV.U32 R19, RZ, RZ, R11 ;  /* 0x000000ffff137224 */ /* 0x002fe400078e000b */
[----:B------:R-:W-:Y:S02]  /*5ec0*/  IMAD.MOV R11, RZ, RZ, -R13 ;  /* 0x000000ffff0b7224 */ /* 0x000fe400078e0a0d */
[----:B------:R-:W-:-:S02]  /*5ed0*/  VIADD R13, R3, 0x67 ;  /* 0x00000067030d7836 */ /* 0x000fc40000000000 */
[----:B------:R-:W-:Y:S01]  /*5ee0*/  @!P2 IMAD.MOV R19, RZ, RZ, -R19 ;  /* 0x000000ffff13a224 */ /* 0x000fe200078e0a13 */
[C---:B------:R-:W-:Y:S01]  /*5ef0*/  ISETP.GT.U32.AND P2, PT, R7.reuse, R5, PT ;  /* 0x000000050700720c */ /* 0x040fe20003f44070 */
[C---:B------:R-:W-:Y:S01]  /*5f00*/  IMAD R9, R7.reuse, R11, R14 ;  /* 0x0000000b07097224 */ /* 0x040fe200078e020e */
[----:B------:R-:W-:Y:S01]  /*5f10*/  IABS R15, R13 ;  /* 0x0000000d000f7213 */ /* 0x000fe20000000000 */
[--C-:B------:R-:W-:Y:S01]  /*5f20*/  @!P6 IMAD.IADD R2, R2, 0x1, -R7.reuse ;  /* 0x000000010202e824 */ /* 0x100fe200078e0a07 */
[----:B------:R-:W-:Y:S01]  /*5f30*/  STL [R1+0xa0], R19 ;  /* 0x0000a01301007387 */ /* 0x000fe20000100800 */
[----:B------:R-:W-:Y:S01]  /*5f40*/  @!P1 IMAD.IADD R12, R12, 0x1, -R7 ;  /* 0x000000010c0c9824 */ /* 0x000fe200078e0a07 */
[----:B------:R-:W-:Y:S01]  /*5f50*/  ISETP.GT.U32.AND P6, PT, R7, R9, PT ;  /* 0x000000090700720c */ /* 0x000fe20003fc4070 */
[----:B------:R-:W-:Y:S01]  /*5f60*/  IMAD.MOV.U32 R17, RZ, RZ, R4 ;  /* 0x000000ffff117224 */ /* 0x000fe200078e0004 */
[----:B------:R0:W-:Y:S01]  /*5f70*/  STL [R1+0xa4], R16 ;  /* 0x0000a41001007387 */ /* 0x0001e20000100800 */
[----:B------:R-:W-:Y:S01]  /*5f80*/  VIADD R11, R3, 0x68 ;  /* 0x00000068030b7836 */ /* 0x000fe20000000000 */
[----:B------:R-:W-:Y:S01]  /*5f90*/  ISETP.GE.AND P1, PT, R13, RZ, PT ;  /* 0x000000ff0d00720c */ /* 0x000fe20003f26270 */
[----:B------:R-:W-:Y:S01]  /*5fa0*/  @!P5 IMAD.MOV R17, RZ, RZ, -R17 ;  /* 0x000000ffff11d224 */ /* 0x000fe200078e0a11 */
[----:B------:R-:W-:Y:S01]  /*5fb0*/  ISETP.GT.U32.AND P5, PT, R7, R12, PT ;  /* 0x0000000c0700720c */ /* 0x000fe20003fa4070 */
[----:B------:R-:W-:Y:S01]  /*5fc0*/  IMAD.MOV.U32 R18, RZ, RZ, R2 ;  /* 0x000000ffff127224 */ /* 0x000fe200078e0002 */
[----:B------:R-:W-:Y:S01]  /*5fd0*/  IABS R14, R11 ;  /* 0x0000000b000e7213 */ /* 0x000fe20000000000 */
[----:B------:R-:W-:Y:S01]  /*5fe0*/  @!P2 IMAD.IADD R5, R5, 0x1, -R7 ;  /* 0x000000010505a824 */ /* 0x000fe200078e0a07 */
[----:B------:R-:W-:Y:S01]  /*5ff0*/  IABS R13, R6 ;  /* 0x00000006000d7213 */ /* 0x000fe20000000000 */
[----:B------:R-:W-:Y:S01]  /*6000*/  @!P0 IMAD.MOV R18, RZ, RZ, -R18 ;  /* 0x000000ffff128224 */ /* 0x000fe200078e0a12 */
[----:B------:R1:W-:Y:S01]  /*6010*/  STL [R1+0x7b8], R17 ;  /* 0x0007b81101007387 */ /* 0x0003e20000100800 */
[----:B0-----:R-:W-:Y:S01]  /*6020*/  IMAD.HI.U32 R16, R8, R15, RZ ;  /* 0x0000000f08107227 */ /* 0x001fe200078e00ff */
[----:B------:R-:W-:-:S02]  /*6030*/  ISETP.GE.AND P2, PT, R10, RZ, PT ;  /* 0x000000ff0a00720c */ /* 0x000fc40003f46270 */
[----:B------:R-:W-:Y:S01]  /*6040*/  STL [R1+0x7bc], R18 ;  /* 0x0007bc1201007387 */ /* 0x000fe20000100800 */
[----:B------:R-:W-:Y:S02]  /*6050*/  IMAD.MOV R16, RZ, RZ, -R16 ;  /* 0x000000ffff107224 */ /* 0x000fe400078e0a10 */
[----:B------:R-:W-:Y:S02]  /*6060*/  @!P6 IMAD.IADD R9, R9, 0x1, -R7 ;  /* 0x000000010909e824 */ /* 0x000fe400078e0a07 */
[C---:B------:R-:W-:Y:S02]  /*6070*/  IMAD R4, R7.reuse, R16, R15 ;  /* 0x0000001007047224 */ /* 0x040fe400078e020f */
[----:B-1----:R-:W-:Y:S01]  /*6080*/  IMAD.MOV.U32 R17, RZ, RZ, R5 ;  /* 0x000000ffff117224 */ /* 0x002fe200078e0005 */
[C---:B------:R-:W-:Y:S01]  /*6090*/  ISETP.GT.U32.AND P6, PT, R7.reuse, R9, PT ;  /* 0x000000090700720c */ /* 0x040fe20003fc4070 */
[----:B------:R-:W-:Y:S01]  /*60a0*/  IMAD.HI.U32 R10, R8, R14, RZ ;  /* 0x0000000e080a7227 */ /* 0x000fe200078e00ff */
[----:B------:R-:W-:-:S03]  /*60b0*/  ISETP.GT.U32.AND P0, PT, R7, R4, PT ;  /* 0x000000040700720c */ /* 0x000fc60003f04070 */
[----:B------:R-:W-:-:S04]  /*60c0*/  IMAD.HI.U32 R5, R8, R13, RZ ;  /* 0x0000000d08057227 */ /* 0x000fc800078e00ff */
[----:B------:R-:W-:Y:S02]  /*60d0*/  IMAD.MOV R10, RZ, RZ, -R10 ;  /* 0x000000ffff0a7224 */ /* 0x000fe400078e0a0a */
[----:B------:R-:W-:Y:S02]  /*60e0*/  IMAD.MOV R5, RZ, RZ, -R5 ;  /* 0x000000ffff057224 */ /* 0x000fe400078e0a05 */
[----:B------:R-:W-:Y:S02]  /*60f0*/  @!P5 IMAD.IADD R12, R12, 0x1, -R7 ;  /* 0x000000010c0cd824 */ /* 0x000fe400078e0a07 */
[C---:B------:R-:W-:Y:S02]  /*6100*/  IMAD R2, R7.reuse, R10, R14 ;  /* 0x0000000a07027224 */ /* 0x040fe400078e020e */
[C---:B------:R-:W-:Y:S02]  /*6110*/  IMAD R13, R7.reuse, R5, R13 ;  /* 0x00000005070d7224 */ /* 0x040fe400078e020d */
[----:B------:R-:W-:Y:S01]  /*6120*/  IMAD.MOV.U32 R15, RZ, RZ, R12 ;  /* 0x000000ffff0f7224 */ /* 0x000fe200078e000c */
[----:B------:R-:W-:Y:S01]  /*6130*/  ISETP.GT.U32.AND P5, PT, R7, R2, PT ;  /* 0x000000020700720c */ /* 0x000fe20003fa4070 */
[----:B------:R-:W-:-:S02]  /*6140*/  @!P0 IMAD.IADD R4, R4, 0x1, -R7 ;  /* 0x0000000104048824 */ /* 0x000fc400078e0a07 */
[----:B------:R-:W-:Y:S01]  /*6150*/  @!P4 IMAD.MOV R15, RZ, RZ, -R15 ;  /* 0x000000ffff0fc224 */ /* 0x000fe200078e0a0f */
[----:B------:R-:W-:Y:S01]  /*6160*/  ISETP.GT.U32.AND P4, PT, R7, R13, PT ;  /* 0x0000000d0700720c */ /* 0x000fe20003f84070 */
[----:B------:R-:W-:Y:S01]  /*6170*/  @!P6 IMAD.IADD R9, R9, 0x1, -R7 ;  /* 0x000000010909e824 */ /* 0x000fe200078e0a07 */
[----:B------:R-:W-:Y:S01]  /*6180*/  ISETP.GE.AND P6, PT, R6, RZ, PT ;  /* 0x000000ff0600720c */ /* 0x000fe20003fc6270 */
[----:B------:R-:W-:Y:S01]  /*6190*/  VIADD R6, R3, 0x6a ;  /* 0x0000006a03067836 */ /* 0x000fe20000000000 */
[----:B------:R-:W-:Y:S01]  /*61a0*/  ISETP.GT.U32.AND P0, PT, R7, R4, PT ;  /* 0x000000040700720c */ /* 0x000fe20003f04070 */
[----:B------:R-:W-:Y:S01]  /*61b0*/  @!P3 IMAD.MOV R17, RZ, RZ, -R17 ;  /* 0x000000ffff11b224 */ /* 0x000fe200078e0a11 */
[----:B------:R-:W-:Y:S01]  /*61c0*/  ISETP.GE.AND P3, PT, R11, RZ, PT ;  /* 0x000000ff0b00720c */ /* 0x000fe20003f66270 */
[----:B------:R-:W-:Y:S01]  /*61d0*/  VIADD R11, R3, 0x6b ;  /* 0x0000006b030b7836 */ /* 0x000fe20000000000 */
[----:B------:R-:W-:Y:S01]  /*61e0*/  IABS R21, R6 ;  /* 0x0000000600157213 */ /* 0x000fe20000000000 */
[----:B------:R-:W-:Y:S01]  /*61f0*/  @!P5 IMAD.IADD R2, R2, 0x1, -R7 ;  /* 0x000000010202d824 */ /* 0x000fe200078e0a07 */
[----:B------:R-:W-:Y:S01]  /*6200*/  STL [R1+0x7c0], R17 ;  /* 0x0007c01101007387 */ /* 0x000fe20000100800 */
[----:B------:R-:W-:Y:S01]  /*6210*/  IMAD.MOV.U32 R14, RZ, RZ, R9 ;  /* 0x000000ffff0e7224 */ /* 0x000fe200078e0009 */
[----:B------:R-:W-:Y:S01]  /*6220*/  IABS R20, R11 ;  /* 0x0000000b00147213 */ /* 0x000fe20000000000 */
[----:B------:R-:W-:Y:S01]  /*6230*/  IMAD.HI.U32 R12, R8, R21, RZ ;  /* 0x00000015080c7227 */ /* 0x000fe200078e00ff */
[----:B------:R-:W-:Y:S01]  /*6240*/  ISETP.GT.U32.AND P5, PT, R7, R2, PT ;  /* 0x000000020700720c */ /* 0x000fe20003fa4070 */
[----:B------:R0:W-:Y:S02]  /*6250*/  STL [R1+0x7c8], R15 ;  /* 0x0007c80f01007387 */ /* 0x0001e40000100800 */
[----:B------:R-:W-:-:S02]  /*6260*/  @!P4 IMAD.IADD R13, R13, 0x1, -R7 ;  /* 0x000000010d0dc824 */ /* 0x000fc400078e0a07 */
[----:B------:R-:W-:Y:S01]  /*6270*/  @!P0 IMAD.IADD R4, R4, 0x1, -R7 ;  /* 0x0000000104048824 */ /* 0x000fe200078e0a07 */
[----:B------:R-:W-:Y:S01]  /*6280*/  ISETP.GE.AND P0, PT, R11, RZ, PT ;  /* 0x000000ff0b00720c */ /* 0x000fe20003f06270 */
[----:B------:R-:W-:Y:S01]  /*6290*/  IMAD.MOV R11, RZ, RZ, -R12 ;  /* 0x000000ffff0b7224 */ /* 0x000fe200078e0a0c */
[----:B------:R-:W-:Y:S01]  /*62a0*/  ISETP.GT.U32.AND P4, PT, R7, R13, PT ;  /* 0x0000000d0700720c */ /* 0x000fe20003f84070 */
[----:B------:R-:W-:-:S04]  /*62b0*/  IMAD.HI.U32 R9, R8, R20, RZ ;  /* 0x0000001408097227 */ /* 0x000fc800078e00ff */
[----:B------:R-:W-:Y:S02]  /*62c0*/  IMAD R21, R7, R11, R21 ;  /* 0x0000000b07157224 */ /* 0x000fe400078e0215 */
[----:B0-----:R-:W-:Y:S02]  /*62d0*/  IMAD.MOV.U32 R15, RZ, RZ, R4 ;  /* 0x000000ffff0f7224 */ /* 0x001fe400078e0004 */
[----:B------:R-:W-:Y:S02]  /*62e0*/  VIADD R10, R3, 0x6c ;  /* 0x0000006c030a7836 */ /* 0x000fe40000000000 */
[----:B------:R-:W-:Y:S02]  /*62f0*/  IMAD.MOV R9, RZ, RZ, -R9 ;  /* 0x000000ffff097224 */ /* 0x000fe400078e0a09 */
[----:B------:R-:W-:Y:S01]  /*6300*/  @!P1 IMAD.MOV R15, RZ, RZ, -R15 ;  /* 0x000000ffff0f9224 */ /* 0x000fe200078e0a0f */
[C---:B------:R-:W-:Y:S01]  /*6310*/  ISETP.GT.U32.AND P1, PT, R7.reuse, R21, PT ;  /* 0x000000150700720c */ /* 0x040fe20003f24070 */
[----:B------:R-:W-:Y:S01]  /*6320*/  IMAD R20, R7, R9, R20 ;  /* 0x0000000907147224 */ /* 0x000fe200078e0214 */
[----:B------:R-:W-:Y:S01]  /*6330*/  IABS R5, R10 ;  /* 0x0000000a00057213 */ /* 0x000fe20000000000 */
[----:B------:R-:W-:Y:S01]  /*6340*/  @!P2 IMAD.MOV R14, RZ, RZ, -R14 ;  /* 0x000000ffff0ea224 */ /* 0x000fe200078e0a0e */
[----:B------:R-:W-:Y:S01]  /*6350*/  ISETP.GE.AND P2, PT, R6, RZ, PT ;  /* 0x000000ff0600720c */ /* 0x000fe20003f46270 */
[--C-:B------:R-:W-:Y:S01]  /*6360*/  @!P5 IMAD.IADD R2, R2, 0x1, -R7.reuse ;  /* 0x000000010202d824 */ /* 0x100fe200078e0a07 */
[----:B------:R-:W-:Y:S01]  /*6370*/  ISETP.GE.AND P5, PT, R10, RZ, PT ;  /* 0x000000ff0a00720c */ /* 0x000fe20003fa6270 */
[--C-:B------:R-:W-:Y:S01]  /*6380*/  @!P4 IMAD.IADD R13, R13, 0x1, -R7.reuse ;  /* 0x000000010d0dc824 */ /* 0x100fe200078e0a07 */
[----:B------:R-:W-:Y:S01]  /*6390*/  ISETP.GT.U32.AND P4, PT, R7, R20, PT ;  /* 0x000000140700720c */ /* 0x000fe20003f84070 */
[----:B------:R-:W-:Y:S01]  /*63a0*/  IMAD.HI.U32 R6, R8, R5, RZ ;  /* 0x0000000508067227 */ /* 0x000fe200078e00ff */
[----:B------:R0:W-:Y:S03]  /*63b0*/  STL [R1+0x7cc], R14 ;  /* 0x0007cc0e01007387 */ /* 0x0001e60000100800 */
[----:B------:R-:W-:Y:S01]  /*63c0*/  IMAD.MOV R6, RZ, RZ, -R6 ;  /* 0x000000ffff067224 */ /* 0x000fe200078e0a06 */
[----:B------:R1:W-:Y:S01]  /*63d0*/  STL [R1+0x7c4], R15 ;  /* 0x0007c40f01007387 */ /* 0x0003e20000100800 */
[----:B------:R-:W-:-:S02]  /*63e0*/  @!P1 IMAD.IADD R21, R21, 0x1, -R7 ;  /* 0x0000000115159824 */ /* 0x000fc400078e0a07 */
[----:B------:R-:W-:Y:S02]  /*63f0*/  IMAD R5, R7, R6, R5 ;  /* 0x0000000607057224 */ /* 0x000fe400078e0205 */
[----:B------:R-:W-:Y:S01]  /*6400*/  VIADD R11, R3, 0x6d ;  /* 0x0000006d030b7836 */ /* 0x000fe20000000000 */
[----:B------:R-:W-:Y:S01]  /*6410*/  ISETP.GT.U32.AND P1, PT, R7, R21, PT ;  /* 0x000000150700720c */ /* 0x000fe20003f24070 */
[----:B0-----:R-:W-:Y:S02]  /*6420*/  IMAD.MOV.U32 R14, RZ, RZ, R2 ;  /* 0x000000ffff0e7224 */ /* 0x001fe400078e0002 */
[----:B------:R-:W-:Y:S02]  /*6430*/  VIADD R6, R3, 0x6e ;  /* 0x0000006e03067836 */ /* 0x000fe40000000000 */
[----:B------:R-:W-:Y:S01]  /*6440*/  @!P3 IMAD.MOV R14, RZ, RZ, -R14 ;  /* 0x000000ffff0eb224 */ /* 0x000fe200078e0a0e */
[----:B------:R-:W-:Y:S01]  /*6450*/  ISETP.GE.AND P3, PT, R11, RZ, PT ;  /* 0x000000ff0b00720c */ /* 0x000fe20003f66270 */
[----:B------:R-:W-:Y:S01]  /*6460*/  @!P4 IMAD.IADD R20, R20, 0x1, -R7 ;  /* 0x000000011414c824 */ /* 0x000fe200078e0a07 */
[----:B------:R-:W-:Y:S01]  /*6470*/  IABS R11, R11 ;  /* 0x0000000b000b7213 */ /* 0x000fe20000000000 */
[C---:B------:R-:W-:Y:S01]  /*6480*/  VIADD R16, R3.reuse, 0x70 ;  /* 0x0000007003107836 */ /* 0x040fe20000000000 */
[----:B------:R0:W-:Y:S01]  /*6490*/  STL [R1+0xb0], R14 ;  /* 0x0000b00e01007387 */ /* 0x0001e20000100800 */
[----:B------:R-:W-:Y:S01]  /*64a0*/  IABS R9, R6 ;  /* 0x0000000600097213 */ /* 0x000fe20000000000 */
[----:B------:R-:W-:Y:S01]  /*64b0*/  VIADD R18, R3, 0x6f ;  /* 0x0000006f03127836 */ /* 0x000fe20000000000 */
[----:B------:R-:W-:Y:S01]  /*64c0*/  ISETP.GT.U32.AND P4, PT, R7, R20, PT ;  /* 0x000000140700720c */ /* 0x000fe20003f84070 */
[----:B------:R-:W-:Y:S01]  /*64d0*/  IMAD.HI.U32 R12, R8, R11, RZ ;  /* 0x0000000b080c7227 */ /* 0x000fe200078e00ff */
[----:B------:R-:W-:-:S02]  /*64e0*/  IABS R17, R16 ;  /* 0x0000001000117213 */ /* 0x000fc40000000000 */
[----:B-1----:R-:W-:Y:S01]  /*64f0*/  IABS R15, R18 ;  /* 0x00000012000f7213 */ /* 0x002fe20000000000 */
[----:B------:R-:W-:-:S04]  /*6500*/  IMAD.HI.U32 R10, R8, R9, RZ ;  /* 0x00000009080a7227 */ /* 0x000fc800078e00ff */
[----:B0-----:R-:W-:Y:S02]  /*6510*/  IMAD.MOV.U32 R14, RZ, RZ, R13 ;  /* 0x000000ffff0e7224 */ /* 0x001fe400078e000d */
[----:B------:R-:W-:Y:S02]  /*6520*/  IMAD.MOV R12, RZ, RZ, -R12 ;  /* 0x000000ffff0c7224 */ /* 0x000fe400078e0a0c */
[----:B------:R-:W-:Y:S01]  /*6530*/  @!P6 IMAD.MOV R14, RZ, RZ, -R14 ;  /* 0x000000ffff0ee224 */ /* 0x000fe200078e0a0e */
[----:B------:R-:W-:Y:S01]  /*6540*/  ISETP.GT.U32.AND P6, PT, R7, R5, PT ;  /* 0x000000050700720c */ /* 0x000fe20003fc4070 */
[----:B------:R-:W-:Y:S02]  /*6550*/  IMAD.MOV R10, RZ, RZ, -R10 ;  /* 0x000000ffff0a7224 */ /* 0x000fe400078e0a0a */
[----:B------:R-:W-:Y:S01]  /*6560*/  @!P1 IMAD.IADD R21, R21, 0x1, -R7 ;  /* 0x0000000115159824 */ /* 0x000fe200078e0a07 */
[----:B------:R-:W-:Y:S01]  /*6570*/  ISETP.GE.AND P1, PT, R6, RZ, PT ;  /* 0x000000ff0600720c */ /* 0x000fe20003f26270 */
[C---:B------:R-:W-:Y:S01]  /*6580*/  IMAD R6, R7.reuse, R12, R11 ;  /* 0x0000000c07067224 */ /* 0x040fe200078e020b */
[----:B------:R0:W-:Y:S01]  /*6590*/  STL [R1+0xb4], R14 ;  /* 0x0000b40e01007387 */ /* 0x0001e20000100800 */
[----:B------:R-:W-:-:S02]  /*65a0*/  IMAD R9, R7, R10, R9 ;  /* 0x0000000a07097224 */ /* 0x000fc400078e0209 */
[----:B------:R-:W-:Y:S01]  /*65b0*/  @!P4 IMAD.IADD R20, R20, 0x1, -R7 ;  /* 0x000000011414c824 */ /* 0x000fe200078e0a07 */
[----:B------:R-:W-:Y:S01]  /*65c0*/  ISETP.GT.U32.AND P4, PT, R7, R6, PT ;  /* 0x000000060700720c */ /* 0x000fe20003f84070 */
[----:B------:R-:W-:-:S04]  /*65d0*/  IMAD.HI.U32 R2, R8, R17, RZ ;  /* 0x0000001108027227 */ /* 0x000fc800078e00ff */
[----:B------:R-:W-:Y:S01]  /*65e0*/  @!P6 IMAD.IADD R5, R5, 0x1, -R7 ;  /* 0x000000010505e824 */ /* 0x000fe200078e0a07 */
[----:B------:R-:W-:Y:S01]  /*65f0*/  ISETP.GT.U32.AND P6, PT, R7, R9, PT ;  /* 0x000000090700720c */ /* 0x000fe20003fc4070 */
[----:B------:R-:W-:-:S04]  /*6600*/  IMAD.HI.U32 R4, R8, R15, RZ ;  /* 0x0000000f08047227 */ /* 0x000fc800078e00ff */
[----:B------:R-:W-:Y:S02]  /*6610*/  IMAD.MOV R2, RZ, RZ, -R2 ;  /* 0x000000ffff027224 */ /* 0x000fe400078e0a02 */
[----:B------:R-:W-:Y:S02]  /*6620*/  VIADD R13, R3, 0x72 ;  /* 0x00000072030d7836 */ /* 0x000fe40000000000 */
[----:B------:R-:W-:Y:S02]  /*6630*/  IMAD.MOV R4, RZ, RZ, -R4 ;  /* 0x000000ffff047224 */ /* 0x000fe400078e0a04 */
[----:B------:R-:W-:Y:S01]  /*6640*/  IMAD R17, R7, R2, R17 ;  /* 0x0000000207117224 */ /* 0x000fe200078e0211 */
[----:B------:R-:W-:Y:S01]  /*6650*/  IABS R2, R13 ;  /* 0x0000000d00027213 */ /* 0x000fe20000000000 */
[----:B------:R-:W-:Y:S02]  /*6660*/  VIADD R12, R3, 0x71 ;  /* 0x00000071030c7836 */ /* 0x000fe40000000000 */
[--C-:B------:R-:W-:Y:S01]  /*6670*/  @!P4 IMAD.IADD R6, R6, 0x1, -R7.reuse ;  /* 0x000000010606c824 */ /* 0x100fe200078e0a07 */
[----:B------:R-:W-:Y:S01]  /*6680*/  ISETP.GT.U32.AND P4, PT, R7, R5, PT ;  /* 0x000000050700720c */ /* 0x000fe20003f84070 */
[----:B------:R-:W-:-:S02]  /*6690*/  @!P6 IMAD.IADD R9, R9, 0x1, -R7 ;  /* 0x000000010909e824 */ /* 0x000fc400078e0a07 */
[C---:B------:R-:W-:Y:S01]  /*66a0*/  IMAD R15, R7.reuse, R4, R15 ;  /* 0x00000004070f7224 */ /* 0x040fe200078e020f */
[----:B------:R-:W-:Y:S01]  /*66b0*/  IABS R4, R12 ;  /* 0x0000000c00047213 */ /* 0x000fe20000000000 */
[----:B------:R-:W-:Y:S01]  /*66c0*/  IMAD.MOV.U32 R23, RZ, RZ, R21 ;  /* 0x000000ffff177224 */ /* 0x000fe200078e0015 */
[----:B------:R-:W-:Y:S01]  /*66d0*/  ISETP.GT.U32.AND P6, PT, R7, R9, PT ;  /* 0x000000090700720c */ /* 0x000fe20003fc4070 */
[----:B------:R-:W-:-:S04]  /*66e0*/  IMAD.HI.U32 R22, R8, R2, RZ ;  /* 0x0000000208167227 */ /* 0x000fc800078e00ff */
[----:B------:R-:W-:Y:S01]  /*66f0*/  @!P2 IMAD.MOV R23, RZ, RZ, -R23 ;  /* 0x000000ffff17a224 */ /* 0x000fe200078e0a17 */
[----:B------:R-:W-:Y:S01]  /*6700*/  ISETP.GT.U32.AND P2, PT, R7, R6, PT ;  /* 0x000000060700720c */ /* 0x000fe20003f44070 */
[----:B------:R-:W-:-:S03]  /*6710*/  IMAD.HI.U32 R21, R8, R4, RZ ;  /* 0x0000000408157227 */ /* 0x000fc600078e00ff */
[----:B------:R-:W-:Y:S01]  /*6720*/  STL [R1+0x7b4], R23 ;  /* 0x0007b41701007387 */ /* 0x000fe20000100800 */
[----:B------:R-:W-:Y:S02]  /*6730*/  IMAD.MOV R22, RZ, RZ, -R22 ;  /* 0x000000ffff167224 */ /* 0x000fe400078e0a16 */
[----:B------:R-:W-:Y:S02]  /*6740*/  IMAD.MOV R21, RZ, RZ, -R21 ;  /* 0x000000ffff157224 */ /* 0x000fe400078e0a15 */
[----:B------:R-:W-:Y:S01]  /*6750*/  @!P4 IMAD.IADD R5, R5, 0x1, -R7 ;  /* 0x000000010505c824 */ /* 0x000fe200078e0a07 */
[C---:B------:R-:W-:Y:S01]  /*6760*/  ISETP.GT.U32.AND P4, PT, R7.reuse, R17, PT ;  /* 0x000000110700720c */ /* 0x040fe20003f84070 */
[C---:B------:R-:W-:Y:S02]  /*6770*/  IMAD R2, R7.reuse, R22, R2 ;  /* 0x0000001607027224 */ /* 0x040fe400078e0202 */
[----:B------:R-:W-:Y:S01]  /*6780*/  @!P0 IMAD.MOV R20, RZ, RZ, -R20 ;  /* 0x000000ffff148224 */ /* 0x000fe200078e0a14 */
[C---:B------:R-:W-:Y:S01]  /*6790*/  ISETP.GT.U32.AND P0, PT, R7.reuse, R15, PT ;  /* 0x0000000f0700720c */ /* 0x040fe20003f04070 */
[----:B------:R-:W-:-:S02]  /*67a0*/  IMAD R4, R7, R21, R4 ;  /* 0x0000001507047224 */ /* 0x000fc400078e0204 */
[--C-:B------:R-:W-:Y:S01]  /*67b0*/  @!P6 IMAD.IADD R9, R9, 0x1, -R7.reuse ;  /* 0x000000010909e824 */ /* 0x100fe200078e0a07 */
[----:B------:R-:W-:Y:S01]  /*67c0*/  ISETP.GT.U32.AND P6, PT, R7, R2, PT ;  /* 0x000000020700720c */ /* 0x000fe20003fc4070 */
[----:B------:R-:W-:Y:S01]  /*67d0*/  VIADD R10, R3, 0x73 ;  /* 0x00000073030a7836 */ /* 0x000fe20000000000 */
[----:B------:R1:W-:Y:S01]  /*67e0*/  STL [R1+0x7b0], R20 ;  /* 0x0007b01401007387 */ /* 0x0003e20000100800 */
[--C-:B------:R-:W-:Y:S01]  /*67f0*/  @!P2 IMAD.IADD R6, R6, 0x1, -R7.reuse ;  /* 0x000000010606a824 */ /* 0x100fe200078e0a07 */
[----:B------:R-:W-:Y:S01]  /*6800*/  ISETP.GT.U32.AND P2, PT, R7, R4, PT ;  /* 0x000000040700720c */ /* 0x000fe20003f44070 */
[----:B------:R-:W-:Y:S01]  /*6810*/  VIADD R11, R3, 0x74 ;  /* 0x00000074030b7836 */ /* 0x000fe20000000000 */
[----:B------:R-:W-:Y:S01]  /*6820*/  IABS R19, R10 ;  /* 0x0000000a00137213 */ /* 0x000fe20000000000 */
[--C-:B------:R-:W-:Y:S01]  /*6830*/  @!P4 IMAD.IADD R17, R17, 0x1, -R7.reuse ;  /* 0x000000011111c824 */ /* 0x100fe200078e0a07 */
[----:B------:R-:W-:Y:S01]  /*6840*/  ISETP.GE.AND P4, PT, R16, RZ, PT ;  /* 0x000000ff1000720c */ /* 0x000fe20003f86270 */
[----:B------:R-:W-:Y:S01]  /*6850*/  @!P0 IMAD.IADD R15, R15, 0x1, -R7 ;  /* 0x000000010f0f8824 */ /* 0x000fe200078e0a07 */
[----:B0-----:R-:W-:Y:S01]  /*6860*/  IABS R14, R11 ;  /* 0x0000000b000e7213 */ /* 0x001fe20000000000 */
[----:B------:R-:W-:Y:S01]  /*6870*/  IMAD.MOV.U32 R24, RZ, RZ, R5 ;  /* 0x000000ffff187224 */ /* 0x000fe200078e0005 */
[----:B------:R-:W-:Y:S01]  /*6880*/  ISETP.GE.AND P0, PT, R18, RZ, PT ;  /* 0x000000ff1200720c */ /* 0x000fe20003f06270 */
[----:B-1----:R-:W-:-:S04]  /*6890*/  IMAD.HI.U32 R20, R8, R19, RZ ;  /* 0x0000001308147227 */ /* 0x002fc800078e00ff */
[----:B------:R-:W-:Y:S01]  /*68a0*/  @!P6 IMAD.IADD R2, R2, 0x1, -R7 ;  /* 0x000000010202e824 */ /* 0x000fe200078e0a07 */
[----:B------:R-:W-:Y:S01]  /*68b0*/  ISETP.GT.U32.AND P6, PT, R7, R17, PT ;  /* 0x000000110700720c */ /* 0x000fe20003fc4070 */
[----:B------:R-:W-:Y:S02]  /*68c0*/  IMAD.MOV R20, RZ, RZ, -R20 ;  /* 0x000000ffff147224 */ /* 0x000fe400078e0a14 */
[----:B------:R-:W-:-:S04]  /*68d0*/  IMAD.HI.U32 R21, R8, R14, RZ ;  /* 0x0000000e08157227 */ /* 0x000fc800078e00ff */
[----:B------:R-:W-:Y:S01]  /*68e0*/  @!P2 IMAD.IADD R4, R4, 0x1, -R7 ;  /* 0x000000010404a824 */ /* 0x000fe200078e0a07 */
[C---:B------:R-:W-:Y:S01]  /*68f0*/  ISETP.GT.U32.AND P2, PT, R7.reuse, R15, PT ;  /* 0x0000000f0700720c */ /* 0x040fe20003f44070 */
[----:B------:R-:W-:Y:S02]  /*6900*/  IMAD.MOV.U32 R23, RZ, RZ, R6 ;  /* 0x000000ffff177224 */ /* 0x000fe400078e0006 */
[C---:B------:R-:W-:Y:S02]  /*6910*/  IMAD R19, R7.reuse, R20, R19 ;  /* 0x0000001407137224 */ /* 0x040fe400078e0213 */
[----:B------:R-:W-:Y:S02]  /*6920*/  IMAD.MOV.U32 R6, RZ, RZ, R9 ;  /* 0x000000ffff067224 */ /* 0x000fe400078e0009 */
[----:B------:R-:W-:Y:S02]  /*6930*/  IMAD.MOV R21, RZ, RZ, -R21 ;  /* 0x000000ffff157224 */ /* 0x000fe400078e0a15 */
[----:B------:R-:W-:Y:S01]  /*6940*/  @!P5 IMAD.MOV R24, RZ, RZ, -R24 ;  /* 0x000000ffff18d224 */ /* 0x000fe200078e0a18 */
[C---:B------:R-:W-:Y:S01]  /*6950*/  ISETP.GT.U32.AND P5, PT, R7.reuse, R4, PT ;  /* 0x000000040700720c */ /* 0x040fe20003fa4070 */
[----:B------:R-:W-:Y:S01]  /*6960*/  @!P3 IMAD.MOV R23, RZ, RZ, -R23 ;  /* 0x000000ffff17b224 */ /* 0x000fe200078e0a17 */
[C---:B------:R-:W-:Y:S01]  /*6970*/  ISETP.GT.U32.AND P3, PT, R7.reuse, R2, PT ;  /* 0x000000020700720c */ /* 0x040fe20003f64070 */
[----:B------:R-:W-:Y:S01]  /*6980*/  @!P1 IMAD.MOV R6, RZ, RZ, -R6 ;  /* 0x000000ffff069224 */ /* 0x000fe200078e0a06 */
[C---:B------:R-:W-:Y:S01]  /*6990*/  ISETP.GT.U32.AND P1, PT, R7.reuse, R19, PT ;  /* 0x000000130700720c */ /* 0x040fe20003f24070 */
[----:B------:R-:W-:Y:S01]  /*69a0*/  IMAD R14, R7, R21, R14 ;  /* 0x00000015070e7224 */ /* 0x000fe200078e020e */
[----:B------:R-:W-:Y:S01]  /*69b0*/  STL [R1+0x7a4], R24 ;  /* 0x0007a41801007387 */ /* 0x000fe20000100800 */
[----:B------:R-:W-:-:S02]  /*69c0*/  VIADD R18, R3, 0x75 ;  /* 0x0000007503127836 */ /* 0x000fc40000000000 */
[----:B------:R-:W-:Y:S01]  /*69d0*/  VIADD R16, R3, 0x76 ;  /* 0x0000007603107836 */ /* 0x000fe20000000000 */
[----:B------:R-:W-:Y:S01]  /*69e0*/  STL [R1+0x7a0], R23 ;  /* 0x0007a01701007387 */ /* 0x000fe20000100800 */
[--C-:B------:R-:W-:Y:S01]  /*69f0*/  @!P6 IMAD.IADD R17, R17, 0x1, -R7.reuse ;  /* 0x000000011111e824 */ /* 0x100fe200078e0a07 */
[----:B------:R-:W-:Y:S01]  /*6a00*/  IABS R9, R18 ;  /* 0x0000001200097213 */ /* 0x000fe20000000000 */
[--C-:B------:R-:W-:Y:S01]  /*6a10*/  @!P2 IMAD.IADD R15, R15, 0x1, -R7.reuse ;  /* 0x000000010f0fa824 */ /* 0x100fe200078e0a07 */
[----:B------:R-:W-:Y:S01]  /*6a20*/  ISETP.GT.U32.AND P6, PT, R7, R14, PT ;  /* 0x0000000e0700720c */ /* 0x000fe20003fc4070 */
[--C-:B------:R-:W-:Y:S01]  /*6a30*/  @!P5 IMAD.IADD R4, R4, 0x1, -R7.reuse ;  /* 0x000000010404d824 */ /* 0x100fe200078e0a07 */
[----:B------:R-:W-:Y:S01]  /*6a40*/  IABS R5, R16 ;  /* 0x0000001000057213 */ /* 0x000fe20000000000 */
[----:B------:R-:W-:Y:S01]  /*6a50*/  @!P3 IMAD.IADD R2, R2, 0x1, -R7 ;  /* 0x000000010202b824 */ /* 0x000fe200078e0a07 */
[----:B------:R-:W-:Y:S01]  /*6a60*/  ISETP.GE.AND P2, PT, R12, RZ, PT ;  /* 0x000000ff0c00720c */ /* 0x000fe20003f46270 */
[----:B------:R-:W-:Y:S01]  /*6a70*/  IMAD.HI.U32 R12, R8, R9, RZ ;  /* 0x00000009080c7227 */ /* 0x000fe200078e00ff */
[----:B------:R0:W-:Y:S01]  /*6a80*/  STL [R1+0x79c], R6 ;  /* 0x00079c0601007387 */ /* 0x0001e20000100800 */
[----:B------:R-:W-:-:S02]  /*6a90*/  ISETP.GE.AND P5, PT, R13, RZ, PT ;  /* 0x000000ff0d00720c */ /* 0x000fc40003fa6270 */
[----:B------:R-:W-:Y:S01]  /*6aa0*/  ISETP.GE.AND P3, PT, R10, RZ, PT ;  /* 0x000000ff0a00720c */ /* 0x000fe20003f66270 */
[----:B------:R-:W-:Y:S01]  /*6ab0*/  @!P1 IMAD.IADD R19, R19, 0x1, -R7 ;  /* 0x0000000113139824 */ /* 0x000fe200078e0a07 */
[----:B------:R-:W-:Y:S01]  /*6ac0*/  ISETP.GE.AND P1, PT, R11, RZ, PT ;  /* 0x000000ff0b00720c */ /* 0x000fe20003f26270 */
[----:B------:R-:W-:Y:S02]  /*6ad0*/  IMAD.MOV.U32 R21, RZ, RZ, R15 ;  /* 0x000000ffff157224 */ /* 0x000fe400078e000f */
[----:B------:R-:W-:Y:S02]  /*6ae0*/  IMAD.MOV R10, RZ, RZ, -R12 ;  /* 0x000000ffff0a7224 */ /* 0x000fe400078e0a0c */
[----:B0-----:R-:W-:-:S04]  /*6af0*/  IMAD.HI.U32 R6, R8, R5, RZ ;  /* 0x0000000508067227 */ /* 0x001fc800078e00ff */
[----:B------:R-:W-:Y:S01]  /*6b00*/  @!P0 IMAD.MOV R21, RZ, RZ, -R21 ;  /* 0x000000ffff158224 */ /* 0x000fe200078e0a15 */
[C---:B------:R-:W-:Y:S01]  /*6b10*/  ISETP.GT.U32.AND P0, PT, R7.reuse, R19, PT ;  /* 0x000000130700720c */ /* 0x040fe20003f04070 */
[----:B------:R-:W-:Y:S02]  /*6b20*/  IMAD.MOV R6, RZ, RZ, -R6 ;  /* 0x000000ffff067224 */ /* 0x000fe400078e0a06 */
[----:B------:R-:W-:Y:S01]  /*6b30*/  IMAD.MOV.U32 R20, RZ, RZ, R17 ;  /* 0x000000ffff147224 */ /* 0x000fe200078e0011 */
[----:B------:R-:W-:Y:S01]  /*6b40*/  STL [R1+0x798], R21 ;  /* 0x0007981501007387 */ /* 0x000fe20000100800 */
[----:B------:R-:W-:Y:S01]  /*6b50*/  @!P6 IMAD.IADD R14, R14, 0x1, -R7 ;  /* 0x000000010e0ee824 */ /* 0x000fe200078e0a07 */
[----:B------:R-:W-:Y:S01]  /*6b60*/  ISETP.GE.AND P6, PT, R18, RZ, PT ;  /* 0x000000ff1200720c */ /* 0x000fe20003fc6270 */
[C---:B------:R-:W-:Y:S02]  /*6b70*/  IMAD R9, R7.reuse, R10, R9 ;  /* 0x0000000a07097224 */ /* 0x040fe400078e0209 */
[----:B------:R-:W-:Y:S01]  /*6b80*/  @!P4 IMAD.MOV R20, RZ, RZ, -R20 ;  /* 0x000000ffff14c224 */ /* 0x000fe200078e0a14 */
[C---:B------:R-:W-:Y:S01]  /*6b90*/  ISETP.GT.U32.AND P4, PT, R7.reuse, R14, PT ;  /* 0x0000000e0700720c */ /* 0x040fe20003f84070 */
[----:B------:R-:W-:-:S02]  /*6ba0*/  IMAD R6, R7, R6, R5 ;  /* 0x0000000607067224 */ /* 0x000fc400078e0205 */
[----:B------:R-:W-:Y:S01]  /*6bb0*/  IMAD.MOV.U32 R11, RZ, RZ, R2 ;  /* 0x000000ffff0b7224 */ /* 0x000fe200078e0002 */
[----:B------:R-:W-:Y:S01]  /*6bc0*/  STL [R1+0xb8], R20 ;  /* 0x0000b81401007387 */ /* 0x000fe20000100800 */
[----:B------:R-:W-:Y:S01]  /*6bd0*/  @!P2 IMAD.MOV R4, RZ, RZ, -R4 ;  /* 0x000000ffff04a224 */ /* 0x000fe200078e0a04 */
[C---:B------:R-:W-:Y:S01]  /*6be0*/  ISETP.GT.U32.AND P2, PT, R7.reuse, R9, PT ;  /* 0x000000090700720c */ /* 0x040fe20003f44070 */
[----:B------:R-:W-:Y:S01]  /*6bf0*/  @!P5 IMAD.MOV R11, RZ, RZ, -R11 ;  /* 0x000000ffff0bd224 */ /* 0x000fe200078e0a0b */
[----:B------:R-:W-:Y:S01]  /*6c00*/  ISETP.GT.U32.AND P5, PT, R7, R6, PT ;  /* 0x000000060700720c */ /* 0x000fe20003fa4070 */
[----:B------:R-:W-:Y:S01]  /*6c10*/  VIADD R2, R3, 0x77 ;  /* 0x0000007703027836 */ /* 0x000fe20000000000 */
[----:B------:R-:W-:Y:S01]  /*6c20*/  STL [R1+0xbc], R4 ;  /* 0x0000bc0401007387 */ /* 0x000fe20000100800 */
[--C-:B------:R-:W-:Y:S01]  /*6c30*/  @!P0 IMAD.IADD R19, R19, 0x1, -R7.reuse ;  /* 0x0000000113138824 */ /* 0x100fe200078e0a07 */
[----:B------:R-:W-:Y:S01]  /*6c40*/  ISETP.GE.AND P0, PT, R16, RZ, PT ;  /* 0x000000ff1000720c */ /* 0x000fe20003f06270 */
[----:B------:R-:W-:Y:S01]  /*6c50*/  @!P4 IMAD.IADD R14, R14, 0x1, -R7 ;  /* 0x000000010e0ec824 */ /* 0x000fe200078e0a07 */
[----:B------:R-:W-:Y:S01]  /*6c60*/  IABS R10, R2 ;  /* 0x00000002000a7213 */ /* 0x000fe20000000000 */
[----:B------:R0:W-:Y:S01]  /*6c70*/  STL [R1+0x794], R11 ;  /* 0x0007940b01007387 */ /* 0x0001e20000100800 */
[----:B------:R-:W-:Y:S01]  /*6c80*/  ISETP.GE.AND P4, PT, R2, RZ, PT ;  /* 0x000000ff0200720c */ /* 0x000fe20003f86270 */
[----:B------:R-:W-:-:S02]  /*6c90*/  VIADD R13, R3, 0x79 ;  /* 0x00000079030d7836 */ /* 0x000fc40000000000 */
[--C-:B------:R-:W-:Y:S02]  /*6ca0*/  @!P2 IMAD.IADD R9, R9, 0x1, -R7.reuse ;  /* 0x000000010909a824 */ /* 0x100fe400078e0a07 */
[----:B------:R-:W-:Y:S02]  /*6cb0*/  IMAD.MOV.U32 R2, RZ, RZ, R10 ;  /* 0x000000ffff027224 */ /* 0x000fe400078e000a */
[----:B------:R-:W-:Y:S01]  /*6cc0*/  @!P5 IMAD.IADD R6, R6, 0x1, -R7 ;  /* 0x000000010606d824 */ /* 0x000fe200078e0a07 */
[----:B------:R-:W-:Y:S01]  /*6cd0*/  ISETP.GT.U32.AND P5, PT, R7, R9, PT ;  /* 0x000000090700720c */ /* 0x000fe20003fa4070 */
[----:B0-----:R-:W-:Y:S02]  /*6ce0*/  IMAD.MOV.U32 R11, RZ, RZ, R19 ;  /* 0x000000ffff0b7224 */ /* 0x001fe400078e0013 */
[----:B------:R-:W-:Y:S02]  /*6cf0*/  VIADD R4, R3, 0x78 ;  /* 0x0000007803047836 */ /* 0x000fe40000000000 */
[----:B------:R-:W-:Y:S01]  /*6d00*/  @!P3 IMAD.MOV R11, RZ, RZ, -R11 ;  /* 0x000000ffff0bb224 */ /* 0x000fe200078e0a0b */
[----:B------:R-:W-:Y:S01]  /*6d10*/  ISETP.GT.U32.AND P3, PT, R7, R6, PT ;  /* 0x000000060700720c */ /* 0x000fe20003f64070 */
[----:B------:R-:W-:Y:S01]  /*6d20*/  IMAD.HI.U32 R10, R8, R2, RZ ;  /* 0x00000002080a7227 */ /* 0x000fe200078e00ff */
[----:B------:R-:W-:-:S02]  /*6d30*/  IABS R5, R4 ;  /* 0x0000000400057213 */ /* 0x000fc40000000000 */
[----:B------:R0:W-:Y:S01]  /*6d40*/  STL [R1+0x790], R11 ;  /* 0x0007900b01007387 */ /* 0x0001e20000100800 */
[----:B------:R-:W-:Y:S01]  /*6d50*/  ISETP.GE.AND P2, PT, R4, RZ, PT ;  /* 0x000000ff0400720c */ /* 0x000fe20003f46270 */
[----:B------:R-:W-:Y:S02]  /*6d60*/  VIADD R12, R3, 0x7b ;  /* 0x0000007b030c7836 */ /* 0x000fe40000000000 */
[----:B------:R-:W-:-:S04]  /*6d70*/  IMAD.HI.U32 R4, R8, R5, RZ ;  /* 0x0000000508047227 */ /* 0x000fc800078e00ff */
[----:B------:R-:W-:Y:S02]  /*6d80*/  @!P5 IMAD.IADD R9, R9, 0x1, -R7 ;  /* 0x000000010909d824 */ /* 0x000fe400078e0a07 */
[----:B0-----:R-:W-:Y:S02]  /*6d90*/  IMAD.MOV.U32 R11, RZ, RZ, R14 ;  /* 0x000000ffff0b7224 */ /* 0x001fe400078e000e */
[----:B------:R-:W-:Y:S02]  /*6da0*/  IMAD.MOV R14, RZ, RZ, -R10 ;  /* 0x000000ffff0e7224 */ /* 0x000fe400078e0a0a */
[----:B------:R-:W-:Y:S02]  /*6db0*/  IMAD.MOV R4, RZ, RZ, -R4 ;  /* 0x000000ffff047224 */ /* 0x000fe400078e0a04 */
[C---:B------:R-:W-:Y:S02]  /*6dc0*/  IMAD R14, R7.reuse, R14, R2 ;  /* 0x0000000e070e7224 */ /* 0x040fe400078e0202 */
[----:B------:R-:W-:-:S02]  /*6dd0*/  IMAD R5, R7, R4, R5 ;  /* 0x0000000407057224 */ /* 0x000fc400078e0205 */
[----:B------:R-:W-:Y:S01]  /*6de0*/  IMAD.MOV.U32 R15, RZ, RZ, R9 ;  /* 0x000000ffff0f7224 */ /* 0x000fe200078e0009 */
[----:B------:R-:W-:Y:S01]  /*6df0*/  ISETP.GT.U32.AND P5, PT, R7, R14, PT ;  /* 0x0000000e0700720c */ /* 0x000fe20003fa4070 */
[----:B------:R-:W-:Y:S01]  /*6e00*/  @!P1 IMAD.MOV R11, RZ, RZ, -R11 ;  /* 0x000000ffff0b9224 */ /* 0x000fe200078e0a0b */
[----:B------:R-:W-:Y:S01]  /*6e10*/  ISETP.GE.AND P1, PT, R13, RZ, PT ;  /* 0x000000ff0d00720c */ /* 0x000fe20003f26270 */
[----:B------:R-:W-:Y:S01]  /*6e20*/  @!P6 IMAD.MOV R15, RZ, RZ, -R15 ;  /* 0x000000ffff0fe224 */ /* 0x000fe200078e0a0f */
[----:B------:R-:W-:Y:S01]  /*6e30*/  ISETP.GT.U32.AND P6, PT, R7, R5, PT ;  /* 0x000000050700720c */ /* 0x000fe20003fc4070 */
[----:B------:R-:W-:Y:S01]  /*6e40*/  @!P3 IMAD.IADD R6, R6, 0x1, -R7 ;  /* 0x000000010606b824 */ /* 0x000fe200078e0a07 */
[----:B------:R-:W-:Y:S01]  /*6e50*/  IABS R13, R13 ;  /* 0x0000000d000d7213 */ /* 0x000fe20000000000 */
[----:B------:R0:W-:Y:S01]  /*6e60*/  STL [R1+0x78c], R11 ;  /* 0x00078c0b01007387 */ /* 0x0001e20000100800 */
[C---:B------:R-:W-:Y:S02]  /*6e70*/  VIADD R2, R3.reuse, 0x7a ;  /* 0x0000007a03027836 */ /* 0x040fe40000000000 */
[----:B------:R-:W-:Y:S01]  /*6e80*/  VIADD R4, R3, 0x7c ;  /* 0x0000007c03047836 */ /* 0x000fe20000000000 */
[----:B------:R-:W-:Y:S01]  /*6e90*/  STL [R1+0x780], R15 ;  /* 0x0007800f01007387 */ /* 0x000fe20000100800 */
[----:B------:R-:W-:Y:S01]  /*6ea0*/  IMAD.HI.U32 R10, R8, R13, RZ ;  /* 0x0000000d080a7227 */ /* 0x000fe200078e00ff */
[----:B------:R-:W-:-:S02]  /*6eb0*/  ISETP.GE.AND P3, PT, R2, RZ, PT ;  /* 0x000000ff0200720c */ /* 0x000fc40003f66270 */
[----:B------:R-:W-:Y:S01]  /*6ec0*/  IABS R2, R2 ;  /* 0x0000000200027213 */ /* 0x000fe20000000000 */
[----:B------:R-:W-:Y:S02]  /*6ed0*/  @!P5 IMAD.IADD R14, R14, 0x1, -R7 ;  /* 0x000000010e0ed824 */ /* 0x000fe400078e0a07 */
[----:B0-----:R-:W-:Y:S02]  /*6ee0*/  IMAD.MOV.U32 R11, RZ, RZ, R6 ;  /* 0x000000ffff0b7224 */ /* 0x001fe400078e0006 */
[----:B------:R-:W-:Y:S01]  /*6ef0*/  IMAD.MOV R10, RZ, RZ, -R10 ;  /* 0x000000ffff0a7224 */ /* 0x000fe200078e0a0a */
[----:B------:R-:W-:Y:S01]  /*6f00*/  ISETP.GT.U32.AND P5, PT, R7, R14, PT ;  /* 0x0000000e0700720c */ /* 0x000fe20003fa4070 */
[----:B------:R-:W-:Y:S01]  /*6f10*/  @!P0 IMAD.MOV R11, RZ, RZ, -R11 ;  /* 0x000000ffff0b8224 */ /* 0x000fe200078e0a0b */
[----:B------:R-:W-:Y:S01]  /*6f20*/  ISETP.GE.AND P0, PT, R12, RZ, PT ;  /* 0x000000ff0c00720c */ /* 0x000fe20003f06270 */
[----:B------:R-:W-:Y:S01]  /*6f30*/  @!P6 IMAD.IADD R5, R5, 0x1, -R7 ;  /* 0x000000010505e824 */ /* 0x000fe200078e0a07 */
[----:B------:R-:W-:Y:S01]  /*6f40*/  IABS R12, R12 ;  /* 0x0000000c000c7213 */ /* 0x000fe20000000000 */
[C---:B------:R-:W-:Y:S01]  /*6f50*/  IMAD R13, R7.reuse, R10, R13 ;  /* 0x0000000a070d7224 */ /* 0x040fe200078e020d */
[----:B------:R-:W-:Y:S01]  /*6f60*/  IABS R10, R4 ;  /* 0x00000004000a7213 */ /* 0x000fe20000000000 */
[----:B------:R-:W-:Y:S01]  /*6f70*/  IMAD.MOV.U32 R9, RZ, RZ, R2 ;  /* 0x000000ffff097224 */ /* 0x000fe200078e0002 */
[C---:B------:R-:W-:Y:S01]  /*6f80*/  ISETP.GT.U32.AND P6, PT, R7.reuse, R5, PT ;  /* 0x000000050700720c */ /* 0x040fe20003fc4070 */
[----:B------:R-:W-:Y:S01]  /*6f90*/  IMAD.HI.U32 R6, R8, R12, RZ ;  /* 0x0000000c08067227 */ /* 0x000fe200078e00ff */
[----:B------:R0:W-:Y:S03]  /*6fa0*/  STL [R1+0x788], R11 ;  /* 0x0007880b01007387 */ /* 0x0001e60000100800 */
[----:B------:R-:W-:Y:S01]  /*6fb0*/  @!P5 IMAD.IADD R14, R14, 0x1, -R7 ;  /* 0x000000010e0ed824 */ /* 0x000fe200078e0a07 */
[----:B------:R-:W-:Y:S01]  /*6fc0*/  ISETP.GT.U32.AND P5, PT, R7, R13, PT ;  /* 0x0000000d0700720c */ /* 0x000fe20003fa4070 */
[----:B------:R-:W-:-:S04]  /*6fd0*/  IMAD.HI.U32 R2, R8, R9, RZ ;  /* 0x0000000908027227 */ /* 0x000fc800078e00ff */
[----:B------:R-:W-:Y:S02]  /*6fe0*/  IMAD.MOV R6, RZ, RZ, -R6 ;  /* 0x000000ffff067224 */ /* 0x000fe400078e0a06 */
[----:B0-----:R-:W-:-:S04]  /*6ff0*/  IMAD.HI.U32 R11, R8, R10, RZ ;  /* 0x0000000a080b7227 */ /* 0x001fc800078e00ff */
[----:B------:R-:W-:Y:S02]  /*7000*/  IMAD.MOV R2, RZ, RZ, -R2 ;  /* 0x000000ffff027224 */ /* 0x000fe400078e0a02 */
[----:B------:R-:W-:Y:S02]  /*7010*/  IMAD.MOV R11, RZ, RZ, -R11 ;  /* 0x000000ffff0b7224 */ /* 0x000fe400078e0a0b */
[C---:B------:R-:W-:Y:S02]  /*7020*/  IMAD R12, R7.reuse, R6, R12 ;  /* 0x00000006070c7224 */ /* 0x040fe400078e020c */
[C---:B------:R-:W-:Y:S02]  /*7030*/  IMAD R9, R7.reuse, R2, R9 ;  /* 0x0000000207097224 */ /* 0x040fe400078e0209 */
[----:B------:R-:W-:Y:S02]  /*7040*/  IMAD.MOV.U32 R15, RZ, RZ, R14 ;  /* 0x000000ffff0f7224 */ /* 0x000fe400078e000e */
[----:B------:R-:W-:-:S02]  /*7050*/  IMAD R10, R7, R11, R10 ;  /* 0x0000000b070a7224 */ /* 0x000fc400078e020a */
[----:B------:R-:W-:Y:S01]  /*7060*/  @!P6 IMAD.IADD R5, R5, 0x1, -R7 ;  /* 0x000000010505e824 */ /* 0x000fe200078e0a07 */
[C---:B------:R-:W-:Y:S01]  /*7070*/  ISETP.GT.U32.AND P6, PT, R7.reuse, R12, PT ;  /* 0x0000000c0700720c */ /* 0x040fe20003fc4070 */
[----:B------:R-:W-:Y:S01]  /*7080*/  @!P4 IMAD.MOV R15, RZ, RZ, -R15 ;  /* 0x000000ffff0fc224 */ /* 0x000fe200078e0a0f */
[----:B------:R-:W-:Y:S01]  /*7090*/  ISETP.GT.U32.AND P4, PT, R7, R9, PT ;  /* 0x000000090700720c */ /* 0x000fe20003f84070 */
[----:B------:R-:W-:Y:S01]  /*70a0*/  @!P5 IMAD.IADD R13, R13, 0x1, -R7 ;  /* 0x000000010d0dd824 */ /* 0x000fe200078e0a07 */
[----:B------:R-:W-:Y:S01]  /*70b0*/  ISETP.GT.U32.AND P5, PT, R7, R10, PT ;  /* 0x0000000a0700720c */ /* 0x000fe20003fa4070 */
[C---:B------:R-:W-:Y:S01]  /*70c0*/  VIADD R19, R3.reuse, 0x7d ;  /* 0x0000007d03137836 */ /* 0x040fe20000000000 */
[----:B------:R0:W-:Y:S01]  /*70d0*/  STL [R1+0x784], R15 ;  /* 0x0007840f01007387 */ /* 0x0001e20000100800 */
[----:B------:R-:W-:Y:S02]  /*70e0*/  IMAD.MOV.U32 R14, RZ, RZ, R5 ;  /* 0x000000ffff0e7224 */ /* 0x000fe400078e0005 */
[----:B------:R-:W-:Y:S01]  /*70f0*/  VIADD R11, R3, 0x7f ;  /* 0x0000007f030b7836 */ /* 0x000fe20000000000 */
[----:B------:R-:W-:Y:S01]  /*7100*/  IABS R2, R19 ;  /* 0x0000001300027213 */ /* 0x000fe20000000000 */
[----:B------:R-:W-:-:S02]  /*7110*/  @!P2 IMAD.MOV R14, RZ, RZ, -R14 ;  /* 0x000000ffff0ea224 */ /* 0x000fc400078e0a0e */
[--C-:B------:R-:W-:Y:S01]  /*7120*/  @!P6 IMAD.IADD R12, R12, 0x1, -R7.reuse ;  /* 0x000000010c0ce824 */ /* 0x100fe200078e0a07 */
[----:B------:R-:W-:Y:S01]  /*7130*/  IABS R16, R11 ;  /* 0x0000000b00107213 */ /* 0x000fe20000000000 */
[--C-:B------:R-:W-:Y:S01]  /*7140*/  @!P4 IMAD.IADD R9, R9, 0x1, -R7.reuse ;  /* 0x000000010909c824 */ /* 0x100fe200078e0a07 */
[----:B------:R-:W-:Y:S01]  /*7150*/  ISETP.GT.U32.AND P4, PT, R7, R13, PT ;  /* 0x0000000d0700720c */ /* 0x000fe20003f84070 */
[----:B0-----:R-:W-:Y:S01]  /*7160*/  VIADD R15, R3, 0x7e ;  /* 0x0000007e030f7836 */ /* 0x001fe20000000000 */
[----:B------:R0:W-:Y:S01]  /*7170*/  STL [R1+0xc0], R14 ;  /* 0x0000c00e01007387 */ /* 0x0001e20000100800 */
[----:B------:R-:W-:Y:S01]  /*7180*/  @!P5 IMAD.IADD R10, R10, 0x1, -R7 ;  /* 0x000000010a0ad824 */ /* 0x000fe200078e0a07 */
[C---:B------:R-:W-:Y:S01]  /*7190*/  ISETP.GT.U32.AND P5, PT, R7.reuse, R12, PT ;  /* 0x0000000c0700720c */ /* 0x040fe20003fa4070 */
[C---:B------:R-:W-:Y:S01]  /*71a0*/  IMAD.HI.U32 R6, R8.reuse, R2, RZ ;  /* 0x0000000208067227 */ /* 0x040fe200078e00ff */
[----:B------:R-:W-:Y:S02]  /*71b0*/  IABS R18, R15 ;  /* 0x0000000f00127213 */ /* 0x000fe40000000000 */
[C---:B------:R-:W-:Y:S01]  /*71c0*/  ISETP.GT.U32.AND P2, PT, R7.reuse, R10, PT ;  /* 0x0000000a0700720c */ /* 0x040fe20003f44070 */
[----:B------:R-:W-:Y:S01]  /*71d0*/  IMAD.MOV R6, RZ, RZ, -R6 ;  /* 0x000000ffff067224 */ /* 0x000fe200078e0a06 */
[----:B------:R-:W-:Y:S01]  /*71e0*/  ISETP.GT.U32.AND P6, PT, R7, R9, PT ;  /* 0x000000090700720c */ /* 0x000fe20003fc4070 */
[----:B------:R-:W-:-:S04]  /*71f0*/  IMAD.HI.U32 R5, R8, R18, RZ ;  /* 0x0000001208057227 */ /* 0x000fc800078e00ff */
[----:B------:R-:W-:Y:S02]  /*7200*/  IMAD.MOV R5, RZ, RZ, -R5 ;  /* 0x000000ffff057224 */ /* 0x000fe400078e0a05 */
[C---:B------:R-:W-:Y:S02]  /*7210*/  IMAD R2, R7.reuse, R6, R2 ;  /* 0x0000000607027224 */ /* 0x040fe400078e0202 */
[----:B------:R-:W-:Y:S02]  /*7220*/  IMAD R18, R7, R5, R18 ;  /* 0x0000000507127224 */ /* 0x000fe400078e0212 */
[--C-:B------:R-:W-:Y:S01]  /*7230*/  @!P4 IMAD.IADD R13, R13, 0x1, -R7.reuse ;  /* 0x000000010d0dc824 */ /* 0x100fe200078e0a07 */
[C---:B------:R-:W-:Y:S01]  /*7240*/  ISETP.GT.U32.AND P4, PT, R7.reuse, R2, PT ;  /* 0x000000020700720c */ /* 0x040fe20003f84070 */
[----:B------:R-:W-:Y:S01]  /*7250*/  @!P5 IMAD.IADD R12, R12, 0x1, -R7 ;  /* 0x000000010c0cd824 */ /* 0x000fe200078e0a07 */
[----:B------:R-:W-:Y:S01]  /*7260*/  ISETP.GT.U32.AND P5, PT, R7, R18, PT ;  /* 0x000000120700720c */ /* 0x000fe20003fa4070 */
[----:B------:R-:W-:-:S02]  /*7270*/  VIADD R6, R3, 0x80 ;  /* 0x0000008003067836 */ /* 0x000fc40000000000 */
[----:B------:R-:W-:Y:S02]  /*7280*/  VIADD R5, R3, 0x81 ;  /* 0x0000008103057836 */ /* 0x000fe40000000000 */
[--C-:B------:R-:W-:Y:S01]  /*7290*/  @!P2 IMAD.IADD R10, R10, 0x1, -R7.reuse ;  /* 0x000000010a0aa824 */ /* 0x100fe200078e0a07 */
[----:B------:R-:W-:Y:S01]  /*72a0*/  IABS R17, R6 ;  /* 0x0000000600117213 */ /* 0x000fe20000000000 */
[----:B------:R-:W-:Y:S01]  /*72b0*/  @!P6 IMAD.IADD R9, R9, 0x1, -R7 ;  /* 0x000000010909e824 */ /* 0x000fe200078e0a07 */
[----:B------:R-:W-:Y:S01]  /*72c0*/  ISETP.GE.AND P2, PT, R19, RZ, PT ;  /* 0x000000ff1300720c */ /* 0x000fe20003f46270 */
[----:B------:R-:W-:Y:S01]  /*72d0*/  IMAD.MOV.U32 R21, RZ, RZ, R13 ;  /* 0x000000ffff157224 */ /* 0x000fe200078e000d */
[----:B------:R-:W-:Y:S01]  /*72e0*/  IABS R19, R5 ;  /* 0x0000000500137213 */ /* 0x000fe20000000000 */
[----:B------:R-:W-:Y:S01]  /*72f0*/  @!P4 IMAD.IADD R2, R2, 0x1, -R7 ;  /* 0x000000010202c824 */ /* 0x000fe200078e0a07 */
[----:B------:R-:W-:Y:S01]  /*7300*/  ISETP.GE.AND P6, PT, R4, RZ, PT ;  /* 0x000000ff0400720c */ /* 0x000fe20003fc6270 */
[----:B------:R-:W-:Y:S01]  /*7310*/  IMAD.HI.U32 R4, R8, R17, RZ ;  /* 0x0000001108047227 */ /* 0x000fe200078e00ff */
[----:B------:R-:W-:-:S03]  /*7320*/  ISETP.GE.AND P4, PT, R15, RZ, PT ;  /* 0x000000ff0f00720c */ /* 0x000fc60003f86270 */
[----:B------:R-:W-:Y:S02]  /*7330*/  @!P5 IMAD.IADD R18, R18, 0x1, -R7 ;  /* 0x000000011212d824 */ /* 0x000fe400078e0a07 */
[----:B------:R-:W-:Y:S02]  /*7340*/  IMAD.MOV.U32 R15, RZ, RZ, R19 ;  /* 0x000000ffff0f7224 */ /* 0x000fe400078e0013 */
[----:B------:R-:W-:Y:S01]  /*7350*/  IMAD.MOV R4, RZ, RZ, -R4 ;  /* 0x000000ffff047224 */ /* 0x000fe200078e0a04 */
[----:B------:R-:W-:Y:S01]  /*7360*/  ISETP.GT.U32.AND P5, PT, R7, R18, PT ;  /* 0x000000120700720c */ /* 0x000fe20003fa4070 */
[----:B------:R-:W-:-:S04]  /*7370*/  IMAD.HI.U32 R13, R8, R15, RZ ;  /* 0x0000000f080d7227 */ /* 0x000fc800078e00ff */
[C---:B------:R-:W-:Y:S02]  /*7380*/  IMAD R17, R7.reuse, R4, R17 ;  /* 0x0000000407117224 */ /* 0x040fe400078e0211 */
[----:B------:R-:W-:Y:S01]  /*7390*/  @!P1 IMAD.MOV R21, RZ, RZ, -R21 ;  /* 0x000000ffff159224 */ /* 0x000fe200078e0a15 */
[----:B------:R-:W-:Y:S01]  /*73a0*/  ISETP.GT.U32.AND P1, PT, R7, R2, PT ;  /* 0x000000020700720c */ /* 0x000fe20003f24070 */
[----:B------:R-:W-:Y:S02]  /*73b0*/  IMAD.MOV.U32 R20, RZ, RZ, R9 ;  /* 0x000000ffff147224 */ /* 0x000fe400078e0009 */
[----:B------:R-:W-:Y:S01]  /*73c0*/  IMAD.MOV R9, RZ, RZ, -R13 ;  /* 0x000000ffff097224 */ /* 0x000fe200078e0a0d */
[----:B------:R-:W-:Y:S01]  /*73d0*/  STL [R1+0xc4], R21 ;  /* 0x0000c41501007387 */ /* 0x000fe20000100800 */
[----:B0-----:R-:W-:-:S04]  /*73e0*/  IMAD.HI.U32 R14, R8, R16, RZ ;  /* 0x00000010080e7227 */ /* 0x001fc800078e00ff */
[----:B------:R-:W-:Y:S01]  /*73f0*/  @!P6 IMAD.MOV R10, RZ, RZ, -R10 ;  /* 0x000000ffff0ae224 */ /* 0x000fe200078e0a0a */
[C---:B------:R-:W-:Y:S01]  /*7400*/  ISETP.GT.U32.AND P6, PT, R7.reuse, R17, PT ;  /* 0x000000110700720c */ /* 0x040fe20003fc4070 */
[C---:B------:R-:W-:Y:S02]  /*7410*/  IMAD R15, R7.reuse, R9, R15 ;  /* 0x00000009070f7224 */ /* 0x040fe400078e020f */
[----:B------:R-:W-:Y:S02]  /*7420*/  IMAD.MOV R14, RZ, RZ, -R14 ;  /* 0x000000ffff0e7224 */ /* 0x000fe400078e0a0e */
[----:B------:R-:W-:Y:S02]  /*7430*/  @!P3 IMAD.MOV R20, RZ, RZ, -R20 ;  /* 0x000000ffff14b224 */ /* 0x000fe400078e0a14 */
[--C-:B------:R-:W-:Y:S01]  /*7440*/  @!P5 IMAD.IADD R18, R18, 0x1, -R7.reuse ;  /* 0x000000011212d824 */ /* 0x100fe200078e0a07 */
[C---:B------:R-:W-:Y:S01]  /*7450*/  ISETP.GT.U32.AND P5, PT, R7.reuse, R15, PT ;  /* 0x0000000f0700720c */ /* 0x040fe20003fa4070 */
[----:B------:R-:W-:Y:S01]  /*7460*/  @!P0 IMAD.MOV R12, RZ, RZ, -R12 ;  /* 0x000000ffff0c8224 */ /* 0x000fe200078e0a0c */
[----:B------:R-:W-:Y:S01]  /*7470*/  STL [R1+0x770], R20 ;  /* 0x0007701401007387 */ /* 0x000fe20000100800 */
[----:B------:R-:W-:Y:S01]  /*7480*/  IMAD R16, R7, R14, R16 ;  /* 0x0000000e07107224 */ /* 0x000fe200078e0210 */
[----:B------:R-:W-:Y:S01]  /*7490*/  ISETP.GE.AND P0, PT, R11, RZ, PT ;  /* 0x000000ff0b00720c */ /* 0x000fe20003f06270 */
[--C-:B------:R-:W-:Y:S01]  /*74a0*/  @!P1 IMAD.IADD R2, R2, 0x1, -R7.reuse ;  /* 0x0000000102029824 */ /* 0x100fe200078e0a07 */
[----:B------:R0:W-:Y:S01]  /*74b0*/  STL [R1+0x768], R12 ;  /* 0x0007680c01007387 */ /* 0x0001e20000100800 */
[----:B------:R-:W-:Y:S01]  /*74c0*/  @!P6 IMAD.IADD R17, R17, 0x1, -R7 ;  /* 0x000000011111e824 */ /* 0x000fe200078e0a07 */
[----:B------:R-:W-:Y:S01]  /*74d0*/  ISETP.GT.U32.AND P3, PT, R7, R16, PT ;  /* 0x000000100700720c */ /* 0x000fe20003f64070 */
[C---:B------:R-:W-:Y:S01]  /*74e0*/  VIADD R4, R3.reuse, 0x82 ;  /* 0x0000008203047836 */ /* 0x040fe20000000000 */
[----:B------:R1:W-:Y:S01]  /*74f0*/  STL [R1+0x764], R10 ;  /* 0x0007640a01007387 */ /* 0x0003e20000100800 */
[----:B------:R-:W-:Y:S01]  /*7500*/  ISETP.GE.AND P1, PT, R6, RZ, PT ;  /* 0x000000ff0600720c */ /* 0x000fe20003f26270 */
[----:B------:R-:W-:-:S02]  /*7510*/  VIADD R9, R3, 0x84 ;  /* 0x0000008403097836 */ /* 0x000fc40000000000 */
[--C-:B------:R-:W-:Y:S01]  /*7520*/  @!P5 IMAD.IADD R15, R15, 0x1, -R7.reuse ;  /* 0x000000010f0fd824 */ /* 0x100fe200078e0a07 */
[----:B------:R-:W-:Y:S01]  /*7530*/  IABS R13, R4 ;  /* 0x00000004000d7213 */ /* 0x000fe20000000000 */
[----:B0-----:R-:W-:Y:S02]  /*7540*/  VIADD R12, R3, 0x83 ;  /* 0x00000083030c7836 */ /* 0x001fe40000000000 */
[----:B------:R-:W-:Y:S01]  /*7550*/  IMAD.MOV.U32 R21, RZ, RZ, R18 ;  /* 0x000000ffff157224 */ /* 0x000fe200078e0012 */
[----:B------:R-:W-:Y:S01]  /*7560*/  ISETP.GT.U32.AND P5, PT, R7, R15, PT ;  /* 0x0000000f0700720c */ /* 0x000fe20003fa4070 */
[----:B-1----:R-:W-:Y:S01]  /*7570*/  IMAD.MOV.U32 R10, RZ, RZ, R2 ;  /* 0x000000ffff0a7224 */ /* 0x002fe200078e0002 */
[----:B------:R-:W-:Y:S01]  /*7580*/  IABS R11, R12 ;  /* 0x0000000c000b7213 */ /* 0x000fe20000000000 */
[----:B------:R-:W-:Y:S01]  /*7590*/  @!P3 IMAD.IADD R16, R16, 0x1, -R7 ;  /* 0x000000011010b824 */ /* 0x000fe200078e0a07 */
[----:B------:R-:W-:Y:S01]  /*75a0*/  ISETP.GE.AND P3, PT, R5, RZ, PT ;  /* 0x000000ff0500720c */ /* 0x000fe20003f66270 */
[----:B------:R-:W-:Y:S01]  /*75b0*/  @!P2 IMAD.MOV R10, RZ, RZ, -R10 ;  /* 0x000000ffff0aa224 */ /* 0x000fe200078e0a0a */
[C---:B------:R-:W-:Y:S01]  /*75c0*/  ISETP.GT.U32.AND P2, PT, R7.reuse, R17, PT ;  /* 0x000000110700720c */ /* 0x040fe20003f44070 */
[----:B------:R-:W-:Y:S01]  /*75d0*/  IMAD.HI.U32 R6, R8, R11, RZ ;  /* 0x0000000b08067227 */ /* 0x000fe200078e00ff */
[----:B------:R-:W-:-:S02]  /*75e0*/  ISETP.GT.U32.AND P6, PT, R7, R16, PT ;  /* 0x000000100700720c */ /* 0x000fc40003fc4070 */
[----:B------:R0:W-:Y:S01]  /*75f0*/  STL [R1+0x760], R10 ;  /* 0x0007600a01007387 */ /* 0x0001e20000100800 */
[----:B------:R-:W-:Y:S01]  /*7600*/  IMAD.MOV R14, RZ, RZ, -R6 ;  /* 0x000000ffff0e7224 */ /* 0x000fe200078e0a06 */
[----:B------:R-:W-:Y:S01]  /*7610*/  IABS R5, R9 ;  /* 0x0000000900057213 */ /* 0x000fe20000000000 */
[----:B------:R-:W-:-:S04]  /*7620*/  IMAD.HI.U32 R2, R8, R13, RZ ;  /* 0x0000000d08027227 */ /* 0x000fc800078e00ff */
[----:B------:R-:W-:Y:S02]  /*7630*/  IMAD.MOV R2, RZ, RZ, -R2 ;  /* 0x000000ffff027224 */ /* 0x000fe400078e0a02 */
[----:B------:R-:W-:Y:S01]  /*7640*/  @!P2 IMAD.IADD R17, R17, 0x1, -R7 ;  /* 0x000000011111a824 */ /* 0x000fe200078e0a07 */
[----:B------:R-:W-:Y:S01]  /*7650*/  ISETP.GE.AND P2, PT, R4, RZ, PT ;  /* 0x000000ff0400720c */ /* 0x000fe20003f46270 */
[----:B------:R-:W-:Y:S02]  /*7660*/  IMAD R4, R7, R14, R11 ;  /* 0x0000000e07047224 */ /* 0x000fe400078e020b */
[----:B0-----:R-:W-:Y:S02]  /*7670*/  VIADD R10, R3, 0x85 ;  /* 0x00000085030a7836 */ /* 0x001fe40000000000 */
[----:B------:R-:W-:Y:S01]  /*7680*/  @!P5 IMAD.IADD R15, R15, 0x1, -R7 ;  /* 0x000000010f0fd824 */ /* 0x000fe200078e0a07 */
[C---:B------:R-:W-:Y:S01]  /*7690*/  ISETP.GT.U32.AND P5, PT, R7.reuse, R4, PT ;  /* 0x000000040700720c */ /* 0x040fe20003fa4070 */
[----:B------:R-:W-:Y:S01]  /*76a0*/  IMAD R2, R7, R2, R13 ;  /* 0x0000000207027224 */ /* 0x000fe200078e020d */
[----:B------:R-:W-:Y:S01]  /*76b0*/  IABS R13, R10 ;  /* 0x0000000a000d7213 */ /* 0x000fe20000000000 */
[----:B------:R-:W-:-:S02]  /*76c0*/  @!P6 IMAD.IADD R16, R16, 0x1, -R7 ;  /* 0x000000011010e824 */ /* 0x000fc400078e0a07 */
[----:B------:R-:W-:Y:S01]  /*76d0*/  VIADD R11, R3, 0x86 ;  /* 0x00000086030b7836 */ /* 0x000fe20000000000 */
[----:B------:R-:W-:Y:S01]  /*76e0*/  ISETP.GT.U32.AND P6, PT, R7, R2, PT ;  /* 0x000000020700720c */ /* 0x000fe20003fc4070 */
[----:B------:R-:W-:Y:S02]  /*76f0*/  IMAD.MOV.U32 R6, RZ, RZ, R13 ;  /* 0x000000ffff067224 */ /* 0x000fe400078e000d */
[----:B------:R-:W-:Y:S01]  /*7700*/  IMAD.HI.U32 R19, R8, R5, RZ ;  /* 0x0000000508137227 */ /* 0x000fe200078e00ff */
[----:B------:R-:W-:-:S03]  /*7710*/  IABS R13, R11 ;  /* 0x0000000b000d7213 */ /* 0x000fc60000000000 */
[----:B------:R-:W-:-:S04]  /*7720*/  IMAD.HI.U32 R14, R8, R6, RZ ;  /* 0x00000006080e7227 */ /* 0x000fc800078e00ff */
[----:B------:R-:W-:Y:S02]  /*7730*/  @!P5 IMAD.IADD R4, R4, 0x1, -R7 ;  /* 0x000000010404d824 */ /* 0x000fe400078e0a07 */
[----:B------:R-:W-:Y:S02]  /*7740*/  IMAD.MOV R19, RZ, RZ, -R19 ;  /* 0x000000ffff137224 */ /* 0x000fe400078e0a13 */
[----:B------:R-:W-:Y:S01]  /*7750*/  IMAD.MOV R14, RZ, RZ, -R14 ;  /* 0x000000ffff0e7224 */ /* 0x000fe200078e0a0e */
[C---:B------:R-:W-:Y:S01]  /*7760*/  ISETP.GT.U32.AND P5, PT, R7.reuse, R4, PT ;  /* 0x000000040700720c */ /* 0x040fe20003fa4070 */
[----:B------:R-:W-:Y:S01]  /*7770*/  @!P6 IMAD.IADD R2, R2, 0x1, -R7 ;  /* 0x000000010202e824 */ /* 0x000fe200078e0a07 */
[----:B------:R-:W-:Y:S01]  /*7780*/  ISETP.GE.AND P6, PT, R12, RZ, PT ;  /* 0x000000ff0c00720c */ /* 0x000fe20003fc6270 */
[----:B------:R-:W-:Y:S02]  /*7790*/  IMAD R5, R7, R19, R5 ;  /* 0x0000001307057224 */ /* 0x000fe400078e0205 */
[----:B------:R-:W-:-:S04]  /*77a0*/  IMAD.HI.U32 R18, R8, R13, RZ ;  /* 0x0000000d08127227 */ /* 0x000fc800078e00ff */
[----:B------:R-:W-:Y:S02]  /*77b0*/  IMAD.MOV.U32 R19, RZ, RZ, R17 ;  /* 0x000000ffff137224 */ /* 0x000fe400078e0011 */
[C---:B------:R-:W-:Y:S02]  /*77c0*/  IMAD R6, R7.reuse, R14, R6 ;  /* 0x0000000e07067224 */ /* 0x040fe400078e0206 */
[----:B------:R-:W-:Y:S02]  /*77d0*/  IMAD.MOV.U32 R17, RZ, RZ, R15 ;  /* 0x000000ffff117224 */ /* 0x000fe400078e000f */
[----:B------:R-:W-:Y:S02]  /*77e0*/  IMAD.MOV.U32 R20, RZ, RZ, R16 ;  /* 0x000000ffff147224 */ /* 0x000fe400078e0010 */
[----:B------:R-:W-:Y:S01]  /*77f0*/  @!P4 IMAD.MOV R21, RZ, RZ, -R21 ;  /* 0x000000ffff15c224 */ /* 0x000fe200078e0a15 */
[----:B------:R-:W-:Y:S01]  /*7800*/  ISETP.GT.U32.AND P4, PT, R7, R2, PT ;  /* 0x000000020700720c */ /* 0x000fe20003f84070 */
[----:B------:R-:W-:-:S02]  /*7810*/  IMAD.MOV R16, RZ, RZ, -R18 ;  /* 0x000000ffff107224 */ /* 0x000fc400078e0a12 */
[----:B------:R-:W-:Y:S01]  /*7820*/  @!P3 IMAD.MOV R17, RZ, RZ, -R17 ;  /* 0x000000ffff11b224 */ /* 0x000fe200078e0a11 */
[C---:B------:R-:W-:Y:S01]  /*7830*/  ISETP.GT.U32.AND P3, PT, R7.reuse, R6, PT ;  /* 0x000000060700720c */ /* 0x040fe20003f64070 */
[----:B------:R-:W-:Y:S01]  /*7840*/  IMAD R13, R7, R16, R13 ;  /* 0x00000010070d7224 */ /* 0x000fe200078e020d */
[----:B------:R-:W-:Y:S01]  /*7850*/  STL [R1+0x74c], R21 ;  /* 0x00074c1501007387 */ /* 0x000fe20000100800 */
[----:B------:R-:W-:Y:S02]  /*7860*/  VIADD R12, R3, 0x87 ;  /* 0x00000087030c7836 */ /* 0x000fe40000000000 */
[----:B------:R-:W-:Y:S01]  /*7870*/  @!P0 IMAD.MOV R20, RZ, RZ, -R20 ;  /* 0x000000ffff148224 */ /* 0x000fe200078e0a14 */
[C---:B------:R-:W-:Y:S01]  /*7880*/  ISETP.GT.U32.AND P0, PT, R7.reuse, R5, PT ;  /* 0x000000050700720c */ /* 0x040fe20003f04070 */
[----:B------:R-:W-:Y:S01]  /*7890*/  @!P5 IMAD.IADD R4, R4, 0x1, -R7 ;  /* 0x000000010404d824 */ /* 0x000fe200078e0a07 */
[----:B------:R-:W-:Y:S01]  /*78a0*/  ISETP.GT.U32.AND P5, PT, R7, R13, PT ;  /* 0x0000000d0700720c */ /* 0x000fe20003fa4070 */
[----:B------:R-:W-:Y:S01]  /*78b0*/  @!P1 IMAD.MOV R19, RZ, RZ, -R19 ;  /* 0x000000ffff139224 */ /* 0x000fe200078e0a13 */
[----:B------:R-:W-:Y:S01]  /*78c0*/  IABS R14, R12 ;  /* 0x0000000c000e7213 */ /* 0x000fe20000000000 */
[--C-:B------:R-:W-:Y:S01]  /*78d0*/  @!P4 IMAD.IADD R2, R2, 0x1, -R7.reuse ;  /* 0x000000010202c824 */ /* 0x100fe200078e0a07 */
[----:B------:R-:W-:Y:S01]  /*78e0*/  ISETP.GE.AND P1, PT, R9, RZ, PT ;  /* 0x000000ff0900720c */ /* 0x000fe20003f26270 */
[----:B------:R-:W-:Y:S01]  /*78f0*/  VIADD R9, R3, 0x88 ;  /* 0x0000008803097836 */ /* 0x000fe20000000000 */
[----:B------:R-:W-:Y:S01]  /*7900*/  ISETP.GE.AND P4, PT, R10, RZ, PT ;  /* 0x000000ff0a00720c */ /* 0x000fe20003f86270 */
[----:B------:R-:W-:Y:S01]  /*7910*/  IMAD.MOV.U32 R15, RZ, RZ, R14 ;  /* 0x000000ffff0f7224 */ /* 0x000fe200078e000e */
[----:B------:R-:W-:Y:S01]  /*7920*/  STL [R1+0x748], R20 ;  /* 0x0007481401007387 */ /* 0x000fe20000100800 */
[----:B------:R-:W-:-:S02]  /*7930*/  @!P3 IMAD.IADD R6, R6, 0x1, -R7 ;  /* 0x000000010606b824 */ /* 0x000fc400078e0a07 */
[----:B------:R-:W-:Y:S01]  /*7940*/  IMAD.MOV.U32 R16, RZ, RZ, R2 ;  /* 0x000000ffff107224 */ /* 0x000fe200078e0002 */
[----:B------:R-:W-:Y:S01]  /*7950*/  IABS R2, R9 ;  /* 0x0000000900027213 */ /* 0x000fe20000000000 */
[----:B------:R-:W-:Y:S01]  /*7960*/  IMAD.HI.U32 R10, R8, R15, RZ ;  /* 0x0000000f080a7227 */ /* 0x000fe200078e00ff */
[----:B------:R-:W-:Y:S01]  /*7970*/  ISETP.GT.U32.AND P3, PT, R7, R6, PT ;  /* 0x000000060700720c */ /* 0x000fe20003f64070 */
[----:B------:R-:W-:Y:S02]  /*7980*/  STL [R1+0xd0], R19 ;  /* 0x0000d01301007387 */ /* 0x000fe40000100800 */
[--C-:B------:R-:W-:Y:S01]  /*7990*/  @!P0 IMAD.IADD R5, R5, 0x1, -R7.reuse ;  /* 0x0000000105058824 */ /* 0x100fe200078e0a07 */
[----:B------:R-:W-:Y:S01]  /*79a0*/  ISETP.GE.AND P0, PT, R11, RZ, PT ;  /* 0x000000ff0b00720c */ /* 0x000fe20003f06270 */
[----:B------:R-:W-:Y:S01]  /*79b0*/  @!P5 IMAD.IADD R13, R13, 0x1, -R7 ;  /* 0x000000010d0dd824 */ /* 0x000fe200078e0a07 */
[----:B------:R-:W-:Y:S01]  /*79c0*/  STL [R1+0xd4], R17 ;  /* 0x0000d41101007387 */ /* 0x000fe20000100800 */
[----:B------:R-:W-:-:S02]  /*79d0*/  IMAD.MOV R11, RZ, RZ, -R10 ;  /* 0x000000ffff0b7224 */ /* 0x000fc400078e0a0a */
[----:B------:R-:W-:Y:S01]  /*79e0*/  @!P2 IMAD.MOV R16, RZ, RZ, -R16 ;  /* 0x000000ffff10a224 */ /* 0x000fe200078e0a10 */
[C---:B------:R-:W-:Y:S01]  /*79f0*/  ISETP.GT.U32.AND P2, PT, R7.reuse, R5, PT ;  /* 0x000000050700720c */ /* 0x040fe20003f44070 */
[----:B------:R-:W-:Y:S01]  /*7a00*/  IMAD.MOV.U32 R10, RZ, RZ, R2 ;  /* 0x000000ffff0a7224 */ /* 0x000fe200078e0002 */
[C---:B------:R-:W-:Y:S01]  /*7a10*/  ISETP.GT.U32.AND P5, PT, R7.reuse, R13, PT ;  /* 0x0000000d0700720c */ /* 0x040fe20003fa4070 */
[----:B------:R-:W-:Y:S01]  /*7a20*/  IMAD R2, R7, R11, R15 ;  /* 0x0000000b07027224 */ /* 0x000fe200078e020f */
[----:B------:R0:W-:Y:S01]  /*7a30*/  STL [R1+0x73c], R16 ;  /* 0x00073c1001007387 */ /* 0x0001e20000100800 */
[----:B------:R-:W-:-:S04]  /*7a40*/  IMAD.HI.U32 R11, R8, R10, RZ ;  /* 0x0000000a080b7227 */ /* 0x000fc800078e00ff */
[----:B------:R-:W-:Y:S02]  /*7a50*/  IMAD.MOV R11, RZ, RZ, -R11 ;  /* 0x000000ffff0b7224 */ /* 0x000fe400078e0a0b */
[--C-:B------:R-:W-:Y:S01]  /*7a60*/  @!P3 IMAD.IADD R6, R6, 0x1, -R7.reuse ;  /* 0x000000010606b824 */ /* 0x100fe200078e0a07 */
[----:B------:R-:W-:Y:S01]  /*7a70*/  ISETP.GE.AND P3, PT, R9, RZ, PT ;  /* 0x000000ff0900720c */ /* 0x000fe20003f66270 */
[----:B------:R-:W-:Y:S02]  /*7a80*/  IMAD R9, R7, R11, R10 ;  /* 0x0000000b07097224 */ /* 0x000fe400078e020a */
[----:B------:R-:W-:Y:S01]  /*7a90*/  @!P2 IMAD.IADD R5, R5, 0x1, -R7 ;  /* 0x000000010505a824 */ /* 0x000fe200078e0a07 */
[----:B------:R-:W-:Y:S01]  /*7aa0*/  ISETP.GT.U32.AND P2, PT, R7, R2, PT ;  /* 0x000000020700720c */ /* 0x000fe20003f44070 */
[----:B------:R-:W-:Y:S02]  /*7ab0*/  VIADD R14, R3, 0x89 ;  /* 0x00000089030e7836 */ /* 0x000fe40000000000 */
[----:B0-----:R-:W-:-:S02]  /*7ac0*/  IMAD.MOV.U32 R16, RZ, RZ, R4 ;  /* 0x000000ffff107224 */ /* 0x001fc400078e0004 */
[----:B------:R-:W-:Y:S01]  /*7ad0*/  @!P5 IMAD.IADD R13, R13, 0x1, -R7 ;  /* 0x000000010d0dd824 */ /* 0x000fe200078e0a07 */
[----:B------:R-:W-:Y:S01]  /*7ae0*/  ISETP.GT.U32.AND P5, PT, R7, R9, PT ;  /* 0x000000090700720c */ /* 0x000fe20003fa4070 */
[----:B------:R-:W-:Y:S01]  /*7af0*/  @!P6 IMAD.MOV R16, RZ, RZ, -R16 ;  /* 0x000000ffff10e224 */ /* 0x000fe200078e0a10 */
[----:B------:R-:W-:Y:S01]  /*7b00*/  IABS R4, R14 ;  /* 0x0000000e00047213 */ /* 0x000fe20000000000 */
[C---:B------:R-:W-:Y:S01]  /*7b10*/  VIADD R10, R3.reuse, 0x8a ;  /* 0x0000008a030a7836 */ /* 0x040fe20000000000 */
[----:B------:R-:W-:Y:S01]  /*7b20*/  ISETP.GE.AND P6, PT, R12, RZ, PT ;  /* 0x000000ff0c00720c */ /* 0x000fe20003fc6270 */
[----:B------:R-:W-:Y:S01]  /*7b30*/  IMAD.MOV.U32 R17, RZ, RZ, R5 ;  /* 0x000000ffff117224 */ /* 0x000fe200078e0005 */
[----:B------:R0:W-:Y:S01]  /*7b40*/  STL [R1+0x734], R16 ;  /* 0x0007341001007387 */ /* 0x0001e20000100800 */
[----:B------:R-:W-:Y:S01]  /*7b50*/  @!P2 IMAD.IADD R2, R2, 0x1, -R7 ;  /* 0x000000010202a824 */ /* 0x000fe200078e0a07 */
[----:B------:R-:W-:Y:S01]  /*7b60*/  IABS R12, R10 ;  /* 0x0000000a000c7213 */ /* 0x000fe20000000000 */
[----:B------:R-:W-:Y:S01]  /*7b70*/  @!P1 IMAD.MOV R17, RZ, RZ, -R17 ;  /* 0x000000ffff119224 */ /* 0x000fe200078e0a11 */
[----:B------:R-:W-:Y:S01]  /*7b80*/  ISETP.GE.AND P2, PT, R14, RZ, PT ;  /* 0x000000ff0e00720c */ /* 0x000fe20003f46270 */
[----:B------:R-:W-:Y:S01]  /*7b90*/  VIADD R11, R3, 0x8b ;  /* 0x0000008b030b7836 */ /* 0x000fe20000000000 */
[----:B------:R-:W-:Y:S01]  /*7ba0*/  ISETP.GT.U32.AND P1, PT, R7, R2, PT ;  /* 0x000000020700720c */ /* 0x000fe20003f24070 */
[----:B------:R-:W-:Y:S01]  /*7bb0*/  @!P5 IMAD.IADD R9, R9, 0x1, -R7 ;  /* 0x000000010909d824 */ /* 0x000fe200078e0a07 */
[----:B------:R1:W-:Y:S01]  /*7bc0*/  STL [R1+0x730], R17 ;  /* 0x0007301101007387 */ /* 0x0003e20000100800 */
[----:B------:R-:W-:Y:S01]  /*7bd0*/  IMAD.MOV.U32 R5, RZ, RZ, R12 ;  /* 0x000000ffff057224 */ /* 0x000fe200078e000c */
[----:B------:R-:W-:Y:S01]  /*7be0*/  IABS R15, R11 ;  /* 0x0000000b000f7213 */ /* 0x000fe20000000000 */
[----:B0-----:R-:W-:Y:S01]  /*7bf0*/  IMAD.HI.U32 R16, R8, R4, RZ ;  /* 0x0000000408107227 */ /* 0x001fe200078e00ff */
[----:B------:R-:W-:-:S03]  /*7c00*/  ISETP.GT.U32.AND P5, PT, R7, R9, PT ;  /* 0x000000090700720c */ /* 0x000fc60003fa4070 */
[----:B------:R-:W-:Y:S02]  /*7c10*/  IMAD.MOV R16, RZ, RZ, -R16 ;  /* 0x000000ffff107224 */ /* 0x000fe400078e0a10 */
[----:B------:R-:W-:-:S04]  /*7c20*/  IMAD.HI.U32 R12, R8, R5, RZ ;  /* 0x00000005080c7227 */ /* 0x000fc800078e00ff */
[----:B-1----:R-:W-:Y:S02]  /*7c30*/  IMAD.MOV.U32 R17, RZ, RZ, R6 ;  /* 0x000000ffff117224 */ /* 0x002fe400078e0006 */
[C---:B------:R-:W-:Y:S02]  /*7c40*/  IMAD R4, R7.reuse, R16, R4 ;  /* 0x0000001007047224 */ /* 0x040fe400078e0204 */
[----:B------:R-:W-:Y:S02]  /*7c50*/  @!P4 IMAD.MOV R17, RZ, RZ, -R17 ;  /* 0x000000ffff11c224 */ /* 0x000fe400078e0a11 */
[----:B------:R-:W-:Y:S01]  /*7c60*/  @!P0 IMAD.MOV R13, RZ, RZ, -R13 ;  /* 0x000000ffff0d8224 */ /* 0x000fe200078e0a0d */
[----:B------:R-:W-:Y:S01]  /*7c70*/  ISETP.GT.U32.AND P4, PT, R7, R4, PT ;  /* 0x000000040700720c */ /* 0x000fe20003f84070 */
[----:B------:R-:W-:Y:S01]  /*7c80*/  IMAD.HI.U32 R6, R8, R15, RZ ;  /* 0x0000000f08067227 */ /* 0x000fe200078e00ff */
[----:B------:R-:W-:Y:S01]  /*7c90*/  ISETP.GE.AND P0, PT, R10, RZ, PT ;  /* 0x000000ff0a00720c */ /* 0x000fe20003f06270 */
[----:B------:R-:W-:Y:S02]  /*7ca0*/  STL [R1+0x714], R17 ;  /* 0x0007141101007387 */ /* 0x000fe40000100800 */
[----:B------:R-:W-:-:S02]  /*7cb0*/  IMAD.MOV R10, RZ, RZ, -R12 ;  /* 0x000000ffff0a7224 */ /* 0x000fc400078e0a0c */
[----:B------:R0:W-:Y:S01]  /*7cc0*/  STL [R1+0x710], R13 ;  /* 0x0007100d01007387 */ /* 0x0001e20000100800 */
[--C-:B------:R-:W-:Y:S01]  /*7cd0*/  @!P1 IMAD.IADD R2, R2, 0x1, -R7.reuse ;  /* 0x0000000102029824 */ /* 0x100fe200078e0a07 */
[----:B------:R-:W-:Y:S01]  /*7ce0*/  ISETP.GE.AND P1, PT, R11, RZ, PT ;  /* 0x000000ff0b00720c */ /* 0x000fe20003f26270 */
[--C-:B------:R-:W-:Y:S02]  /*7cf0*/  @!P5 IMAD.IADD R9, R9, 0x1, -R7.reuse ;  /* 0x000000010909d824 */ /* 0x100fe400078e0a07 */
[----:B------:R-:W-:Y:S02]  /*7d00*/  IMAD.MOV.U32 R16, RZ, RZ, R2 ;  /* 0x000000ffff107224 */ /* 0x000fe400078e0002 */
[----:B------:R-:W-:Y:S02]  /*7d10*/  @!P4 IMAD.IADD R4, R4, 0x1, -R7 ;  /* 0x000000010404c824 */ /* 0x000fe400078e0a07 */
[----:B------:R-:W-:Y:S02]  /*7d20*/  @!P6 IMAD.MOV R16, RZ, RZ, -R16 ;  /* 0x000000ffff10e224 */ /* 0x000fe400078e0a10 */
[----:B0-----:R-:W-:Y:S01]  /*7d30*/  IMAD.MOV R13, RZ, RZ, -R6 ;  /* 0x000000ffff0d7224 */ /* 0x001fe200078e0a06 */
[C---:B------:R-:W-:Y:S01]  /*7d40*/  ISETP.GT.U32.AND P4, PT, R7.reuse, R4, PT ;  /* 0x000000040700720c */ /* 0x040fe20003f84070 */
[C---:B------:R-:W-:Y:S01]  /*7d50*/  IMAD R6, R7.reuse, R10, R5 ;  /* 0x0000000a07067224 */ /* 0x040fe200078e0205 */
[----:B------:R-:W-:Y:S01]  /*7d60*/  STL [R1+0x70c], R16 ;  /* 0x00070c1001007387 */ /* 0x000fe20000100800 */
[----:B------:R-:W-:-:S02]  /*7d70*/  IMAD R15, R7, R13, R15 ;  /* 0x0000000d070f7224 */ /* 0x000fc400078e020f */
[----:B------:R-:W-:Y:S01]  /*7d80*/  VIADD R12, R3, 0x8c ;  /* 0x0000008c030c7836 */ /* 0x000fe20000000000 */
[----:B------:R-:W-:Y:S01]  /*7d90*/  ISETP.GT.U32.AND P5, PT, R7, R6, PT ;  /* 0x000000060700720c */ /* 0x000fe20003fa4070 */
[----:B------:R-:W-:Y:S01]  /*7da0*/  VIADD R5, R3, 0x8e ;  /* 0x0000008e03057836 */ /* 0x000fe20000000000 */
[----:B------:R-:W-:Y:S01]  /*7db0*/  ISETP.GT.U32.AND P6, PT, R7, R15, PT ;  /* 0x0000000f0700720c */ /* 0x000fe20003fc4070 */
[----:B------:R-:W-:Y:S01]  /*7dc0*/  IMAD.MOV.U32 R14, RZ, RZ, R9 ;  /* 0x000000ffff0e7224 */ /* 0x000fe200078e0009 */
[----:B------:R-:W-:Y:S01]  /*7dd0*/  IABS R11, R12 ;  /* 0x0000000c000b7213 */ /* 0x000fe20000000000 */
[----:B------:R-:W-:Y:S01]  /*7de0*/  VIADD R10, R3, 0x8d ;  /* 0x0000008d030a7836 */ /* 0x000fe20000000000 */
[----:B------:R-:W-:Y:S01]  /*7df0*/  IABS R2, R5 ;  /* 0x0000000500027213 */ /* 0x000fe20000000000 */
[----:B------:R-:W-:Y:S01]  /*7e00*/  @!P3 IMAD.MOV R14, RZ, RZ, -R14 ;  /* 0x000000ffff0eb224 */ /* 0x000fe200078e0a0e */
[----:B------:R-:W-:Y:S01]  /*7e10*/  ISETP.GE.AND P3, PT, R12, RZ, PT ;  /* 0x000000ff0c00720c */ /* 0x000fe20003f66270 */
[----:B------:R-:W-:Y:S01]  /*7e20*/  @!P4 IMAD.IADD R4, R4, 0x1, -R7 ;  /* 0x000000010404c824 */ /* 0x000fe200078e0a07 */
[----:B------:R-:W-:Y:S01]  /*7e30*/  IABS R13, R10 ;  /* 0x0000000a000d7213 */ /* 0x000fe20000000000 */
[----:B------:R-:W-:Y:S01]  /*7e40*/  IMAD.HI.U32 R9, R8, R11, RZ ;  /* 0x0000000b08097227 */ /* 0x000fe200078e00ff */
[----:B------:R0:W-:Y:S01]  /*7e50*/  STL [R1+0xe8], R14 ;  /* 0x0000e80e01007387 */ /* 0x0001e20000100800 */
[----:B------:R-:W-:-:S02]  /*7e60*/  ISETP.GE.AND P4, PT, R10, RZ, PT ;  /* 0x000000ff0a00720c */ /* 0x000fc40003f86270 */
[--C-:B------:R-:W-:Y:S02]  /*7e70*/  @!P5 IMAD.IADD R6, R6, 0x1, -R7.reuse ;  /* 0x000000010606d824 */ /* 0x100fe400078e0a07 */
[----:B------:R-:W-:Y:S02]  /*7e80*/  @!P6 IMAD.IADD R15, R15, 0x1, -R7 ;  /* 0x000000010f0fe824 */ /* 0x000fe400078e0a07 */
[----:B------:R-:W-:Y:S01]  /*7e90*/  IMAD.MOV.U32 R12, RZ, RZ, R2 ;  /* 0x000000ffff0c7224 */ /* 0x000fe200078e0002 */
[C---:B------:R-:W-:Y:S01]  /*7ea0*/  ISETP.GT.U32.AND P5, PT, R7.reuse, R6, PT ;  /* 0x000000060700720c */ /* 0x040fe20003fa4070 */
[----:B------:R-:W-:Y:S01]  /*7eb0*/  IMAD.MOV R2, RZ, RZ, -R9 ;  /* 0x000000ffff027224 */ /* 0x000fe200078e0a09 */
[----:B------:R-:W-:Y:S01]  /*7ec0*/  ISETP.GT.U32.AND P6, PT, R7, R15, PT ;  /* 0x0000000f0700720c */ /* 0x000fe20003fc4070 */
[----:B0-----:R-:W-:Y:S02]  /*7ed0*/  IMAD.MOV.U32 R14, RZ, RZ, R4 ;  /* 0x000000ffff0e7224 */ /* 0x001fe400078e0004 */
[----:B------:R-:W-:-:S04]  /*7ee0*/  IMAD.HI.U32 R9, R8, R13, RZ ;  /* 0x0000000d08097227 */ /* 0x000fc800078e00ff */
[----:B------:R-:W-:Y:S01]  /*7ef0*/  @!P2 IMAD.MOV R14, RZ, RZ, -R14 ;  /* 0x000000ffff0ea224 */ /* 0x000fe200078e0a0e */
[----:B------:R-:W-:Y:S01]  /*7f00*/  ISETP.GE.AND P2, PT, R5, RZ, PT ;  /* 0x000000ff0500720c */ /* 0x000fe20003f46270 */
[----:B------:R-:W-:Y:S02]  /*7f10*/  IMAD.MOV R9, RZ, RZ, -R9 ;  /* 0x000000ffff097224 */ /* 0x000fe400078e0a09 */
[----:B------:R-:W-:Y:S01]  /*7f20*/  @!P5 IMAD.IADD R6, R6, 0x1, -R7 ;  /* 0x000000010606d824 */ /* 0x000fe200078e0a07 */
[----:B------:R0:W-:Y:S01]  /*7f30*/  STL [R1+0x20c], R14 ;  /* 0x00020c0e01007387 */ /* 0x0001e20000100800 */
[----:B------:R-:W-:-:S04]  /*7f40*/  IMAD.HI.U32 R10, R8, R12, RZ ;  /* 0x0000000c080a7227 */ /* 0x000fc800078e00ff */
[C---:B------:R-:W-:Y:S02]  /*7f50*/  IMAD R2, R7.reuse, R2, R11 ;  /* 0x0000000207027224 */ /* 0x040fe400078e020b */
[C---:B------:R-:W-:Y:S02]  /*7f60*/  IMAD R4, R7.reuse, R9, R13 ;  /* 0x0000000907047224 */ /* 0x040fe400078e020d */
[----:B------:R-:W-:Y:S01]  /*7f70*/  IMAD.MOV R10, RZ, RZ, -R10 ;  /* 0x000000ffff0a7224 */ /* 0x000fe200078e0a0a */
[----:B------:R-:W-:Y:S01]  /*7f80*/  ISETP.GT.U32.AND P5, PT, R7, R2, PT ;  /* 0x000000020700720c */ /* 0x000fe20003fa4070 */
[----:B0-----:R-:W-:Y:S02]  /*7f90*/  IMAD.MOV.U32 R14, RZ, RZ, R6 ;  /* 0x000000ffff0e7224 */ /* 0x001fe400078e0006 */
[----:B------:R-:W-:Y:S02]  /*7fa0*/  @!P6 IMAD.IADD R15, R15, 0x1, -R7 ;  /* 0x000000010f0fe824 */ /* 0x000fe400078e0a07 */
[----:B------:R-:W-:Y:S01]  /*7fb0*/  @!P0 IMAD.MOV R14, RZ, RZ, -R14 ;  /* 0x000000ffff0e8224 */ /* 0x000fe200078e0a0e */
[C---:B------:R-:W-:Y:S01]  /*7fc0*/  ISETP.GT.U32.AND P0, PT, R7.reuse, R4, PT ;  /* 0x000000040700720c */ /* 0x040fe20003f04070 */
[----:B------:R-:W-:-:S02]  /*7fd0*/  IMAD R5, R7, R10, R12 ;  /* 0x0000000a07057224 */ /* 0x000fc400078e020c */
[----:B------:R-:W-:Y:S01]  /*7fe0*/  IMAD.MOV.U32 R17, RZ, RZ, R15 ;  /* 0x000000ffff117224 */ /* 0x000fe200078e000f */
[----:B------:R0:W-:Y:S01]  /*7ff0*/  STL [R1+0x700], R14 ;  /* 0x0007000e01007387 */ /* 0x0001e20000100800 */
[----:B------:R-:W-:Y:S02]  /*8000*/  VIADD R11, R3, 0x8f ;  /* 0x0000008f030b7836 */ /* 0x000fe40000000000 */
[----:B------:R-:W-:Y:S01]  /*8010*/  @!P1 IMAD.MOV R17, RZ, RZ, -R17 ;  /* 0x000000ffff119224 */ /* 0x000fe200078e0a11 */
[----:B------:R-:W-:Y:S01]  /*8020*/  ISETP.GT.U32.AND P1, PT, R7, R5, PT ;  /* 0x000000050700720c */ /* 0x000fe20003f24070 */
[--C-:B------:R-:W-:Y:S01]  /*8030*/  @!P5 IMAD.IADD R2, R2, 0x1, -R7.reuse ;  /* 0x000000010202d824 */ /* 0x100fe200078e0a07 */
[----:B------:R-:W-:Y:S01]  /*8040*/  ISETP.GE.AND P6, PT, R11, RZ, PT ;  /* 0x000000ff0b00720c */ /* 0x000fe20003fc6270 */
[----:B------:R-:W-:Y:S01]  /*8050*/  VIADD R6, R3, 0x90 ;  /* 0x0000009003067836 */ /* 0x000fe20000000000 */
[----:B------:R-:W-:Y:S01]  /*8060*/  IABS R11, R11 ;  /* 0x0000000b000b7213 */ /* 0x000fe20000000000 */
[--C-:B------:R-:W-:Y:S01]  /*8070*/  @!P0 IMAD.IADD R4, R4, 0x1, -R7.reuse ;  /* 0x0000000104048824 */ /* 0x100fe200078e0a07 */
[----:B------:R-:W-:Y:S01]  /*8080*/  ISETP.GT.U32.AND P5, PT, R7, R2, PT ;  /* 0x000000020700720c */ /* 0x000fe20003fa4070 */
[----:B------:R-:W-:Y:S01]  /*8090*/  VIADD R10, R3, 0x92 ;  /* 0x00000092030a7836 */ /* 0x000fe20000000000 */
[----:B------:R-:W-:Y:S01]  /*80a0*/  IABS R12, R6 ;  /* 0x00000006000c7213 */ /* 0x000fe20000000000 */
[----:B------:R-:W-:Y:S01]  /*80b0*/  IMAD.HI.U32 R15, R8, R11, RZ ;  /* 0x0000000b080f7227 */ /* 0x000fe200078e00ff */
[----:B------:R-:W-:Y:S01]  /*80c0*/  ISETP.GT.U32.AND P0, PT, R7, R4, PT ;  /* 0x000000040700720c */ /* 0x000fe20003f04070 */
[----:B------:R1:W-:Y:S01]  /*80d0*/  STL [R1+0x6f0], R17 ;  /* 0x0006f01101007387 */ /* 0x0003e20000100800 */
[----:B0-----:R-:W-:Y:S01]  /*80e0*/  IABS R14, R10 ;  /* 0x0000000a000e7213 */ /* 0x001fe20000000000 */
[----:B------:R-:W-:-:S02]  /*80f0*/  @!P1 IMAD.IADD R5, R5, 0x1, -R7 ;  /* 0x0000000105059824 */ /* 0x000fc400078e0a07 */
[----:B------:R-:W-:Y:S02]  /*8100*/  IMAD.MOV R15, RZ, RZ, -R15 ;  /* 0x000000ffff0f7224 */ /* 0x000fe400078e0a0f */
[----:B------:R-:W-:Y:S01]  /*8110*/  IMAD.HI.U32 R16, R8, R12, RZ ;  /* 0x0000000c08107227 */ /* 0x000fe200078e00ff */
[----:B------:R-:W-:-:S03]  /*8120*/  ISETP.GT.U32.AND P1, PT, R7, R5, PT ;  /* 0x000000050700720c */ /* 0x000fc60003f24070 */
[C---:B------:R-:W-:Y:S02]  /*8130*/  IMAD R11, R7.reuse, R15, R11 ;  /* 0x0000000f070b7224 */ /* 0x040fe400078e020b */
[----:B------:R-:W-:Y:S02]  /*8140*/  IMAD.MOV R16, RZ, RZ, -R16 ;  /* 0x000000ffff107224 */ /* 0x000fe400078e0a10 */
[--C-:B------:R-:W-:Y:S01]  /*8150*/  @!P5 IMAD.IADD R2, R2, 0x1, -R7.reuse ;  /* 0x000000010202d824 */ /* 0x100fe200078e0a07 */
[----:B------:R-:W-:Y:S01]  /*8160*/  ISETP.GE.AND P5, PT, R6, RZ, PT ;  /* 0x000000ff0600720c */ /* 0x000fe20003fa6270 */
[----:B------:R-:W-:Y:S01]  /*8170*/  @!P0 IMAD.IADD R4, R4, 0x1, -R7 ;  /* 0x0000000104048824 */ /* 0x000fe200078e0a07 */
[----:B------:R-:W-:Y:S01]  /*8180*/  ISETP.GT.U32.AND P0, PT, R7, R11, PT ;  /* 0x0000000b0700720c */ /* 0x000fe20003f04070 */
[----:B------:R-:W-:-:S04]  /*8190*/  IMAD.HI.U32 R6, R8, R14, RZ ;  /* 0x0000000e08067227 */ /* 0x000fc800078e00ff */
[----:B------:R-:W-:Y:S02]  /*81a0*/  IMAD R12, R7, R16, R12 ;  /* 0x00000010070c7224 */ /* 0x000fe400078e020c */
[----:B------:R-:W-:Y:S02]  /*81b0*/  IMAD.MOV.U32 R19, RZ, RZ, R2 ;  /* 0x000000ffff137224 */ /* 0x000fe400078e0002 */
[----:B------:R-:W-:Y:S02]  /*81c0*/  VIADD R9, R3, 0x91 ;  /* 0x0000009103097836 */ /* 0x000fe40000000000 */
[----:B------:R-:W-:Y:S02]  /*81d0*/  IMAD.MOV R6, RZ, RZ, -R6 ;  /* 0x000000ffff067224 */ /* 0x000fe400078e0a06 */
[----:B------:R-:W-:Y:S01]  /*81e0*/  @!P1 IMAD.IADD R5, R5, 0x1, -R7 ;  /* 0x0000000105059824 */ /* 0x000fe200078e0a07 */
[----:B------:R-:W-:Y:S01]  /*81f0*/  IABS R13, R9 ;  /* 0x00000009000d7213 */ /* 0x000fe20000000000 */
[----:B------:R-:W-:Y:S01]  /*8200*/  @!P3 IMAD.MOV R19, RZ, RZ, -R19 ;  /* 0x000000ffff13b224 */ /* 0x000fe200078e0a13 */
[C---:B------:R-:W-:Y:S01]  /*8210*/  ISETP.GT.U32.AND P3, PT, R7.reuse, R12, PT ;  /* 0x0000000c0700720c */ /* 0x040fe20003f64070 */
[----:B------:R-:W-:-:S02]  /*8220*/  IMAD R14, R7, R6, R14 ;  /* 0x00000006070e7224 */ /* 0x000fc400078e020e */
[----:B------:R-:W-:Y:S01]  /*8230*/  IMAD.MOV.U32 R15, RZ, RZ, R5 ;  /* 0x000000ffff0f7224 */ /* 0x000fe200078e0005 */
[----:B------:R-:W-:Y:S01]  /*8240*/  STL [R1+0x6e8], R19 ;  /* 0x0006e81301007387 */ /* 0x000fe20000100800 */
[----:B------:R-:W-:Y:S02]  /*8250*/  @!P0 IMAD.IADD R11, R11, 0x1, -R7 ;  /* 0x000000010b0b8824 */ /* 0x000fe400078e0a07 */
[----:B------:R-:W-:Y:S01]  /*8260*/  @!P2 IMAD.MOV R15, RZ, RZ, -R15 ;  /* 0x000000ffff0fa224 */ /* 0x000fe200078e0a0f */
[C---:B------:R-:W-:Y:S01]  /*8270*/  ISETP.GT.U32.AND P2, PT, R7.reuse, R14, PT ;  /* 0x0000000e0700720c */ /* 0x040fe20003f44070 */
[----:B-1----:R-:W-:Y:S01]  /*8280*/  IMAD.HI.U32 R17, R8, R13, RZ ;  /* 0x0000000d08117227 */ /* 0x002fe200078e00ff */
[----:B------:R-:W-:-:S03]  /*8290*/  ISETP.GT.U32.AND P0, PT, R7, R11, PT ;  /* 0x0000000b0700720c */ /* 0x000fc60003f04070 */
[----:B------:R-:W-:Y:S02]  /*82a0*/  VIADD R2, R3, 0x93 ;  /* 0x0000009303027836 */ /* 0x000fe40000000000 */
[----:B------:R-:W-:Y:S02]  /*82b0*/  IMAD.MOV R17, RZ, RZ, -R17 ;  /* 0x000000ffff117224 */ /* 0x000fe400078e0a11 */
[----:B------:R-:W-:Y:S01]  /*82c0*/  IMAD.MOV.U32 R18, RZ, RZ, R4 ;  /* 0x000000ffff127224 */ /* 0x000fe200078e0004 */
[----:B------:R-:W-:Y:S01]  /*82d0*/  IABS R4, R2 ;  /* 0x0000000200047213 */ /* 0x000fe20000000000 */
[----:B------:R-:W-:Y:S02]  /*82e0*/  @!P3 IMAD.IADD R12, R12, 0x1, -R7 ;  /* 0x000000010c0cb824 */ /* 0x000fe400078e0a07 */
[----:B------:R-:W-:Y:S02]  /*82f0*/  IMAD R13, R7, R17, R13 ;  /* 0x00000011070d7224 */ /* 0x000fe400078e020d */
[----:B------:R-:W-:Y:S01]  /*8300*/  VIADD R6, R3, 0x94 ;  /* 0x0000009403067836 */ /* 0x000fe20000000000 */
[C---:B------:R-:W-:Y:S01]  /*8310*/  ISETP.GT.U32.AND P3, PT, R7.reuse, R12, PT ;  /* 0x0000000c0700720c */ /* 0x040fe20003f64070 */
[----:B------:R-:W-:Y:S01]  /*8320*/  IMAD.HI.U32 R16, R8, R4, RZ ;  /* 0x0000000408107227 */ /* 0x000fe200078e00ff */
[----:B------:R-:W-:-:S02]  /*8330*/  ISETP.GT.U32.AND P1, PT, R7, R13, PT ;  /* 0x0000000d0700720c */ /* 0x000fc40003f24070 */
[----:B------:R-:W-:Y:S01]  /*8340*/  IABS R5, R6 ;  /* 0x0000000600057213 */ /* 0x000fe20000000000 */
[--C-:B------:R-:W-:Y:S02]  /*8350*/  @!P2 IMAD.IADD R14, R14, 0x1, -R7.reuse ;  /* 0x000000010e0ea824 */ /* 0x100fe400078e0a07 */
[----:B------:R-:W-:Y:S02]  /*8360*/  IMAD.MOV R16, RZ, RZ, -R16 ;  /* 0x000000ffff107224 */ /* 0x000fe400078e0a10 */
[----:B------:R-:W-:Y:S01]  /*8370*/  @!P0 IMAD.IADD R11, R11, 0x1, -R7 ;  /* 0x000000010b0b8824 */ /* 0x000fe200078e0a07 */
[----:B------:R-:W-:Y:S01]  /*8380*/  ISETP.GE.AND P0, PT, R10, RZ, PT ;  /* 0x000000ff0a00720c */ /* 0x000fe20003f06270 */
[----:B------:R-:W-:Y:S01]  /*8390*/  IMAD.HI.U32 R10, R8, R5, RZ ;  /* 0x00000005080a7227 */ /* 0x000fe200078e00ff */
[----:B------:R-:W-:-:S03]  /*83a0*/  ISETP.GT.U32.AND P2, PT, R7, R14, PT ;  /* 0x0000000e0700720c */ /* 0x000fc60003f44070 */
[C---:B------:R-:W-:Y:S02]  /*83b0*/  IMAD R4, R7.reuse, R16, R4 ;  /* 0x0000001007047224 */ /* 0x040fe400078e0204 */
[----:B------:R-:W-:Y:S02]  /*83c0*/  IMAD.MOV.U32 R17, RZ, RZ, R11 ;  /* 0x000000ffff117224 */ /* 0x000fe400078e000b */
[----:B------:R-:W-:Y:S02]  /*83d0*/  IMAD.MOV R10, RZ, RZ, -R10 ;  /* 0x000000ffff0a7224 */ /* 0x000fe400078e0a0a */
[----:B------:R-:W-:Y:S01]  /*83e0*/  @!P3 IMAD.IADD R12, R12, 0x1, -R7 ;  /* 0x000000010c0cb824 */ /* 0x000fe200078e0a07 */
[----:B------:R-:W-:Y:S01]  /*83f0*/  ISETP.GT.U32.AND P3, PT, R7, R4, PT ;  /* 0x000000040700720c */ /* 0x000fe20003f64070 */
[----:B------:R-:W-:Y:S01]  /*8400*/  @!P6 IMAD.MOV R17, RZ, RZ, -R17 ;  /* 0x000000ffff11e224 */ /* 0x000fe200078e0a11 */
[----:B------:R-:W-:Y:S01]  /*8410*/  ISETP.GE.AND P6, PT, R2, RZ, PT ;  /* 0x000000ff0200720c */ /* 0x000fe20003fc6270 */
[----:B------:R-:W-:-:S02]  /*8420*/  @!P1 IMAD.IADD R13, R13, 0x1, -R7 ;  /* 0x000000010d0d9824 */ /* 0x000fc400078e0a07 */
[----:B------:R-:W-:Y:S02]  /*8430*/  IMAD R2, R7, R10, R5 ;  /* 0x0000000a07027224 */ /* 0x000fe400078e0205 */
[----:B------:R-:W-:Y:S01]  /*8440*/  @!P4 IMAD.MOV R18, RZ, RZ, -R18 ;  /* 0x000000ffff12c224 */ /* 0x000fe200078e0a12 */
[----:B------:R-:W-:Y:S01]  /*8450*/  ISETP.GE.AND P4, PT, R9, RZ, PT ;  /* 0x000000ff0900720c */ /* 0x000fe20003f86270 */
[--C-:B------:R-:W-:Y:S01]  /*8460*/  @!P2 IMAD.IADD R14, R14, 0x1, -R7.reuse ;  /* 0x000000010e0ea824 */ /* 0x100fe200078e0a07 */
[----:B------:R-:W-:Y:S01]  /*8470*/  ISETP.GT.U32.AND P1, PT, R7, R13, PT ;  /* 0x0000000d0700720c */ /* 0x000fe20003f24070 */
[----:B------:R-:W-:Y:S01]  /*8480*/  VIADD R9, R3, 0x95 ;  /* 0x0000009503097836 */ /* 0x000fe20000000000 */
[----:B------:R-:W-:Y:S01]  /*8490*/  ISETP.GT.U32.AND P2, PT, R7, R2, PT ;  /* 0x000000020700720c */ /* 0x000fe20003f44070 */
[----:B------:R-:W-:Y:S01]  /*84a0*/  STL [R1+0x6e0], R18 ;  /* 0x0006e01201007387 */ /* 0x000fe20000100800 */
[----:B------:R-:W-:Y:S02]  /*84b0*/  IMAD.MOV.U32 R52, RZ, RZ, R12 ;  /* 0x000000ffff347224 */ /* 0x000fe400078e000c */
[----:B------:R-:W-:Y:S01]  /*84c0*/  @!P3 IMAD.IADD R4, R4, 0x1, -R7 ;  /* 0x000000010404b824 */ /* 0x000fe200078e0a07 */
[----:B------:R0:W-:Y:S01]  /*84d0*/  STL [R1+0x6d8], R15 ;  /* 0x0006d80f01007387 */ /* 0x0001e20000100800 */
[----:B------:R-:W-:-:S02]  /*84e0*/  VIADD R5, R3, 0x96 ;  /* 0x0000009603057836 */ /* 0x000fc40000000000 */
[----:B------:R-:W-:Y:S01]  /*84f0*/  @!P5 IMAD.MOV R52, RZ, RZ, -R52 ;  /* 0x000000ffff34d224 */ /* 0x000fe200078e0a34 */
[----:B------:R-:W-:Y:S01]  /*8500*/  ISETP.GE.AND P5, PT, R6, RZ, PT ;  /* 0x000000ff0600720c */ /* 0x000fe20003fa6270 */
[----:B------:R-:W-:Y:S01]  /*8510*/  VIADD R6, R3, 0x97 ;  /* 0x0000009703067836 */ /* 0x000fe20000000000 */
[----:B------:R-:W-:Y:S01]  /*8520*/  ISETP.GT.U32.AND P3, PT, R7, R4, PT ;  /* 0x000000040700720c */ /* 0x000fe20003f64070 */
[--C-:B------:R-:W-:Y:S01]  /*8530*/  @!P1 IMAD.IADD R13, R13, 0x1, -R7.reuse ;  /* 0x000000010d0d9824 */ /* 0x100fe200078e0a07 */
[----:B------:R-:W-:Y:S01]  /*8540*/  IABS R10, R5 ;  /* 0x00000005000a7213 */ /* 0x000fe20000000000 */
[----:B------:R-:W-:Y:S01]  /*8550*/  @!P2 IMAD.IADD R2, R2, 0x1, -R7 ;  /* 0x000000010202a824 */ /* 0x000fe200078e0a07 */
[----:B0-----:R-:W-:Y:S01]  /*8560*/  IABS R15, R9 ;  /* 0x00000009000f7213 */ /* 0x001fe20000000000 */
[----:B------:R-:W-:Y:S01]  /*8570*/  IMAD.MOV.U32 R54, RZ, RZ, R13 ;  /* 0x000000ffff367224 */ /* 0x000fe200078e000d */
[----:B------:R-:W-:Y:S01]  /*8580*/  IABS R13, R6 ;  /* 0x00000006000d7213 */ /* 0x000fe20000000000 */
[----:B------:R-:W-:Y:S01]  /*8590*/  IMAD.MOV.U32 R12, RZ, RZ, R14 ;  /* 0x000000ffff0c7224 */ /* 0x000fe200078e000e */
[----:B------:R-:W-:Y:S01]  /*85a0*/  ISETP.GT.U32.AND P2, PT, R7, R2, PT ;  /* 0x000000020700720c */ /* 0x000fe20003f44070 */
[----:B------:R-:W-:Y:S01]  /*85b0*/  IMAD.HI.U32 R11, R8, R15, RZ ;  /* 0x0000000f080b7227 */ /* 0x000fe200078e00ff */
[----:B------:R-:W-:Y:S01]  /*85c0*/  ISETP.GE.AND P1, PT, R9, RZ, PT ;  /* 0x000000ff0900720c */ /* 0x000fe20003f26270 */
[----:B------:R-:W-:Y:S02]  /*85d0*/  STL [R1+0x17c4], R52 ;  /* 0x0017c43401007387 */ /* 0x000fe40000100800 */
[----:B------:R-:W-:-:S02]  /*85e0*/  IMAD.MOV R11, RZ, RZ, -R11 ;  /* 0x000000ffff0b7224 */ /* 0x000fc400078e0a0b */
[C---:B------:R-:W-:Y:S01]  /*85f0*/  IMAD.HI.U32 R9, R8.reuse, R13, RZ ;  /* 0x0000000d08097227 */ /* 0x040fe200078e00ff */
[----:B------:R-:W-:Y:S03]  /*8600*/  STL [R1+0x76c], R17 ;  /* 0x00076c1101007387 */ /* 0x000fe60000100800 */
[----:B------:R-:W-:Y:S02]  /*8610*/  IMAD R15, R7, R11, R15 ;  /* 0x0000000b070f7224 */ /* 0x000fe400078e020f */
[----:B------:R-:W-:-:S04]  /*8620*/  IMAD.HI.U32 R11, R8, R10, RZ ;  /* 0x0000000a080b7227 */ /* 0x000fc800078e00ff */
[----:B------:R-:W-:Y:S02]  /*8630*/  IMAD.MOV R11, RZ, RZ, -R11 ;  /* 0x000000ffff0b7224 */ /* 0x000fe400078e0a0b */
[----:B------:R-:W-:Y:S01]  /*8640*/  @!P3 IMAD.IADD R4, R4, 0x1, -R7 ;  /* 0x000000010404b824 */ /* 0x000fe200078e0a07 */
[C---:B------:R-:W-:Y:S01]  /*8650*/  ISETP.GT.U32.AND P3, PT, R7.reuse, R15, PT ;  /* 0x0000000f0700720c */ /* 0x040fe20003f64070 */
[----:B------:R-:W-:Y:S02]  /*8660*/  IMAD.MOV R9, RZ, RZ, -R9 ;  /* 0x000000ffff097224 */ /* 0x000fe400078e0a09 */
[C---:B------:R-:W-:Y:S02]  /*8670*/  IMAD R10, R7.reuse, R11, R10 ;  /* 0x0000000b070a7224 */ /* 0x040fe400078e020a */
[C---:B------:R-:W-:Y:S02]  /*8680*/  IMAD R13, R7.reuse, R9, R13 ;  /* 0x00000009070d7224 */ /* 0x040fe400078e020d */
[----:B------:R-:W-:Y:S01]  /*8690*/  @!P2 IMAD.IADD R2, R2, 0x1, -R7 ;  /* 0x000000010202a824 */ /* 0x000fe200078e0a07 */
[----:B------:R-:W-:Y:S01]  /*86a0*/  ISETP.GT.U32.AND P2, PT, R7, R10, PT ;  /* 0x0000000a0700720c */ /* 0x000fe20003f44070 */
[----:B------:R-:W-:-:S02]  /*86b0*/  IMAD.MOV.U32 R14, RZ, RZ, R4 ;  /* 0x000000ffff0e7224 */ /* 0x000fc400078e0004 */
[----:B------:R-:W-:Y:S01]  /*86c0*/  @!P4 IMAD.MOV R54, RZ, RZ, -R54 ;  /* 0x000000ffff36c224 */ /* 0x000fe200078e0a36 */
[----:B------:R-:W-:Y:S01]  /*86d0*/  ISETP.GE.AND P4, PT, R5, RZ, PT ;  /* 0x000000ff0500720c */ /* 0x000fe20003f86270 */
[----:B------:R-:W-:Y:S01]  /*86e0*/  @!P6 IMAD.MOV R14, RZ, RZ, -R14 ;  /* 0x000000ffff0ee224 */ /* 0x000fe200078e0a0e */
[----:B------:R-:W-:Y:S01]  /*86f0*/  ISETP.GT.U32.AND P6, PT, R7, R13, PT ;  /* 0x0000000d0700720c */ /* 0x000fe20003fc4070 */
[--C-:B------:R-:W-:Y:S01]  /*8700*/  @!P3 IMAD.IADD R15, R15, 0x1, -R7.reuse ;  /* 0x000000010f0fb824 */ /* 0x100fe200078e0a07 */
[----:B------:R-:W-:Y:S01]  /*8710*/  STL [R1+0x17c8], R54 ;  /* 0x0017c83601007387 */ /* 0x000fe20000100800 */
[C---:B------:R-:W-:Y:S02]  /*8720*/  VIADD R5, R3.reuse, 0x98 ;  /* 0x0000009803057836 */ /* 0x040fe40000000000 */
[----:B------:R-:W-:Y:S01]  /*8730*/  @!P0 IMAD.MOV R12, RZ, RZ, -R12 ;  /* 0x000000ffff0c8224 */ /* 0x000fe200078e0a0c */
[----:B------:R-:W-:Y:S01]  /*8740*/  ISETP.GE.AND P0, PT, R6, RZ, PT ;  /* 0x000000ff0600720c */ /* 0x000fe20003f06270 */
[----:B------:R-:W-:Y:S01]  /*8750*/  VIADD R6, R3, 0x99 ;  /* 0x0000009903067836 */ /* 0x000fe20000000000 */
[----:B------:R-:W-:Y:S01]  /*8760*/  ISETP.GT.U32.AND P3, PT, R7, R15, PT ;  /* 0x0000000f0700720c */ /* 0x000fe20003f64070 */
[--C-:B------:R-:W-:Y:S01]  /*8770*/  @!P2 IMAD.IADD R10, R10, 0x1, -R7.reuse ;  /* 0x000000010a0aa824 */ /* 0x100fe200078e0a07 */
[----:B------:R-:W-:Y:S01]  /*8780*/  IABS R56, R5 ;  /* 0x0000000500387213 */ /* 0x000fe20000000000 */
[----:B------:R-:W-:Y:S01]  /*8790*/  STL [R1+0x75c], R12 ;  /* 0x00075c0c01007387 */ /* 0x000fe20000100800 */
[----:B------:R-:W-:Y:S01]  /*87a0*/  IABS R62, R6 ;  /* 0x00000006003e7213 */ /* 0x000fe20000000000 */
[----:B------:R-:W-:Y:S01]  /*87b0*/  @!P6 IMAD.IADD R13, R13, 0x1, -R7 ;  /* 0x000000010d0de824 */ /* 0x000fe200078e0a07 */
[C---:B------:R-:W-:Y:S01]  /*87c0*/  ISETP.GT.U32.AND P2, PT, R7.reuse, R10, PT ;  /* 0x0000000a0700720c */ /* 0x040fe20003f44070 */
[C---:B------:R-:W-:Y:S01]  /*87d0*/  IMAD.HI.U32 R9, R8.reuse, R56, RZ ;  /* 0x0000003808097227 */ /* 0x040fe200078e00ff */
[----:B------:R0:W-:Y:S02]  /*87e0*/  STL [R1+0x750], R14 ;  /* 0x0007500e01007387 */ /* 0x0001e40000100800 */
[----:B------:R-:W-:Y:S01]  /*87f0*/  ISETP.GT.U32.AND P6, PT, R7, R13, PT ;  /* 0x0000000d0700720c */ /* 0x000fe20003fc4070 */
[----:B------:R-:W-:-:S04]  /*8800*/  IMAD.HI.U32 R11, R8, R62, RZ ;  /* 0x0000003e080b7227 */ /* 0x000fc800078e00ff */
[----:B------:R-:W-:Y:S02]  /*8810*/  IMAD.MOV R9, RZ, RZ, -R9 ;  /* 0x000000ffff097224 */ /* 0x000fe400078e0a09 */
[----:B------:R-:W-:Y:S01]  /*8820*/  @!P3 IMAD.IADD R15, R15, 0x1, -R7 ;  /* 0x000000010f0fb824 */ /* 0x000fe200078e0a07 */
[----:B------:R-:W-:Y:S01]  /*8830*/  ISETP.GE.AND P3, PT, R6, RZ, PT ;  /* 0x000000ff0600720c */ /* 0x000fe20003f66270 */
[----:B0-----:R-:W-:Y:S02]  /*8840*/  VIADD R14, R3, 0x9a ;  /* 0x0000009a030e7836 */ /* 0x001fe40000000000 */
[----:B------:R-:W-:Y:S02]  /*8850*/  IMAD.MOV R11, RZ, RZ, -R11 ;  /* 0x000000ffff0b7224 */ /* 0x000fe400078e0a0b */
[----:B------:R-:W-:Y:S01]  /*8860*/  IMAD R56, R7, R9, R56 ;  /* 0x0000000907387224 */ /* 0x000fe200078e0238 */
[----:B------:R-:W-:Y:S01]  /*8870*/  IABS R4, R14 ;  /* 0x0000000e00047213 */ /* 0x000fe20000000000 */
[----:B------:R-:W-:-:S02]  /*8880*/  VIADD R6, R3, 0x9b ;  /* 0x0000009b03067836 */ /* 0x000fc40000000000 */
[----:B------:R-:W-:Y:S02]  /*8890*/  IMAD.MOV.U32 R12, RZ, RZ, R2 ;  /* 0x000000ffff0c7224 */ /* 0x000fe400078e0002 */
        /* <DEDUP_REMOVED lines=9> */
[----:B------:R-:W-:Y:S02]  /*8930*/  VIADD R17, R3, 0x9c ;  /* 0x0000009c03117836 */ /* 0x000fe40000000000 */
[C---:B------:R-:W-:Y:S02]  /*8940*/  IMAD R4, R7.reuse, R16, R4 ;  /* 0x0000001007047224 */ /* 0x040fe400078e0204 */
[----:B------:R-:W-:Y:S01]  /*8950*/  IMAD.MOV R21, RZ, RZ, -R21 ;  /* 0x000000ffff157224 */ /* 0x000fe200078e0a15 */
[----:B------:R-:W-:Y:S01]  /*8960*/  IABS R18, R17 ;  /* 0x0000001100127213 */ /* 0x000fe20000000000 */
[----:B------:R-:W-:Y:S01]  /*8970*/  @!P2 IMAD.IADD R56, R56, 0x1, -R7 ;  /* 0x000000013838a824 */ /* 0x000fe200078e0a07 */
[C---:B------:R-:W-:Y:S01]  /*8980*/  ISETP.GT.U32.AND P2, PT, R7.reuse, R4, PT ;  /* 0x000000040700720c */ /* 0x040fe20003f44070 */
[----:B------:R-:W-:Y:S02]  /*8990*/  IMAD R2, R7, R21, R2 ;  /* 0x0000001507027224 */ /* 0x000fe400078e0202 */
[----:B------:R-:W-:-:S04]  /*89a0*/  IMAD.HI.U32 R20, R8, R18, RZ ;  /* 0x0000001208147227 */ /* 0x000fc800078e00ff */
[--C-:B------:R-:W-:Y:S01]  /*89b0*/  @!P6 IMAD.IADD R62, R62, 0x1, -R7.reuse ;  /* 0x000000013e3ee824 */ /* 0x100fe200078e0a07 */
[----:B------:R-:W-:Y:S01]  /*89c0*/  ISETP.GT.U32.AND P6, PT, R7, R2, PT ;  /* 0x000000020700720c */ /* 0x000fe20003fc4070 */
[----:B------:R-:W-:Y:S01]  /*89d0*/  @!P5 IMAD.MOV R12, RZ, RZ, -R12 ;  /* 0x000000ffff0cd224 */ /* 0x000fe200078e0a0c */
[----:B------:R-:W-:Y:S01]  /*89e0*/  ISETP.GE.AND P5, PT, R5, RZ, PT ;  /* 0x000000ff0500720c */ /* 0x000fe20003fa6270 */
[----:B------:R-:W-:Y:S02]  /*89f0*/  IMAD.MOV R20, RZ, RZ, -R20 ;  /* 0x000000ffff147224 */ /* 0x000fe400078e0a14 */
[C---:B------:R-:W-:Y:S01]  /*8a00*/  VIADD R9, R3.reuse, 0x9d ;  /* 0x0000009d03097836 */ /* 0x040fe20000000000 */
[----:B------:R0:W-:Y:S01]  /*8a10*/  STL [R1+0x754], R12 ;  /* 0x0007540c01007387 */ /* 0x0001e20000100800 */
[----:B------:R-:W-:Y:S02]  /*8a20*/  VIADD R5, R3, 0x9e ;  /* 0x0000009e03057836 */ /* 0x000fe40000000000 */
[C---:B------:R-:W-:Y:S01]  /*8a30*/  IMAD R18, R7.reuse, R20, R18 ;  /* 0x0000001407127224 */ /* 0x040fe200078e0212 */
[----:B------:R-:W-:Y:S01]  /*8a40*/  IABS R11, R9 ;  /* 0x00000009000b7213 */ /* 0x000fe20000000000 */
[----:B------:R-:W-:Y:S01]  /*8a50*/  @!P2 IMAD.IADD R4, R4, 0x1, -R7 ;  /* 0x000000010404a824 */ /* 0x000fe200078e0a07 */
[C---:B------:R-:W-:Y:S01]  /*8a60*/  ISETP.GT.U32.AND P2, PT, R7.reuse, R56, PT ;  /* 0x000000380700720c */ /* 0x040fe20003f44070 */
[----:B------:R-:W-:Y:S01]  /*8a70*/  @!P0 IMAD.MOV R13, RZ, RZ, -R13 ;  /* 0x000000ffff0d8224 */ /* 0x000fe200078e0a0d */
[C---:B------:R-:W-:Y:S01]  /*8a80*/  ISETP.GT.U32.AND P0, PT, R7.reuse, R18, PT ;  /* 0x000000120700720c */ /* 0x040fe20003f04070 */
[----:B------:R-:W-:Y:S01]  /*8a90*/  IMAD.MOV.U32 R22, RZ, RZ, R15 ;  /* 0x000000ffff167224 */ /* 0x000fe200078e000f */
[----:B0-----:R-:W-:Y:S01]  /*8aa0*/  IABS R12, R5 ;  /* 0x00000005000c7213 */ /* 0x001fe20000000000 */
[----:B------:R-:W-:Y:S01]  /*8ab0*/  @!P6 IMAD.IADD R2, R2, 0x1, -R7 ;  /* 0x000000010202e824 */ /* 0x000fe200078e0a07 */
[----:B------:R-:W-:Y:S01]  /*8ac0*/  ISETP.GT.U32.AND P6, PT, R7, R4, PT ;  /* 0x000000040700720c */ /* 0x000fe20003fc4070 */
[----:B------:R-:W-:-:S04]  /*8ad0*/  IMAD.HI.U32 R16, R8, R11, RZ ;  /* 0x0000000b08107227 */ /* 0x000fc800078e00ff */
[----:B------:R-:W-:-:S04]  /*8ae0*/  IMAD.HI.U32 R19, R8, R12, RZ ;  /* 0x0000000c08137227 */ /* 0x000fc800078e00ff */
[----:B------:R-:W-:Y:S01]  /*8af0*/  @!P1 IMAD.MOV R22, RZ, RZ, -R22 ;  /* 0x000000ffff169224 */ /* 0x000fe200078e0a16 */
[----:B------:R-:W-:Y:S01]  /*8b00*/  ISETP.GT.U32.AND P1, PT, R7, R62, PT ;  /* 0x0000003e0700720c */ /* 0x000fe20003f24070 */
[----:B------:R-:W-:Y:S02]  /*8b10*/  IMAD.MOV R16, RZ, RZ, -R16 ;  /* 0x000000ffff107224 */ /* 0x000fe400078e0a10 */
[----:B------:R-:W-:Y:S01]  /*8b20*/  IMAD.MOV R19, RZ, RZ, -R19 ;  /* 0x000000ffff137224 */ /* 0x000fe200078e0a13 */
[----:B------:R-:W-:Y:S01]  /*8b30*/  STL [R1+0x738], R22 ;  /* 0x0007381601007387 */ /* 0x000fe20000100800 */
[----:B------:R-:W-:Y:S02]  /*8b40*/  IMAD.MOV.U32 R20, RZ, RZ, R10 ;  /* 0x000000ffff147224 */ /* 0x000fe400078e000a */
[----:B------:R-:W-:Y:S02]  /*8b50*/  VIADD R15, R3, 0xa0 ;  /* 0x000000a0030f7836 */ /* 0x000fe40000000000 */
[----:B------:R-:W-:-:S02]  /*8b60*/  IMAD R11, R7, R16, R11 ;  /* 0x00000010070b7224 */ /* 0x000fc400078e020b */
[----:B------:R-:W-:Y:S01]  /*8b70*/  VIADD R16, R3, 0x9f ;  /* 0x0000009f03107836 */ /* 0x000fe20000000000 */
[----:B------:R-:W-:Y:S01]  /*8b80*/  IABS R10, R15 ;  /* 0x0000000f000a7213 */ /* 0x000fe20000000000 */
[C---:B------:R-:W-:Y:S02]  /*8b90*/  IMAD R12, R7.reuse, R19, R12 ;  /* 0x00000013070c7224 */ /* 0x040fe400078e020c */
[----:B------:R-:W-:Y:S01]  /*8ba0*/  @!P4 IMAD.MOV R20, RZ, RZ, -R20 ;  /* 0x000000ffff14c224 */ /* 0x000fe200078e0a14 */
[C---:B------:R-:W-:Y:S01]  /*8bb0*/  ISETP.GT.U32.AND P4, PT, R7.reuse, R2, PT ;  /* 0x000000020700720c */ /* 0x040fe20003f84070 */
[--C-:B------:R-:W-:Y:S01]  /*8bc0*/  @!P2 IMAD.IADD R56, R56, 0x1, -R7.reuse ;  /* 0x000000013838a824 */ /* 0x100fe200078e0a07 */
[C---:B------:R-:W-:Y:S01]  /*8bd0*/  ISETP.GT.U32.AND P2, PT, R7.reuse, R11, PT ;  /* 0x0000000b0700720c */ /* 0x040fe20003f44070 */
[--C-:B------:R-:W-:Y:S01]  /*8be0*/  @!P0 IMAD.IADD R18, R18, 0x1, -R7.reuse ;  /* 0x0000000112128824 */ /* 0x100fe200078e0a07 */
[----:B------:R-:W-:Y:S01]  /*8bf0*/  IABS R19, R16 ;  /* 0x0000001000137213 */ /* 0x000fe20000000000 */
[--C-:B------:R-:W-:Y:S01]  /*8c00*/  @!P6 IMAD.IADD R4, R4, 0x1, -R7.reuse ;  /* 0x000000010404e824 */ /* 0x100fe200078e0a07 */
[C---:B------:R-:W-:Y:S01]  /*8c10*/  ISETP.GT.U32.AND P6, PT, R7.reuse, R12, PT ;  /* 0x0000000c0700720c */ /* 0x040fe20003fc4070 */
[----:B------:R-:W-:Y:S01]  /*8c20*/  STL [R1+0x740], R20 ;  /* 0x0007401401007387 */ /* 0x000fe20000100800 */
[----:B------:R-:W-:Y:S01]  /*8c30*/  @!P5 IMAD.MOV R56, RZ, RZ, -R56 ;  /* 0x000000ffff38d224 */ /* 0x000fe200078e0a38 */
[----:B------:R-:W-:Y:S01]  /*8c40*/  ISETP.GT.U32.AND P5, PT, R7, R18, PT ;  /* 0x000000120700720c */ /* 0x000fe20003fa4070 */
[----:B------:R-:W-:Y:S01]  /*8c50*/  @!P1 IMAD.IADD R62, R62, 0x1, -R7 ;  /* 0x000000013e3e9824 */ /* 0x000fe200078e0a07 */
[----:B------:R0:W-:Y:S01]  /*8c60*/  STL [R1+0x744], R13 ;  /* 0x0007440d01007387 */ /* 0x0001e20000100800 */
[----:B------:R-:W-:Y:S01]  /*8c70*/  ISETP.GE.AND P1, PT, R14, RZ, PT ;  /* 0x000000ff0e00720c */ /* 0x000fe20003f26270 */
[----:B------:R-:W-:Y:S01]  /*8c80*/  IMAD.HI.U32 R14, R8, R19, RZ ;  /* 0x00000013080e7227 */ /* 0x000fe200078e00ff */
[----:B------:R-:W-:Y:S01]  /*8c90*/  ISETP.GE.AND P0, PT, R17, RZ, PT ;  /* 0x000000ff1100720c */ /* 0x000fe20003f06270 */
[----:B------:R-:W-:Y:S02]  /*8ca0*/  STL [R1+0x17cc], R56 ;  /* 0x0017cc3801007387 */ /* 0x000fe40000100800 */
[----:B------:R-:W-:-:S02]  /*8cb0*/  IMAD.MOV R14, RZ, RZ, -R14 ;  /* 0x000000ffff0e7224 */ /* 0x000fc400078e0a0e */
[----:B------:R-:W-:Y:S01]  /*8cc0*/  @!P4 IMAD.IADD R2, R2, 0x1, -R7 ;  /* 0x000000010202c824 */ /* 0x000fe200078e0a07 */
[----:B------:R-:W-:Y:S01]  /*8cd0*/  ISETP.GE.AND P4, PT, R6, RZ, PT ;  /* 0x000000ff0600720c */ /* 0x000fe20003f86270 */
[----:B0-----:R-:W-:-:S04]  /*8ce0*/  IMAD.HI.U32 R13, R8, R10, RZ ;  /* 0x0000000a080d7227 */ /* 0x001fc800078e00ff */
[----:B------:R-:W-:Y:S02]  /*8cf0*/  IMAD.MOV R13, RZ, RZ, -R13 ;  /* 0x000000ffff0d7224 */ /* 0x000fe400078e0a0d */
[----:B------:R-:W-:Y:S01]  /*8d00*/  @!P2 IMAD.IADD R11, R11, 0x1, -R7 ;  /* 0x000000010b0ba824 */ /* 0x000fe200078e0a07 */
[----:B------:R-:W-:Y:S01]  /*8d10*/  ISETP.GE.AND P2, PT, R9, RZ, PT ;  /* 0x000000ff0900720c */ /* 0x000fe20003f46270 */
[C---:B------:R-:W-:Y:S02]  /*8d20*/  IMAD R10, R7.reuse, R13, R10 ;  /* 0x0000000d070a7224 */ /* 0x040fe400078e020a */
[----:B------:R-:W-:Y:S02]  /*8d30*/  IMAD R19, R7, R14, R19 ;  /* 0x0000000e07137224 */ /* 0x000fe400078e0213 */
[----:B------:R-:W-:Y:S02]  /*8d40*/  @!P6 IMAD.IADD R12, R12, 0x1, -R7 ;  /* 0x000000010c0ce824 */ /* 0x000fe400078e0a07 */
[----:B------:R-:W-:-:S02]  /*8d50*/  IMAD.MOV.U32 R21, RZ, RZ, R4 ;  /* 0x000000ffff157224 */ /* 0x000fc400078e0004 */
[----:B------:R-:W-:Y:S01]  /*8d60*/  @!P5 IMAD.IADD R18, R18, 0x1, -R7 ;  /* 0x000000011212d824 */ /* 0x000fe200078e0a07 */
[C---:B------:R-:W-:Y:S01]  /*8d70*/  ISETP.GT.U32.AND P5, PT, R7.reuse, R10, PT ;  /* 0x0000000a0700720c */ /* 0x040fe20003fa4070 */
[----:B------:R-:W-:Y:S01]  /*8d80*/  @!P3 IMAD.MOV R62, RZ, RZ, -R62 ;  /* 0x000000ffff3eb224 */ /* 0x000fe200078e0a3e */
[----:B------:R-:W-:Y:S01]  /*8d90*/  ISETP.GT.U32.AND P3, PT, R7, R11, PT ;  /* 0x0000000b0700720c */ /* 0x000fe20003f64070 */
[----:B------:R-:W-:Y:S01]  /*8da0*/  VIADD R6, R3, 0xa1 ;  /* 0x000000a103067836 */ /* 0x000fe20000000000 */
[C---:B------:R-:W-:Y:S01]  /*8db0*/  ISETP.GT.U32.AND P6, PT, R7.reuse, R12, PT ;  /* 0x0000000c0700720c */ /* 0x040fe20003fc4070 */
[----:B------:R-:W-:Y:S01]  /*8dc0*/  @!P1 IMAD.MOV R21, RZ, RZ, -R21 ;  /* 0x000000ffff159224 */ /* 0x000fe200078e0a15 */
[----:B------:R-:W-:Y:S01]  /*8dd0*/  ISETP.GT.U32.AND P1, PT, R7, R19, PT ;  /* 0x000000130700720c */ /* 0x000fe20003f24070 */
[----:B------:R-:W-:Y:S01]  /*8de0*/  IMAD.MOV.U32 R20, RZ, RZ, R2 ;  /* 0x000000ffff147224 */ /* 0x000fe200078e0002 */
[----:B------:R-:W-:Y:S01]  /*8df0*/  IABS R66, R6 ;  /* 0x0000000600427213 */ /* 0x000fe20000000000 */
[----:B------:R-:W-:Y:S01]  /*8e00*/  VIADD R4, R3, 0xa2 ;  /* 0x000000a203047836 */ /* 0x000fe20000000000 */
[----:B------:R-:W-:Y:S01]  /*8e10*/  STL [R1+0x17d0], R62 ;  /* 0x0017d03e01007387 */ /* 0x000fe20000100800 */
[----:B------:R-:W-:Y:S01]  /*8e20*/  @!P4 IMAD.MOV R20, RZ, RZ, -R20 ;  /* 0x000000ffff14c224 */ /* 0x000fe200078e0a14 */
[----:B------:R-:W-:Y:S01]  /*8e30*/  ISETP.GE.AND P4, PT, R5, RZ, PT ;  /* 0x000000ff0500720c */ /* 0x000fe20003f86270 */
[----:B------:R-:W-:Y:S01]  /*8e40*/  IMAD.HI.U32 R5, R8, R66, RZ ;  /* 0x0000004208057227 */ /* 0x000fe200078e00ff */
[----:B------:R-:W-:Y:S01]  /*8e50*/  IABS R2, R4 ;  /* 0x0000000400027213 */ /* 0x000fe20000000000 */
[----:B------:R-:W-:Y:S02]  /*8e60*/  STL [R1+0x728], R21 ;  /* 0x0007281501007387 */ /* 0x000fe40000100800 */
[----:B------:R-:W-:-:S02]  /*8e70*/  @!P5 IMAD.IADD R10, R10, 0x1, -R7 ;  /* 0x000000010a0ad824 */ /* 0x000fc400078e0a07 */
[--C-:B------:R-:W-:Y:S01]  /*8e80*/  @!P3 IMAD.IADD R11, R11, 0x1, -R7.reuse ;  /* 0x000000010b0bb824 */ /* 0x100fe200078e0a07 */
[----:B------:R-:W-:Y:S01]  /*8e90*/  STL [R1+0x72c], R20 ;  /* 0x00072c1401007387 */ /* 0x000fe20000100800 */
[--C-:B------:R-:W-:Y:S01]  /*8ea0*/  @!P6 IMAD.IADD R12, R12, 0x1, -R7.reuse ;  /* 0x000000010c0ce824 */ /* 0x100fe200078e0a07 */
[----:B------:R-:W-:Y:S01]  /*8eb0*/  ISETP.GT.U32.AND P5, PT, R7, R10, PT ;  /* 0x0000000a0700720c */ /* 0x000fe20003fa4070 */
[----:B------:R-:W-:Y:S01]  /*8ec0*/  @!P1 IMAD.IADD R19, R19, 0x1, -R7 ;  /* 0x0000000113139824 */ /* 0x000fe200078e0a07 */
[----:B------:R-:W-:Y:S01]  /*8ed0*/  ISETP.GE.AND P1, PT, R6, RZ, PT ;  /* 0x000000ff0600720c */ /* 0x000fe20003f26270 */
[----:B------:R-:W-:Y:S01]  /*8ee0*/  IMAD.MOV.U32 R13, RZ, RZ, R18 ;  /* 0x000000ffff0d7224 */ /* 0x000fe200078e0012 */
[----:B------:R-:W-:Y:S01]  /*8ef0*/  ISETP.GE.AND P3, PT, R16, RZ, PT ;  /* 0x000000ff1000720c */ /* 0x000fe20003f66270 */
[----:B------:R-:W-:Y:S01]  /*8f00*/  IMAD.MOV R5, RZ, RZ, -R5 ;  /* 0x000000ffff057224 */ /* 0x000fe200078e0a05 */
[----:B------:R-:W-:Y:S01]  /*8f10*/  ISETP.GE.AND P6, PT, R15, RZ, PT ;  /* 0x000000ff0f00720c */ /* 0x000fe20003fc6270 */
[----:B------:R-:W-:-:S02]  /*8f20*/  IMAD.MOV.U32 R9, RZ, RZ, R11 ;  /* 0x000000ffff097224 */ /* 0x000fc400078e000b */
[----:B------:R-:W-:-:S04]  /*8f30*/  IMAD.HI.U32 R6, R8, R2, RZ ;  /* 0x0000000208067227 */ /* 0x000fc800078e00ff */
[----:B------:R-:W-:Y:S01]  /*8f40*/  @!P0 IMAD.MOV R13, RZ, RZ, -R13 ;  /* 0x000000ffff0d8224 */ /* 0x000fe200078e0a0d */
[C---:B------:R-:W-:Y:S01]  /*8f50*/  ISETP.GT.U32.AND P0, PT, R7.reuse, R19, PT ;  /* 0x000000130700720c */ /* 0x040fe20003f04070 */
[C---:B------:R-:W-:Y:S02]  /*8f60*/  IMAD R66, R7.reuse, R5, R66 ;  /* 0x0000000507427224 */ /* 0x040fe400078e0242 */
[----:B------:R-:W-:Y:S01]  /*8f70*/  IMAD.MOV.U32 R11, RZ, RZ, R12 ;  /* 0x000000ffff0b7224 */ /* 0x000fe200078e000c */
[----:B------:R0:W-:Y:S01]  /*8f80*/  STL [R1+0x720], R13 ;  /* 0x0007200d01007387 */ /* 0x0001e20000100800 */
[----:B------:R-:W-:Y:S02]  /*8f90*/  IMAD.MOV R6, RZ, RZ, -R6 ;  /* 0x000000ffff067224 */ /* 0x000fe400078e0a06 */
[----:B------:R-:W-:Y:S01]  /*8fa0*/  @!P4 IMAD.MOV R11, RZ, RZ, -R11 ;  /* 0x000000ffff0bc224 */ /* 0x000fe200078e0a0b */
[----:B------:R-:W-:Y:S01]  /*8fb0*/  ISETP.GT.U32.AND P4, PT, R7, R66, PT ;  /* 0x000000420700720c */ /* 0x000fe20003f84070 */
[----:B------:R-:W-:Y:S01]  /*8fc0*/  @!P2 IMAD.MOV R9, RZ, RZ, -R9 ;  /* 0x000000ffff09a224 */ /* 0x000fe200078e0a09 */
[----:B------:R-:W-:Y:S01]  /*8fd0*/  ISETP.GE.AND P2, PT, R4, RZ, PT ;  /* 0x000000ff0400720c */ /* 0x000fe20003f46270 */
[----:B------:R-:W-:-:S02]  /*8fe0*/  @!P5 IMAD.IADD R10, R10, 0x1, -R7 ;  /* 0x000000010a0ad824 */ /* 0x000fc400078e0a07 */
[--C-:B------:R-:W-:Y:S01]  /*8ff0*/  @!P0 IMAD.IADD R19, R19, 0x1, -R7.reuse ;  /* 0x0000000113138824 */ /* 0x100fe200078e0a07 */
[----:B------:R1:W-:Y:S01]  /*9000*/  STL [R1+0x724], R9 ;  /* 0x0007240901007387 */ /* 0x0003e20000100800 */
[----:B0-----:R-:W-:Y:S02]  /*9010*/  IMAD R13, R7, R6, R2 ;  /* 0x00000006070d7224 */ /* 0x001fe400078e0202 */
[C---:B------:R-:W-:Y:S01]  /*9020*/  VIADD R6, R3.reuse, 0xa3 ;  /* 0x000000a303067836 */ /* 0x040fe20000000000 */
[----:B------:R0:W-:Y:S01]  /*9030*/  STL [R1+0x71c], R11 ;  /* 0x00071c0b01007387 */ /* 0x0001e20000100800 */
[----:B------:R-:W-:Y:S01]  /*9040*/  VIADD R5, R3, 0xa5 ;  /* 0x000000a503057836 */ /* 0x000fe20000000000 */
[----:B------:R-:W-:Y:S01]  /*9050*/  ISETP.GT.U32.AND P5, PT, R7, R13, PT ;  /* 0x0000000d0700720c */ /* 0x000fe20003fa4070 */
[----:B------:R-:W-:Y:S01]  /*9060*/  @!P4 IMAD.IADD R66, R66, 0x1, -R7 ;  /* 0x000000014242c824 */ /* 0x000fe200078e0a07 */
[----:B------:R-:W-:Y:S01]  /*9070*/  ISETP.GE.AND P0, PT, R6, RZ, PT ;  /* 0x000000ff0600720c */ /* 0x000fe20003f06270 */
[----:B------:R-:W-:Y:S01]  /*9080*/  IMAD.MOV.U32 R64, RZ, RZ, R10 ;  /* 0x000000ffff407224 */ /* 0x000fe200078e000a */
[----:B------:R-:W-:Y:S01]  /*9090*/  IABS R6, R6 ;  /* 0x0000000600067213 */ /* 0x000fe20000000000 */
[----:B-1----:R-:W-:Y:S01]  /*90a0*/  VIADD R9, R3, 0xa4 ;  /* 0x000000a403097836 */ /* 0x002fe20000000000 */
[----:B------:R-:W-:Y:S01]  /*90b0*/  IABS R4, R5 ;  /* 0x0000000500047213 */ /* 0x000fe20000000000 */
[----:B------:R-:W-:Y:S01]  /*90c0*/  @!P6 IMAD.MOV R64, RZ, RZ, -R64 ;  /* 0x000000ffff40e224 */ /* 0x000fe200078e0a40 */
[----:B------:R-:W-:Y:S01]  /*90d0*/  ISETP.GE.AND P6, PT, R5, RZ, PT ;  /* 0x000000ff0500720c */ /* 0x000fe20003fc6270 */
[----:B0-----:R-:W-:Y:S01]  /*90e0*/  IMAD.MOV.U32 R11, RZ, RZ, R19 ;  /* 0x000000ffff0b7224 */ /* 0x001fe200078e0013 */
[----:B------:R-:W-:Y:S01]  /*90f0*/  IABS R2, R9 ;  /* 0x0000000900027213 */ /* 0x000fe20000000000 */
[----:B------:R-:W-:Y:S01]  /*9100*/  IMAD.HI.U32 R12, R8, R6, RZ ;  /* 0x00000006080c7227 */ /* 0x000fe200078e00ff */
[----:B------:R-:W-:-:S03]  /*9110*/  ISETP.GE.AND P4, PT, R9, RZ, PT ;  /* 0x000000ff0900720c */ /* 0x000fc60003f86270 */
[----:B------:R-:W-:Y:S01]  /*9120*/  @!P3 IMAD.MOV R11, RZ, RZ, -R11 ;  /* 0x000000ffff0bb224 */ /* 0x000fe200078e0a0b */
[----:B------:R-:W-:Y:S01]  /*9130*/  ISETP.GT.U32.AND P3, PT, R7, R66, PT ;  /* 0x000000420700720c */ /* 0x000fe20003f64070 */
[----:B------:R-:W-:Y:S02]  /*9140*/  @!P5 IMAD.IADD R13, R13, 0x1, -R7 ;  /* 0x000000010d0dd824 */ /* 0x000fe400078e0a07 */
[----:B------:R-:W-:Y:S01]  /*9150*/  IMAD.MOV R12, RZ, RZ, -R12 ;  /* 0x000000ffff0c7224 */ /* 0x000fe200078e0a0c */
[----:B------:R0:W-:Y:S01]  /*9160*/  STL [R1+0x718], R11 ;  /* 0x0007180b01007387 */ /* 0x0001e20000100800 */
[----:B------:R-:W-:Y:S01]  /*9170*/  IMAD.HI.U32 R9, R8, R4, RZ ;  /* 0x0000000408097227 */ /* 0x000fe200078e00ff */
[C---:B------:R-:W-:Y:S02]  /*9180*/  ISETP.GT.U32.AND P5, PT, R7.reuse, R13, PT ;  /* 0x0000000d0700720c */ /* 0x040fe40003fa4070 */
[----:B------:R-:W-:Y:S01]  /*9190*/  STL [R1+0x17d4], R64 ;  /* 0x0017d44001007387 */ /* 0x000fe20000100800 */
[----:B------:R-:W-:-:S02]  /*91a0*/  IMAD R10, R7, R12, R6 ;  /* 0x0000000c070a7224 */ /* 0x000fc400078e0206 */
[----:B------:R-:W-:Y:S02]  /*91b0*/  IMAD.MOV R9, RZ, RZ, -R9 ;  /* 0x000000ffff097224 */ /* 0x000fe400078e0a09 */
[----:B------:R-:W-:Y:S01]  /*91c0*/  @!P3 IMAD.IADD R66, R66, 0x1, -R7 ;  /* 0x000000014242b824 */ /* 0x000fe200078e0a07 */
[----:B------:R-:W-:Y:S01]  /*91d0*/  ISETP.GT.U32.AND P3, PT, R7, R10, PT ;  /* 0x0000000a0700720c */ /* 0x000fe20003f64070 */
[----:B0-----:R-:W-:-:S04]  /*91e0*/  IMAD.HI.U32 R11, R8, R2, RZ ;  /* 0x00000002080b7227 */ /* 0x001fc800078e00ff */
[----:B------:R-:W-:Y:S02]  /*91f0*/  IMAD.MOV R11, RZ, RZ, -R11 ;  /* 0x000000ffff0b7224 */ /* 0x000fe400078e0a0b */
[C---:B------:R-:W-:Y:S02]  /*9200*/  IMAD R4, R7.reuse, R9, R4 ;  /* 0x0000000907047224 */ /* 0x040fe400078e0204 */
[----:B------:R-:W-:Y:S02]  /*9210*/  IMAD R2, R7, R11, R2 ;  /* 0x0000000b07027224 */ /* 0x000fe400078e0202 */
[--C-:B------:R-:W-:Y:S02]  /*9220*/  @!P5 IMAD.IADD R13, R13, 0x1, -R7.reuse ;  /* 0x000000010d0dd824 */ /* 0x100fe400078e0a07 */
[----:B------:R-:W-:Y:S01]  /*9230*/  @!P1 IMAD.MOV R66, RZ, RZ, -R66 ;  /* 0x000000ffff429224 */ /* 0x000fe200078e0a42 */
[----:B------:R-:W-:Y:S01]  /*9240*/  ISETP.GT.U32.AND P5, PT, R7, R2, PT ;  /* 0x000000020700720c */ /* 0x000fe20003fa4070 */
[----:B------:R-:W-:Y:S01]  /*9250*/  VIADD R5, R3, 0xa6 ;  /* 0x000000a603057836 */ /* 0x000fe20000000000 */
[----:B------:R-:W-:Y:S01]  /*9260*/  ISETP.GT.U32.AND P1, PT, R7, R4, PT ;  /* 0x000000040700720c */ /* 0x000fe20003f24070 */
[----:B------:R-:W-:Y:S01]  /*9270*/  @!P3 IMAD.IADD R10, R10, 0x1, -R7 ;  /* 0x000000010a0ab824 */ /* 0x000fe200078e0a07 */
[----:B------:R-:W-:Y:S01]  /*9280*/  STL [R1+0x17d8], R66 ;  /* 0x0017d84201007387 */ /* 0x000fe20000100800 */
[----:B------:R-:W-:Y:S01]  /*9290*/  VIADD R6, R3, 0xa8 ;  /* 0x000000a803067836 */ /* 0x000fe20000000000 */
[----:B------:R-:W-:Y:S01]  /*92a0*/  IABS R12, R5 ;  /* 0x00000005000c7213 */ /* 0x000fe20000000000 */
[----:B------:R-:W-:Y:S01]  /*92b0*/  IMAD.MOV.U32 R16, RZ, RZ, R13 ;  /* 0x000000ffff107224 */ /* 0x000fe200078e000d */
[----:B------:R-:W-:Y:S01]  /*92c0*/  ISETP.GT.U32.AND P3, PT, R7, R10, PT ;  /* 0x0000000a0700720c */ /* 0x000fe20003f64070 */
[----:B------:R-:W-:Y:S01]  /*92d0*/  VIADD R11, R3, 0xa7 ;  /* 0x000000a7030b7836 */ /* 0x000fe20000000000 */
[----:B------:R-:W-:Y:S01]  /*92e0*/  IABS R68, R6 ;  /* 0x0000000600447213 */ /* 0x000fe20000000000 */
[----:B------:R-:W-:-:S03]  /*92f0*/  IMAD.HI.U32 R15, R8, R12, RZ ;  /* 0x0000000c080f7227 */ /* 0x000fc600078e00ff */
[----:B------:R-:W-:Y:S01]  /*9300*/  IABS R14, R11 ;  /* 0x0000000b000e7213 */ /* 0x000fe20000000000 */
[--C-:B------:R-:W-:Y:S02]  /*9310*/  @!P5 IMAD.IADD R2, R2, 0x1, -R7.reuse ;  /* 0x000000010202d824 */ /* 0x100fe400078e0a07 */
[----:B------:R-:W-:Y:S02]  /*9320*/  @!P1 IMAD.IADD R4, R4, 0x1, -R7 ;  /* 0x0000000104049824 */ /* 0x000fe400078e0a07 */
[----:B------:R-:W-:Y:S01]  /*9330*/  IMAD.MOV R15, RZ, RZ, -R15 ;  /* 0x000000ffff0f7224 */ /* 0x000fe200078e0a0f */
[----:B------:R-:W-:Y:S01]  /*9340*/  ISETP.GT.U32.AND P5, PT, R7, R2, PT ;  /* 0x000000020700720c */ /* 0x000fe20003fa4070 */
[----:B------:R-:W-:Y:S01]  /*9350*/  VIADD R9, R3, 0xa9 ;  /* 0x000000a903097836 */ /* 0x000fe20000000000 */
[----:B------:R-:W-:Y:S01]  /*9360*/  ISETP.GT.U32.AND P1, PT, R7, R4, PT ;  /* 0x000000040700720c */ /* 0x000fe20003f24070 */
[----:B------:R-:W-:Y:S01]  /*9370*/  @!P2 IMAD.MOV R16, RZ, RZ, -R16 ;  /* 0x000000ffff10a224 */ /* 0x000fe200078e0a10 */
[----:B------:R-:W-:Y:S01]  /*9380*/  ISETP.GE.AND P2, PT, R5, RZ, PT ;  /* 0x000000ff0500720c */ /* 0x000fe20003f46270 */
[C---:B------:R-:W-:Y:S01]  /*9390*/  IMAD R5, R7.reuse, R15, R12 ;  /* 0x0000000f07057224 */ /* 0x040fe200078e020c */
[----:B------:R-:W-:Y:S01]  /*93a0*/  IABS R70, R9 ;  /* 0x0000000900467213 */ /* 0x000fe20000000000 */
[----:B------:R-:W-:Y:S01]  /*93b0*/  IMAD.HI.U32 R13, R8, R68, RZ ;  /* 0x00000044080d7227 */ /* 0x000fe200078e00ff */
[----:B------:R0:W-:Y:S03]  /*93c0*/  STL [R1+0x708], R16 ;  /* 0x0007081001007387 */ /* 0x0001e60000100800 */
[----:B------:R-:W-:Y:S01]  /*93d0*/  @!P3 IMAD.IADD R10, R10, 0x1, -R7 ;  /* 0x000000010a0ab824 */ /* 0x000fe200078e0a07 */
[----:B------:R-:W-:Y:S01]  /*93e0*/  ISETP.GT.U32.AND P3, PT, R7, R5, PT ;  /* 0x000000050700720c */ /* 0x000fe20003f64070 */
[----:B------:R-:W-:-:S04]  /*93f0*/  IMAD.HI.U32 R15, R8, R14, RZ ;  /* 0x0000000e080f7227 */ /* 0x000fc800078e00ff */
[----:B------:R-:W-:-:S04]  /*9400*/  IMAD.HI.U32 R12, R8, R70, RZ ;  /* 0x00000046080c7227 */ /* 0x000fc800078e00ff */
[----:B------:R-:W-:Y:S02]  /*9410*/  IMAD.MOV R13, RZ, RZ, -R13 ;  /* 0x000000ffff0d7224 */ /* 0x000fe400078e0a0d */
[----:B------:R-:W-:Y:S02]  /*9420*/  IMAD.MOV R15, RZ, RZ, -R15 ;  /* 0x000000ffff0f7224 */ /* 0x000fe400078e0a0f */
[----:B------:R-:W-:Y:S02]  /*9430*/  IMAD.MOV R12, RZ, RZ, -R12 ;  /* 0x000000ffff0c7224 */ /* 0x000fe400078e0a0c */
[--C-:B------:R-:W-:Y:S01]  /*9440*/  @!P5 IMAD.IADD R2, R2, 0x1, -R7.reuse ;  /* 0x000000010202d824 */ /* 0x100fe200078e0a07 */
[----:B------:R-:W-:Y:S01]  /*9450*/  ISETP.GE.AND P5, PT, R11, RZ, PT ;  /* 0x000000ff0b00720c */ /* 0x000fe20003fa6270 */
[----:B------:R-:W-:Y:S02]  /*9460*/  IMAD R68, R7, R13, R68 ;  /* 0x0000000d07447224 */ /* 0x000fe400078e0244 */
[----:B------:R-:W-:-:S02]  /*9470*/  @!P1 IMAD.IADD R4, R4, 0x1, -R7 ;  /* 0x0000000104049824 */ /* 0x000fc400078e0a07 */
[C---:B------:R-:W-:Y:S01]  /*9480*/  IMAD R11, R7.reuse, R15, R14 ;  /* 0x0000000f070b7224 */ /* 0x040fe200078e020e */
[C---:B------:R-:W-:Y:S01]  /*9490*/  ISETP.GT.U32.AND P1, PT, R7.reuse, R68, PT ;  /* 0x000000440700720c */ /* 0x040fe20003f24070 */
[----:B0-----:R-:W-:Y:S02]  /*94a0*/  IMAD.MOV.U32 R16, RZ, RZ, R10 ;  /* 0x000000ffff107224 */ /* 0x001fe400078e000a */
[----:B------:R-:W-:Y:S02]  /*94b0*/  IMAD R70, R7, R12, R70 ;  /* 0x0000000c07467224 */ /* 0x000fe400078e0246 */
[----:B------:R-:W-:Y:S02]  /*94c0*/  IMAD.MOV.U32 R14, RZ, RZ, R2 ;  /* 0x000000ffff0e7224 */ /* 0x000fe400078e0002 */
[----:B------:R-:W-:Y:S02]  /*94d0*/  IMAD.MOV.U32 R12, RZ, RZ, R4 ;  /* 0x000000ffff0c7224 */ /* 0x000fe400078e0004 */
[----:B------:R-:W-:-:S02]  /*94e0*/  @!P3 IMAD.IADD R5, R5, 0x1, -R7 ;  /* 0x000000010505b824 */ /* 0x000fc400078e0a07 */
[----:B------:R-:W-:Y:S01]  /*94f0*/  @!P0 IMAD.MOV R16, RZ, RZ, -R16 ;  /* 0x000000ffff108224 */ /* 0x000fe200078e0a10 */
[C---:B------:R-:W-:Y:S01]  /*9500*/  ISETP.GT.U32.AND P0, PT, R7.reuse, R11, PT ;  /* 0x0000000b0700720c */ /* 0x040fe20003f04070 */
[----:B------:R-:W-:Y:S01]  /*9510*/  @!P4 IMAD.MOV R14, RZ, RZ, -R14 ;  /* 0x000000ffff0ec224 */ /* 0x000fe200078e0a0e */
[C---:B------:R-:W-:Y:S01]  /*9520*/  ISETP.GT.U32.AND P3, PT, R7.reuse, R5, PT ;  /* 0x000000050700720c */ /* 0x040fe20003f64070 */
[----:B------:R-:W-:Y:S01]  /*9530*/  @!P6 IMAD.MOV R12, RZ, RZ, -R12 ;  /* 0x000000ffff0ce224 */ /* 0x000fe200078e0a0c */
[----:B------:R-:W-:Y:S01]  /*9540*/  ISETP.GT.U32.AND P6, PT, R7, R70, PT ;  /* 0x000000460700720c */ /* 0x000fe20003fc4070 */
[----:B------:R-:W-:Y:S01]  /*9550*/  STL [R1+0x6f8], R16 ;  /* 0x0006f81001007387 */ /* 0x000fe20000100800 */
[----:B------:R-:W-:Y:S01]  /*9560*/  VIADD R13, R3, 0xaa ;  /* 0x000000aa030d7836 */ /* 0x000fe20000000000 */
[----:B------:R-:W-:Y:S01]  /*9570*/  ISETP.GE.AND P4, PT, R6, RZ, PT ;  /* 0x000000ff0600720c */ /* 0x000fe20003f86270 */
[--C-:B------:R-:W-:Y:S01]  /*9580*/  @!P1 IMAD.IADD R68, R68, 0x1, -R7.reuse ;  /* 0x0000000144449824 */ /* 0x100fe200078e0a07 */
[----:B------:R0:W-:Y:S01]  /*9590*/  STL [R1+0x6fc], R14 ;  /* 0x0006fc0e01007387 */ /* 0x0001e20000100800 */
[----:B------:R-:W-:Y:S01]  /*95a0*/  IMAD R0, R0, UR7, RZ ;  /* 0x0000000700007c24 */ /* 0x000fe2000f8e02ff */
[----:B------:R-:W-:Y:S01]  /*95b0*/  IABS R10, R13 ;  /* 0x0000000d000a7213 */ /* 0x000fe20000000000 */
[----:B------:R-:W-:Y:S01]  /*95c0*/  IMAD.U32 R26, RZ, RZ, UR8 ;  /* 0x00000008ff1a7e24 */ /* 0x000fe2000f8e00ff */
[----:B------:R1:W-:Y:S01]  /*95d0*/  STL [R1+0x704], R12 ;  /* 0x0007040c01007387 */ /* 0x0003e20000100800 */
[----:B------:R-:W-:Y:S01]  /*95e0*/  @!P0 IMAD.IADD R11, R11, 0x1, -R7 ;  /* 0x000000010b0b8824 */ /* 0x000fe200078e0a07 */
[----:B------:R-:W-:Y:S01]  /*95f0*/  ISETP.GE.AND P0, PT, R13, RZ, PT ;  /* 0x000000ff0d00720c */ /* 0x000fe20003f06270 */
[----:B------:R-:W-:-:S02]  /*9600*/  IMAD.MOV.U32 R2, RZ, RZ, R10 ;  /* 0x000000ffff027224 */ /* 0x000fc400078e000a */
[--C-:B------:R-:W-:Y:S01]  /*9610*/  @!P6 IMAD.IADD R70, R70, 0x1, -R7.reuse ;  /* 0x000000014646e824 */ /* 0x100fe200078e0a07 */
[----:B------:R-:W-:Y:S01]  /*9620*/  ISETP.GT.U32.AND P6, PT, R7, R68, PT ;  /* 0x000000440700720c */ /* 0x000fe20003fc4070 */
[----:B0-----:R-:W-:Y:S01]  /*9630*/  VIADD R14, R3, 0xab ;  /* 0x000000ab030e7836 */ /* 0x001fe20000000000 */
[----:B------:R-:W-:Y:S01]  /*9640*/  ISETP.GT.U32.AND P1, PT, R7, R11, PT ;  /* 0x0000000b0700720c */ /* 0x000fe20003f24070 */
[----:B------:R-:W-:Y:S01]  /*9650*/  @!P3 IMAD.IADD R5, R5, 0x1, -R7 ;  /* 0x000000010505b824 */ /* 0x000fe200078e0a07 */
[----:B------:R-:W-:Y:S01]  /*9660*/  ISETP.GE.AND P3, PT, R9, RZ, PT ;  /* 0x000000ff0900720c */ /* 0x000fe20003f66270 */
[----:B------:R-:W-:Y:S01]  /*9670*/  IMAD.HI.U32 R4, R8, R2, RZ ;  /* 0x0000000208047227 */ /* 0x000fe200078e00ff */
[----:B-1----:R-:W-:-:S03]  /*9680*/  IABS R12, R14 ;  /* 0x0000000e000c7213 */ /* 0x002fc60000000000 */
[----:B------:R-:W-:Y:S02]  /*9690*/  IMAD.MOV.U32 R10, RZ, RZ, R5 ;  /* 0x000000ffff0a7224 */ /* 0x000fe400078e0005 */
[----:B------:R-:W-:-:S04]  /*96a0*/  IMAD.HI.U32 R6, R8, R12, RZ ;  /* 0x0000000c08067227 */ /* 0x000fc800078e00ff */
[----:B------:R-:W-:Y:S02]  /*96b0*/  IMAD.MOV R6, RZ, RZ, -R6 ;  /* 0x000000ffff067224 */ /* 0x000fe400078e0a06 */
[----:B------:R-:W-:Y:S02]  /*96c0*/  IMAD.MOV R4, RZ, RZ, -R4 ;  /* 0x000000ffff047224 */ /* 0x000fe400078e0a04 */
[----:B------:R-:W-:Y:S01]  /*96d0*/  @!P2 IMAD.MOV R10, RZ, RZ, -R10 ;  /* 0x000000ffff0aa224 */ /* 0x000fe200078e0a0a */
[C---:B------:R-:W-:Y:S01]  /*96e0*/  ISETP.GT.U32.AND P2, PT, R7.reuse, R70, PT ;  /* 0x000000460700720c */ /* 0x040fe20003f44070 */
[C---:B------:R-:W-:Y:S02]  /*96f0*/  IMAD R12, R7.reuse, R6, R12 ;  /* 0x00000006070c7224 */ /* 0x040fe400078e020c */
[C---:B------:R-:W-:Y:S01]  /*9700*/  IMAD R4, R7.reuse, R4, R2 ;  /* 0x0000000407047224 */ /* 0x040fe200078e0202 */
[----:B------:R0:W-:Y:S01]  /*9710*/  STL [R1+0x6f4], R10 ;  /* 0x0006f40a01007387 */ /* 0x0001e20000100800 */
[--C-:B------:R-:W-:Y:S01]  /*9720*/  @!P6 IMAD.IADD R68, R68, 0x1, -R7.reuse ;  /* 0x000000014444e824 */ /* 0x100fe200078e0a07 */
[----:B------:R-:W-:Y:S01]  /*9730*/  ISETP.GT.U32.AND P6, PT, R7, R12, PT ;  /* 0x0000000c0700720c */ /* 0x000fe20003fc4070 */
[----:B------:R-:W-:Y:S01]  /*9740*/  @!P1 IMAD.IADD R11, R11, 0x1, -R7 ;  /* 0x000000010b0b9824 */ /* 0x000fe200078e0a07 */
[----:B------:R-:W-:Y:S01]  /*9750*/  ISETP.GT.U32.AND P1, PT, R7, R4, PT ;  /* 0x000000040700720c */ /* 0x000fe20003f24070 */
[----:B------:R-:W-:-:S02]  /*9760*/  VIADD R2, R3, 0xad ;  /* 0x000000ad03027836 */ /* 0x000fc40000000000 */
[C---:B------:R-:W-:Y:S02]  /*9770*/  VIADD R5, R3.reuse, 0xae ;  /* 0x000000ae03057836 */ /* 0x040fe40000000000 */
[----:B------:R-:W-:Y:S01]  /*9780*/  @!P2 IMAD.IADD R70, R70, 0x1, -R7 ;  /* 0x000000014646a824 */ /* 0x000fe200078e0a07 */
[----:B------:R-:W-:Y:S01]  /*9790*/  IABS R6, R2 ;  /* 0x0000000200067213 */ /* 0x000fe20000000000 */
[----:B0-----:R-:W-:Y:S01]  /*97a0*/  VIADD R10, R3, 0xac ;  /* 0x000000ac030a7836 */ /* 0x001fe20000000000 */
[----:B------:R-:W-:Y:S01]  /*97b0*/  ISETP.GE.AND P2, PT, R14, RZ, PT ;  /* 0x000000ff0e00720c */ /* 0x000fe20003f46270 */
[----:B------:R-:W-:Y:S01]  /*97c0*/  IMAD.MOV.U32 R16, RZ, RZ, R11 ;  /* 0x000000ffff107224 */ /* 0x000fe200078e000b */
[----:B------:R-:W-:Y:S01]  /*97d0*/  IABS R9, R5 ;  /* 0x0000000500097213 */ /* 0x000fe20000000000 */
[----:B------:R-:W-:Y:S01]  /*97e0*/  @!P6 IMAD.IADD R12, R12, 0x1, -R7 ;  /* 0x000000010c0ce824 */ /* 0x000fe200078e0a07 */
[----:B------:R-:W-:Y:S01]  /*97f0*/  IABS R13, R10 ;  /* 0x0000000a000d7213 */ /* 0x000fe20000000000 */
[----:B------:R-:W-:-:S03]  /*9800*/  IMAD.HI.U32 R15, R8, R6, RZ ;  /* 0x00000006080f7227 */ /* 0x000fc600078e00ff */
[----:B------:R-:W-:Y:S01]  /*9810*/  ISETP.GT.U32.AND P6, PT, R7, R12, PT ;  /* 0x0000000c0700720c */ /* 0x000fe20003fc4070 */
[----:B------:R-:W-:-:S04]  /*9820*/  IMAD.HI.U32 R14, R8, R13, RZ ;  /* 0x0000000d080e7227 */ /* 0x000fc800078e00ff */
[----:B------:R-:W-:Y:S02]  /*9830*/  IMAD.MOV R14, RZ, RZ, -R14 ;  /* 0x000000ffff0e7224 */ /* 0x000fe400078e0a0e */
[----:B------:R-:W-:Y:S01]  /*9840*/  @!P1 IMAD.IADD R4, R4, 0x1, -R7 ;  /* 0x0000000104049824 */ /* 0x000fe200078e0a07 */
[----:B------:R-:W-:Y:S01]  /*9850*/  ISETP.GE.AND P1, PT, R10, RZ, PT ;  /* 0x000000ff0a00720c */ /* 0x000fe20003f26270 */
[----:B------:R-:W-:-:S04]  /*9860*/  IMAD.HI.U32 R10, R8, R9, RZ ;  /* 0x00000009080a7227 */ /* 0x000fc800078e00ff */
[----:B------:R-:W-:Y:S02]  /*9870*/  IMAD.MOV R11, RZ, RZ, -R15 ;  /* 0x000000ffff0b7224 */ /* 0x000fe400078e0a0f */
[C---:B------:R-:W-:Y:S02]  /*9880*/  IMAD R13, R7.reuse, R14, R13 ;  /* 0x0000000e070d7224 */ /* 0x040fe400078e020d */
[----:B------:R-:W-:Y:S01]  /*9890*/  @!P5 IMAD.MOV R16, RZ, RZ, -R16 ;  /* 0x000000ffff10d224 */ /* 0x000fe200078e0a10 */
[C---:B------:R-:W-:Y:S01]  /*98a0*/  ISETP.GT.U32.AND P5, PT, R7.reuse, R4, PT ;  /* 0x000000040700720c */ /* 0x040fe20003fa4070 */
[----:B------:R-:W-:Y:S02]  /*98b0*/  IMAD.MOV R10, RZ, RZ, -R10 ;  /* 0x000000ffff0a7224 */ /* 0x000fe400078e0a0a */
[C---:B------:R-:W-:Y:S01]  /*98c0*/  IMAD R6, R7.reuse, R11, R6 ;  /* 0x0000000b07067224 */ /* 0x040fe200078e0206 */
[----:B------:R0:W-:Y:S01]  /*98d0*/  STL [R1+0x6ec], R16 ;  /* 0x0006ec1001007387 */ /* 0x0001e20000100800 */
[----:B------:R-:W-:Y:S01]  /*98e0*/  @!P4 IMAD.MOV R68, RZ, RZ, -R68 ;  /* 0x000000ffff44c224 */ /* 0x000fe200078e0a44 */
[C---:B------:R-:W-:Y:S01]  /*98f0*/  ISETP.GT.U32.AND P4, PT, R7.reuse, R13, PT ;  /* 0x0000000d0700720c */ /* 0x040fe20003f84070 */
[----:B------:R-:W-:-:S02]  /*9900*/  IMAD R9, R7, R10, R9 ;  /* 0x0000000a07097224 */ /* 0x000fc400078e0209 */
[----:B------:R-:W-:Y:S01]  /*9910*/  @!P3 IMAD.MOV R70, RZ, RZ, -R70 ;  /* 0x000000ffff46b224 */ /* 0x000fe200078e0a46 */
[C---:B------:R-:W-:Y:S01]  /*9920*/  ISETP.GT.U32.AND P3, PT, R7.reuse, R6, PT ;  /* 0x000000060700720c */ /* 0x040fe20003f64070 */
[--C-:B------:R-:W-:Y:S01]  /*9930*/  @!P6 IMAD.IADD R12, R12, 0x1, -R7.reuse ;  /* 0x000000010c0ce824 */ /* 0x100fe200078e0a07 */
[----:B------:R-:W-:Y:S01]  /*9940*/  ISETP.GT.U32.AND P6, PT, R7, R9, PT ;  /* 0x000000090700720c */ /* 0x000fe20003fc4070 */
[C---:B------:R-:W-:Y:S01]  /*9950*/  VIADD R14, R3.reuse, 0xaf ;  /* 0x000000af030e7836 */ /* 0x040fe20000000000 */
[----:B------:R-:W-:Y:S01]  /*9960*/  STL [R1+0x17dc], R68 ;  /* 0x0017dc4401007387 */ /* 0x000fe20000100800 */
[--C-:B------:R-:W-:Y:S01]  /*9970*/  @!P5 IMAD.IADD R4, R4, 0x1, -R7.reuse ;  /* 0x000000010404d824 */ /* 0x100fe200078e0a07 */
[----:B------:R-:W-:Y:S01]  /*9980*/  ISETP.GE.AND P5, PT, R2, RZ, PT ;  /* 0x000000ff0200720c */ /* 0x000fe20003fa6270 */
[----:B0-----:R-:W-:Y:S01]  /*9990*/  VIADD R16, R3, 0xb0 ;  /* 0x000000b003107836 */ /* 0x001fe20000000000 */
[----:B------:R-:W-:Y:S01]  /*99a0*/  IABS R2, R14 ;  /* 0x0000000e00027213 */ /* 0x000fe20000000000 */
[--C-:B------:R-:W-:Y:S01]  /*99b0*/  @!P4 IMAD.IADD R13, R13, 0x1, -R7.reuse ;  /* 0x000000010d0dc824 */ /* 0x100fe200078e0a07 */
[----:B------:R-:W-:Y:S01]  /*99c0*/  ISETP.GE.AND P4, PT, R5, RZ, PT ;  /* 0x000000ff0500720c */ /* 0x000fe20003f86270 */
[----:B------:R-:W-:Y:S01]  /*99d0*/  IMAD.MOV.U32 R15, RZ, RZ, R4 ;  /* 0x000000ffff0f7224 */ /* 0x000fe200078e0004 */
[----:B------:R-:W-:Y:S01]  /*99e0*/  IABS R72, R16 ;  /* 0x0000001000487213 */ /* 0x000fe20000000000 */
[--C-:B------:R-:W-:Y:S01]  /*99f0*/  @!P3 IMAD.IADD R6, R6, 0x1, -R7.reuse ;  /* 0x000000010606b824 */ /* 0x100fe200078e0a07 */
[----:B------:R-:W-:Y:S01]  /*9a00*/  ISETP.GT.U32.AND P3, PT, R7, R13, PT ;  /* 0x0000000d0700720c */ /* 0x000fe20003f64070 */
[----:B------:R-:W-:Y:S01]  /*9a10*/  IMAD.HI.U32 R5, R8, R2, RZ ;  /* 0x0000000208057227 */ /* 0x000fe200078e00ff */
[----:B------:R-:W-:Y:S03]  /*9a20*/  STL [R1+0x17e0], R70 ;  /* 0x0017e04601007387 */ /* 0x000fe60000100800 */
[----:B------:R-:W-:Y:S01]  /*9a30*/  @!P6 IMAD.IADD R9, R9, 0x1, -R7 ;  /* 0x000000010909e824 */ /* 0x000fe200078e0a07 */
[----:B------:R-:W-:Y:S01]  /*9a40*/  ISETP.GT.U32.AND P6, PT, R7, R6, PT ;  /* 0x000000060700720c */ /* 0x000fe20003fc4070 */
[----:B------:R-:W-:-:S02]  /*9a50*/  IMAD.MOV R4, RZ, RZ, -R5 ;  /* 0x000000ffff047224 */ /* 0x000fc400078e0a05 */
[----:B------:R-:W-:-:S04]  /*9a60*/  IMAD.HI.U32 R5, R8, R72, RZ ;  /* 0x0000004808057227 */ /* 0x000fc800078e00ff */
[----:B------:R-:W-:Y:S02]  /*9a70*/  IMAD R2, R7, R4, R2 ;  /* 0x0000000407027224 */ /* 0x000fe400078e0202 */
[----:B------:R-:W-:Y:S02]  /*9a80*/  IMAD.MOV R5, RZ, RZ, -R5 ;  /* 0x000000ffff057224 */ /* 0x000fe400078e0a05 */
[--C-:B------:R-:W-:Y:S01]  /*9a90*/  @!P3 IMAD.IADD R13, R13, 0x1, -R7.reuse ;  /* 0x000000010d0db824 */ /* 0x100fe200078e0a07 */
[C---:B------:R-:W-:Y:S01]  /*9aa0*/  ISETP.GT.U32.AND P3, PT, R7.reuse, R2, PT ;  /* 0x000000020700720c */ /* 0x040fe20003f64070 */
[----:B------:R-:W-:Y:S02]  /*9ab0*/  IMAD R72, R7, R5, R72 ;  /* 0x0000000507487224 */ /* 0x000fe400078e0248 */
[----:B------:R-:W-:Y:S02]  /*9ac0*/  @!P6 IMAD.IADD R6, R6, 0x1, -R7 ;  /* 0x000000010606e824 */ /* 0x000fe400078e0a07 */
[----:B------:R-:W-:Y:S01]  /*9ad0*/  VIADD R10, R3, 0xb1 ;  /* 0x000000b1030a7836 */ /* 0x000fe20000000000 */
[----:B------:R-:W-:Y:S01]  /*9ae0*/  ISETP.GT.U32.AND P6, PT, R7, R72, PT ;  /* 0x000000480700720c */ /* 0x000fe20003fc4070 */
[----:B------:R-:W-:-:S02]  /*9af0*/  VIADD R4, R3, 0xb2 ;  /* 0x000000b203047836 */ /* 0x000fc40000000000 */
[----:B------:R-:W-:Y:S01]  /*9b00*/  @!P0 IMAD.MOV R15, RZ, RZ, -R15 ;  /* 0x000000ffff0f8224 */ /* 0x000fe200078e0a0f */
[----:B------:R-:W-:Y:S01]  /*9b10*/  IABS R74, R10 ;  /* 0x0000000a004a7213 */ /* 0x000fe20000000000 */
[----:B------:R-:W-:Y:S01]  /*9b20*/  IMAD.MOV.U32 R18, RZ, RZ, R13 ;  /* 0x000000ffff127224 */ /* 0x000fe200078e000d */
[C---:B------:R-:W-:Y:S01]  /*9b30*/  ISETP.GT.U32.AND P0, PT, R7.reuse, R9, PT ;  /* 0x000000090700720c */ /* 0x040fe20003f04070 */
[--C-:B------:R-:W-:Y:S01]  /*9b40*/  @!P3 IMAD.IADD R2, R2, 0x1, -R7.reuse ;  /* 0x000000010202b824 */ /* 0x100fe200078e0a07 */
[----:B------:R-:W-:Y:S01]  /*9b50*/  IABS R11, R4 ;  /* 0x00000004000b7213 */ /* 0x000fe20000000000 */
[----:B------:R-:W-:Y:S01]  /*9b60*/  IMAD.HI.U32 R17, R8, R74, RZ ;  /* 0x0000004a08117227 */ /* 0x000fe200078e00ff */
[----:B------:R0:W-:Y:S01]  /*9b70*/  STL [R1+0x6dc], R15 ;  /* 0x0006dc0f01007387 */ /* 0x0001e20000100800 */
[----:B------:R-:W-:Y:S02]  /*9b80*/  ISETP.GE.AND P3, PT, R16, RZ, PT ;  /* 0x000000ff1000720c */ /* 0x000fe40003f66270 */
[----:B------:R-:W-:Y:S01]  /*9b90*/  @!P6 IMAD.IADD R72, R72, 0x1, -R7 ;  /* 0x000000014848e824 */ /* 0x000fe200078e0a07 */
[----:B------:R-:W-:Y:S01]  /*9ba0*/  ISETP.GT.U32.AND P6, PT, R7, R2, PT ;  /* 0x000000020700720c */ /* 0x000fe20003fc4070 */
[----:B------:R-:W-:-:S02]  /*9bb0*/  IMAD.MOV R17, RZ, RZ, -R17 ;  /* 0x000000ffff117224 */ /* 0x000fc400078e0a11 */
[----:B------:R-:W-:Y:S02]  /*9bc0*/  VIADD R5, R3, 0xb3 ;  /* 0x000000b303057836 */ /* 0x000fe40000000000 */
[----:B------:R-:W-:Y:S02]  /*9bd0*/  IMAD R74, R7, R17, R74 ;  /* 0x00000011074a7224 */ /* 0x000fe400078e024a */
[----:B0-----:R-:W-:-:S04]  /*9be0*/  IMAD.HI.U32 R15, R8, R11, RZ ;  /* 0x0000000b080f7227 */ /* 0x001fc800078e00ff */
[----:B------:R-:W-:Y:S02]  /*9bf0*/  IMAD.MOV R15, RZ, RZ, -R15 ;  /* 0x000000ffff0f7224 */ /* 0x000fe400078e0a0f */
[----:B------:R-:W-:Y:S01]  /*9c00*/  @!P1 IMAD.MOV R18, RZ, RZ, -R18 ;  /* 0x000000ffff129224 */ /* 0x000fe200078e0a12 */
[C---:B------:R-:W-:Y:S01]  /*9c10*/  ISETP.GT.U32.AND P1, PT, R7.reuse, R72, PT ;  /* 0x000000480700720c */ /* 0x040fe20003f24070 */
[----:B------:R-:W-:Y:S01]  /*9c20*/  @!P2 IMAD.MOV R12, RZ, RZ, -R12 ;  /* 0x000000ffff0ca224 */ /* 0x000fe200078e0a0c */
[----:B------:R-:W-:Y:S01]  /*9c30*/  ISETP.GT.U32.AND P2, PT, R7, R74, PT ;  /* 0x0000004a0700720c */ /* 0x000fe20003f44070 */
[----:B------:R-:W-:Y:S01]  /*9c40*/  @!P5 IMAD.MOV R6, RZ, RZ, -R6 ;  /* 0x000000ffff06d224 */ /* 0x000fe200078e0a06 */
[----:B------:R-:W-:Y:S01]  /*9c50*/  ISETP.GE.AND P5, PT, R10, RZ, PT ;  /* 0x000000ff0a00720c */ /* 0x000fe20003fa6270 */
[----:B------:R-:W-:Y:S01]  /*9c60*/  @!P0 IMAD.IADD R9, R9, 0x1, -R7 ;  /* 0x0000000109098824 */ /* 0x000fe200078e0a07 */
[----:B------:R-:W-:Y:S01]  /*9c70*/  ISETP.GE.AND P0, PT, R14, RZ, PT ;  /* 0x000000ff0e00720c */ /* 0x000fe20003f06270 */
[----:B------:R-:W-:Y:S01]  /*9c80*/  IMAD R10, R7, R15, R11 ;  /* 0x0000000f070a7224 */ /* 0x000fe200078e020b */
[----:B------:R-:W-:Y:S01]  /*9c90*/  IABS R14, R5 ;  /* 0x00000005000e7213 */ /* 0x000fe20000000000 */
[----:B------:R-:W-:Y:S01]  /*9ca0*/  STL [R1+0x6c4], R12 ;  /* 0x0006c40c01007387 */ /* 0x000fe20000100800 */
[----:B------:R-:W-:-:S02]  /*9cb0*/  @!P6 IMAD.IADD R2, R2, 0x1, -R7 ;  /* 0x000000010202e824 */ /* 0x000fc400078e0a07 */
[----:B------:R-:W-:Y:S01]  /*9cc0*/  ISETP.GT.U32.AND P6, PT, R7, R10, PT ;  /* 0x0000000a0700720c */ /* 0x000fe20003fc4070 */
[----:B------:R-:W-:Y:S01]  /*9cd0*/  STL [R1+0x6c8], R18 ;  /* 0x0006c81201007387 */ /* 0x000fe20000100800 */
[----:B------:R-:W-:Y:S01]  /*9ce0*/  @!P4 IMAD.MOV R9, RZ, RZ, -R9 ;  /* 0x000000ffff09c224 */ /* 0x000fe200078e0a09 */
[----:B------:R-:W-:Y:S01]  /*9cf0*/  ISETP.GE.AND P4, PT, R4, RZ, PT ;  /* 0x000000ff0400720c */ /* 0x000fe20003f86270 */
[----:B------:R-:W-:Y:S01]  /*9d00*/  VIADD R4, R3, 0xb4 ;  /* 0x000000b403047836 */ /* 0x000fe20000000000 */
[----:B------:R0:W-:Y:S01]  /*9d10*/  STL [R1+0x6d0], R6 ;  /* 0x0006d00601007387 */ /* 0x0001e20000100800 */
[--C-:B------:R-:W-:Y:S01]  /*9d20*/  @!P1 IMAD.IADD R72, R72, 0x1, -R7.reuse ;  /* 0x0000000148489824 */ /* 0x100fe200078e0a07 */
[----:B------:R-:W-:Y:S01]  /*9d30*/  ISETP.GE.AND P1, PT, R5, RZ, PT ;  /* 0x000000ff0500720c */ /* 0x000fe20003f26270 */
[--C-:B------:R-:W-:Y:S01]  /*9d40*/  @!P2 IMAD.IADD R74, R74, 0x1, -R7.reuse ;  /* 0x000000014a4aa824 */ /* 0x100fe200078e0a07 */
[----:B------:R-:W-:Y:S01]  /*9d50*/  IABS R5, R4 ;  /* 0x0000000400057213 */ /* 0x000fe20000000000 */
[----:B------:R-:W-:Y:S01]  /*9d60*/  @!P3 IMAD.MOV R72, RZ, RZ, -R72 ;  /* 0x000000ffff48b224 */ /* 0x000fe200078e0a48 */
[----:B------:R-:W-:Y:S01]  /*9d70*/  ISETP.GE.AND P2, PT, R4, RZ, PT ;  /* 0x000000ff0400720c */ /* 0x000fe20003f46270 */
[----:B------:R1:W-:Y:S01]  /*9d80*/  STL [R1+0x6d4], R9 ;  /* 0x0006d40901007387 */ /* 0x0003e20000100800 */
[----:B------:R-:W-:Y:S01]  /*9d90*/  @!P6 IMAD.IADD R10, R10, 0x1, -R7 ;  /* 0x000000010a0ae824 */ /* 0x000fe200078e0a07 */
[----:B------:R-:W-:Y:S01]  /*9da0*/  ISETP.GT.U32.AND P6, PT, R7, R74, PT ;  /* 0x0000004a0700720c */ /* 0x000fe20003fc4070 */
[----:B0-----:R-:W-:-:S04]  /*9db0*/  IMAD.HI.U32 R6, R8, R14, RZ ;  /* 0x0000000e08067227 */ /* 0x001fc800078e00ff */
[----:B------:R-:W-:Y:S02]  /*9dc0*/  IMAD.MOV R6, RZ, RZ, -R6 ;  /* 0x000000ffff067224 */ /* 0x000fe400078e0a06 */
[----:B------:R-:W-:Y:S02]  /*9dd0*/  IMAD.MOV.U32 R4, RZ, RZ, R5 ;  /* 0x000000ffff047224 */ /* 0x000fe400078e0005 */
[C---:B------:R-:W-:Y:S02]  /*9de0*/  IMAD R14, R7.reuse, R6, R14 ;  /* 0x00000006070e7224 */ /* 0x040fe400078e020e */
[----:B-1----:R-:W-:Y:S02]  /*9df0*/  IMAD.MOV.U32 R9, RZ, RZ, R2 ;  /* 0x000000ffff097224 */ /* 0x002fe400078e0002 */
[----:B------:R-:W-:Y:S01]  /*9e00*/  IMAD.HI.U32 R12, R8, R4, RZ ;  /* 0x00000004080c7227 */ /* 0x000fe200078e00ff */
[----:B------:R-:W-:-:S03]  /*9e10*/  ISETP.GT.U32.AND P3, PT, R7, R14, PT ;  /* 0x0000000e0700720c */ /* 0x000fc60003f64070 */
[----:B------:R-:W-:Y:S02]  /*9e20*/  VIADD R11, R3, 0xb5 ;  /* 0x000000b5030b7836 */ /* 0x000fe40000000000 */
[----:B------:R-:W-:Y:S01]  /*9e30*/  @!P0 IMAD.MOV R9, RZ, RZ, -R9 ;  /* 0x000000ffff098224 */ /* 0x000fe200078e0a09 */
[----:B------:R-:W-:Y:S01]  /*9e40*/  ISETP.GT.U32.AND P0, PT, R7, R10, PT ;  /* 0x0000000a0700720c */ /* 0x000fe20003f04070 */
[----:B------:R-:W-:Y:S01]  /*9e50*/  IMAD.MOV R12, RZ, RZ, -R12 ;  /* 0x000000ffff0c7224 */ /* 0x000fe200078e0a0c */
[----:B------:R-:W-:Y:S01]  /*9e60*/  IABS R2, R11 ;  /* 0x0000000b00027213 */ /* 0x000fe20000000000 */
[----:B------:R-:W-:Y:S01]  /*9e70*/  VIADD R5, R3, 0xb6 ;  /* 0x000000b603057836 */ /* 0x000fe20000000000 */
[----:B------:R0:W-:Y:S01]  /*9e80*/  STL [R1+0x6c0], R9 ;  /* 0x0006c00901007387 */ /* 0x0001e20000100800 */
[C---:B------:R-:W-:Y:S02]  /*9e90*/  IMAD R4, R7.reuse, R12, R4 ;  /* 0x0000000c07047224 */ /* 0x040fe400078e0204 */
[--C-:B------:R-:W-:Y:S01]  /*9ea0*/  @!P6 IMAD.IADD R74, R74, 0x1, -R7.reuse ;  /* 0x000000014a4ae824 */ /* 0x100fe200078e0a07 */
[----:B------:R-:W-:Y:S01]  /*9eb0*/  STL [R1+0x17e4], R72 ;  /* 0x0017e44801007387 */ /* 0x000fe20000100800 */
[----:B------:R-:W-:Y:S01]  /*9ec0*/  @!P3 IMAD.IADD R14, R14, 0x1, -R7 ;  /* 0x000000010e0eb824 */ /* 0x000fe200078e0a07 */
[----:B------:R-:W-:Y:S01]  /*9ed0*/  ISETP.GT.U32.AND P6, PT, R7, R4, PT ;  /* 0x000000040700720c */ /* 0x000fe20003fc4070 */
[----:B------:R-:W-:Y:S01]  /*9ee0*/  IMAD.HI.U32 R13, R8, R2, RZ ;  /* 0x00000002080d7227 */ /* 0x000fe200078e00ff */
[----:B------:R-:W-:-:S02]  /*9ef0*/  ISETP.GE.AND P3, PT, R5, RZ, PT ;  /* 0x000000ff0500720c */ /* 0x000fc40003f66270 */
[----:B0-----:R-:W-:Y:S01]  /*9f00*/  IABS R9, R5 ;  /* 0x0000000500097213 */ /* 0x001fe20000000000 */
[----:B------:R-:W-:Y:S01]  /*9f10*/  @!P5 IMAD.MOV R74, RZ, RZ, -R74 ;  /* 0x000000ffff4ad224 */ /* 0x000fe200078e0a4a */
[----:B------:R-:W-:Y:S01]  /*9f20*/  ISETP.GT.U32.AND P5, PT, R7, R14, PT ;  /* 0x0000000e0700720c */ /* 0x000fe20003fa4070 */
[----:B------:R-:W-:Y:S01]  /*9f30*/  @!P0 IMAD.IADD R10, R10, 0x1, -R7 ;  /* 0x000000010a0a8824 */ /* 0x000fe200078e0a07 */
[----:B------:R-:W-:Y:S01]  /*9f40*/  ISETP.GE.AND P0, PT, R11, RZ, PT ;  /* 0x000000ff0b00720c */ /* 0x000fe20003f06270 */
[----:B------:R-:W-:-:S04]  /*9f50*/  IMAD.HI.U32 R12, R8, R9, RZ ;  /* 0x00000009080c7227 */ /* 0x000fc800078e00ff */
[----:B------:R-:W-:Y:S02]  /*9f60*/  IMAD.MOV R13, RZ, RZ, -R13 ;  /* 0x000000ffff0d7224 */ /* 0x000fe400078e0a0d */
[----:B------:R-:W-:Y:S02]  /*9f70*/  IMAD.MOV R12, RZ, RZ, -R12 ;  /* 0x000000ffff0c7224 */ /* 0x000fe400078e0a0c */
[----:B------:R-:W-:Y:S02]  /*9f80*/  IMAD R2, R7, R13, R2 ;  /* 0x0000000d07027224 */ /* 0x000fe400078e0202 */
[----:B------:R-:W-:Y:S02]  /*9f90*/  IMAD.MOV.U32 R15, RZ, RZ, R10 ;  /* 0x000000ffff0f7224 */ /* 0x000fe400078e000a */
[----:B------:R-:W-:Y:S02]  /*9fa0*/  VIADD R17, R3, 0xb7 ;  /* 0x000000b703117836 */ /* 0x000fe40000000000 */
[----:B------:R-:W-:-:S02]  /*9fb0*/  IMAD R9, R7, R12, R9 ;  /* 0x0000000c07097224 */ /* 0x000fc400078e0209 */
[----:B------:R-:W-:Y:S01]  /*9fc0*/  @!P4 IMAD.MOV R15, RZ, RZ, -R15 ;  /* 0x000000ffff0fc224 */ /* 0x000fe200078e0a0f */
[C---:B------:R-:W-:Y:S01]  /*9fd0*/  ISETP.GT.U32.AND P4, PT, R7.reuse, R2, PT ;  /* 0x000000020700720c */ /* 0x040fe20003f84070 */
[--C-:B------:R-:W-:Y:S01]  /*9fe0*/  @!P6 IMAD.IADD R4, R4, 0x1, -R7.reuse ;  /* 0x000000010404e824 */ /* 0x100fe200078e0a07 */
[----:B------:R-:W-:Y:S01]  /*9ff0*/  IABS R6, R17 ;  /* 0x0000001100067213 */ /* 0x000fe20000000000 */
[----:B------:R-:W-:Y:S01]  /*a000*/  @!P5 IMAD.IADD R14, R14, 0x1, -R7 ;  /* 0x000000010e0ed824 */ /* 0x000fe200078e0a07 */
[----:B------:R-:W-:Y:S01]  /*a010*/  ISETP.GT.U32.AND P5, PT, R7, R9, PT ;  /* 0x000000090700720c */ /* 0x000fe20003fa4070 */
[----:B------:R-:W-:Y:S01]  /*a020*/  VIADD R5, R3, 0xb8 ;  /* 0x000000b803057836 */ /* 0x000fe20000000000 */
[----:B------:R-:W-:Y:S01]  /*a030*/  ISETP.GT.U32.AND P6, PT, R7, R4, PT ;  /* 0x000000040700720c */ /* 0x000fe20003fc4070 */
[----:B------:R-:W-:Y:S01]  /*a040*/  IMAD.HI.U32 R11, R8, R6, RZ ;  /* 0x00000006080b7227 */ /* 0x000fe200078e00ff */
[----:B------:R0:W-:Y:S02]  /*a050*/  STL [R1+0x6bc], R15 ;  /* 0x0006bc0f01007387 */ /* 0x0001e40000100800 */
[----:B------:R-:W-:Y:S01]  /*a060*/  IABS R12, R5 ;  /* 0x00000005000c7213 */ /* 0x000fe20000000000 */
[----:B------:R-:W-:-:S02]  /*a070*/  IMAD.MOV R11, RZ, RZ, -R11 ;  /* 0x000000ffff0b7224 */ /* 0x000fc400078e0a0b */
[--C-:B------:R-:W-:Y:S01]  /*a080*/  @!P4 IMAD.IADD R2, R2, 0x1, -R7.reuse ;  /* 0x000000010202c824 */ /* 0x100fe200078e0a07 */
[----:B------:R-:W-:Y:S01]  /*a090*/  ISETP.GE.AND P4, PT, R17, RZ, PT ;  /* 0x000000ff1100720c */ /* 0x000fe20003f86270 */
[----:B------:R-:W-:Y:S02]  /*a0a0*/  IMAD R6, R7, R11, R6 ;  /* 0x0000000b07067224 */ /* 0x000fe400078e0206 */
[--C-:B------:R-:W-:Y:S01]  /*a0b0*/  @!P5 IMAD.IADD R9, R9, 0x1, -R7.reuse ;  /* 0x000000010909d824 */ /* 0x100fe200078e0a07 */
[C---:B------:R-:W-:Y:S01]  /*a0c0*/  ISETP.GT.U32.AND P5, PT, R7.reuse, R2, PT ;  /* 0x000000020700720c */ /* 0x040fe20003fa4070 */
[----:B------:R-:W-:Y:S01]  /*a0d0*/  @!P6 IMAD.IADD R4, R4, 0x1, -R7 ;  /* 0x000000010404e824 */ /* 0x000fe200078e0a07 */
[----:B------:R-:W-:Y:S01]  /*a0e0*/  ISETP.GT.U32.AND P6, PT, R7, R6, PT ;  /* 0x000000060700720c */ /* 0x000fe20003fc4070 */
[----:B------:R-:W-:-:S04]  /*a0f0*/  IMAD.HI.U32 R16, R8, R12, RZ ;  /* 0x0000000c08107227 */ /* 0x000fc800078e00ff */
[----:B------:R-:W-:Y:S02]  /*a100*/  IMAD.MOV R16, RZ, RZ, -R16 ;  /* 0x000000ffff107224 */ /* 0x000fe400078e0a10 */
[C---:B------:R-:W-:Y:S02]  /*a110*/  VIADD R10, R3.reuse, 0xba ;  /* 0x000000ba030a7836 */ /* 0x040fe40000000000 */
[----:B------:R-:W-:Y:S02]  /*a120*/  VIADD R13, R3, 0xb9 ;  /* 0x000000b9030d7836 */ /* 0x000fe40000000000 */
[----:B------:R-:W-:Y:S01]  /*a130*/  IMAD R12, R7, R16, R12 ;  /* 0x00000010070c7224 */ /* 0x000fe200078e020c */
[----:B------:R-:W-:Y:S01]  /*a140*/  IABS R18, R10 ;  /* 0x0000000a00127213 */ /* 0x000fe20000000000 */
[----:B------:R-:W-:Y:S01]  /*a150*/  VIADD R11, R3, 0xbb ;  /* 0x000000bb030b7836 */ /* 0x000fe20000000000 */
[----:B0-----:R-:W-:Y:S01]  /*a160*/  IABS R15, R13 ;  /* 0x0000000d000f7213 */ /* 0x001fe20000000000 */
[--C-:B------:R-:W-:Y:S01]  /*a170*/  @!P5 IMAD.IADD R2, R2, 0x1, -R7.reuse ;  /* 0x000000010202d824 */ /* 0x100fe200078e0a07 */
[C---:B------:R-:W-:Y:S01]  /*a180*/  ISETP.GT.U32.AND P5, PT, R7.reuse, R12, PT ;  /* 0x0000000c0700720c */ /* 0x040fe20003fa4070 */
[----:B------:R-:W-:Y:S01]  /*a190*/  @!P6 IMAD.IADD R6, R6, 0x1, -R7 ;  /* 0x000000010606e824 */ /* 0x000fe200078e0a07 */
[----:B------:R-:W-:Y:S01]  /*a1a0*/  ISETP.GT.U32.AND P6, PT, R7, R9, PT ;  /* 0x000000090700720c */ /* 0x000fe20003fc4070 */
[----:B------:R-:W-:Y:S01]  /*a1b0*/  IMAD.MOV.U32 R17, RZ, RZ, R18 ;  /* 0x000000ffff117224 */ /* 0x000fe200078e0012 */
[----:B------:R-:W-:Y:S01]  /*a1c0*/  IABS R19, R11 ;  /* 0x0000000b00137213 */ /* 0x000fe20000000000 */
[----:B------:R-:W-:-:S02]  /*a1d0*/  IMAD.MOV.U32 R21, RZ, RZ, R14 ;  /* 0x000000ffff157224 */ /* 0x000fc400078e000e */
[----:B------:R-:W-:-:S04]  /*a1e0*/  IMAD.HI.U32 R18, R8, R15, RZ ;  /* 0x0000000f08127227 */ /* 0x000fc800078e00ff */
[----:B------:R-:W-:Y:S02]  /*a1f0*/  IMAD.MOV.U32 R20, RZ, RZ, R4 ;  /* 0x000000ffff147224 */ /* 0x000fe400078e0004 */
[----:B------:R-:W-:Y:S01]  /*a200*/  @!P1 IMAD.MOV R21, RZ, RZ, -R21 ;  /* 0x000000ffff159224 */ /* 0x000fe200078e0a15 */
[----:B------:R-:W-:Y:S01]  /*a210*/  ISETP.GT.U32.AND P1, PT, R7, R6, PT ;  /* 0x000000060700720c */ /* 0x000fe20003f24070 */
[----:B------:R-:W-:Y:S02]  /*a220*/  IMAD.MOV R18, RZ, RZ, -R18 ;  /* 0x000000ffff127224 */ /* 0x000fe400078e0a12 */
[----:B------:R-:W-:Y:S01]  /*a230*/  @!P2 IMAD.MOV R20, RZ, RZ, -R20 ;  /* 0x000000ffff14a224 */ /* 0x000fe200078e0a14 */
[----:B------:R-:W-:Y:S01]  /*a240*/  ISETP.GE.AND P2, PT, R5, RZ, PT ;  /* 0x000000ff0500720c */ /* 0x000fe20003f46270 */
[----:B------:R-:W-:Y:S01]  /*a250*/  IMAD.HI.U32 R5, R8, R19, RZ ;  /* 0x0000001308057227 */ /* 0x000fe200078e00ff */
[----:B------:R-:W-:Y:S03]  /*a260*/  STL [R1+0x6b4], R21 ;  /* 0x0006b41501007387 */ /* 0x000fe60000100800 */
[----:B------:R-:W-:Y:S01]  /*a270*/  IMAD R15, R7, R18, R15 ;  /* 0x00000012070f7224 */ /* 0x000fe200078e020f */
[----:B------:R0:W-:Y:S01]  /*a280*/  STL [R1+0x6b8], R20 ;  /* 0x0006b81401007387 */ /* 0x0001e20000100800 */
[----:B------:R-:W-:-:S02]  /*a290*/  IMAD.MOV R5, RZ, RZ, -R5 ;  /* 0x000000ffff057224 */ /* 0x000fc400078e0a05 */
[--C-:B------:R-:W-:Y:S02]  /*a2a0*/  @!P5 IMAD.IADD R12, R12, 0x1, -R7.reuse ;  /* 0x000000010c0cd824 */ /* 0x100fe400078e0a07 */
[----:B------:R-:W-:Y:S01]  /*a2b0*/  @!P6 IMAD.IADD R9, R9, 0x1, -R7 ;  /* 0x000000010909e824 */ /* 0x000fe200078e0a07 */
[C---:B------:R-:W-:Y:S01]  /*a2c0*/  ISETP.GT.U32.AND P6, PT, R7.reuse, R15, PT ;  /* 0x0000000f0700720c */ /* 0x040fe20003fc4070 */
[C---:B------:R-:W-:Y:S02]  /*a2d0*/  IMAD R5, R7.reuse, R5, R19 ;  /* 0x0000000507057224 */ /* 0x040fe400078e0213 */
[----:B------:R-:W-:Y:S02]  /*a2e0*/  @!P3 IMAD.MOV R9, RZ, RZ, -R9 ;  /* 0x000000ffff09b224 */ /* 0x000fe400078e0a09 */
[----:B0-----:R-:W-:Y:S01]  /*a2f0*/  IMAD.MOV.U32 R20, RZ, RZ, R2 ;  /* 0x000000ffff147224 */ /* 0x001fe200078e0002 */
[----:B------:R-:W-:Y:S01]  /*a300*/  ISETP.GT.U32.AND P3, PT, R7, R5, PT ;  /* 0x000000050700720c */ /* 0x000fe20003f64070 */
[----:B------:R-:W-:-:S04]  /*a310*/  IMAD.HI.U32 R14, R8, R17, RZ ;  /* 0x00000011080e7227 */ /* 0x000fc800078e00ff */
[----:B------:R-:W-:Y:S01]  /*a320*/  @!P0 IMAD.MOV R20, RZ, RZ, -R20 ;  /* 0x000000ffff148224 */ /* 0x000fe200078e0a14 */
[----:B------:R-:W-:Y:S01]  /*a330*/  ISETP.GT.U32.AND P0, PT, R7, R12, PT ;  /* 0x0000000c0700720c */ /* 0x000fe20003f04070 */
[----:B------:R-:W-:Y:S02]  /*a340*/  VIADD R4, R3, 0xbc ;  /* 0x000000bc03047836 */ /* 0x000fe40000000000 */
[----:B------:R-:W-:Y:S01]  /*a350*/  IMAD.MOV R14, RZ, RZ, -R14 ;  /* 0x000000ffff0e7224 */ /* 0x000fe200078e0a0e */
[----:B------:R-:W-:Y:S01]  /*a360*/  STL [R1+0x6a8], R20 ;  /* 0x0006a81401007387 */ /* 0x000fe20000100800 */
[--C-:B------:R-:W-:Y:S01]  /*a370*/  @!P1 IMAD.IADD R6, R6, 0x1, -R7.reuse ;  /* 0x0000000106069824 */ /* 0x100fe200078e0a07 */
[----:B------:R-:W-:Y:S01]  /*a380*/  ISETP.GE.AND P1, PT, R13, RZ, PT ;  /* 0x000000ff0d00720c */ /* 0x000fe20003f26270 */
[----:B------:R-:W-:Y:S01]  /*a390*/  @!P6 IMAD.IADD R15, R15, 0x1, -R7 ;  /* 0x000000010f0fe824 */ /* 0x000fe200078e0a07 */
[----:B------:R-:W-:Y:S01]  /*a3a0*/  IABS R13, R4 ;  /* 0x00000004000d7213 */ /* 0x000fe20000000000 */
[----:B------:R-:W-:Y:S01]  /*a3b0*/  IMAD R17, R7, R14, R17 ;  /* 0x0000000e07117224 */ /* 0x000fe200078e0211 */
[----:B------:R-:W-:Y:S01]  /*a3c0*/  STL [R1+0x6ac], R9 ;  /* 0x0006ac0901007387 */ /* 0x000fe20000100800 */
[----:B------:R-:W-:Y:S01]  /*a3d0*/  VIADD R14, R3, 0xbd ;  /* 0x000000bd030e7836 */ /* 0x000fe20000000000 */
[C---:B------:R-:W-:Y:S01]  /*a3e0*/  ISETP.GT.U32.AND P6, PT, R7.reuse, R15, PT ;  /* 0x0000000f0700720c */ /* 0x040fe20003fc4070 */
[----:B------:R-:W-:Y:S01]  /*a3f0*/  @!P0 IMAD.IADD R12, R12, 0x1, -R7 ;  /* 0x000000010c0c8824 */ /* 0x000fe200078e0a07 */
[----:B------:R-:W-:Y:S01]  /*a400*/  ISETP.GT.U32.AND P5, PT, R7, R17, PT ;  /* 0x000000110700720c */ /* 0x000fe20003fa4070 */
[----:B------:R-:W-:Y:S01]  /*a410*/  IMAD.HI.U32 R16, R8, R13, RZ ;  /* 0x0000000d08107227 */ /* 0x000fe200078e00ff */
[----:B------:R-:W-:-:S02]  /*a420*/  IABS R2, R14 ;  /* 0x0000000e00027213 */ /* 0x000fc40000000000 */
[----:B------:R-:W-:Y:S01]  /*a430*/  ISETP.GE.AND P0, PT, R11, RZ, PT ;  /* 0x000000ff0b00720c */ /* 0x000fe20003f06270 */
[----:B------:R-:W-:Y:S01]  /*a440*/  @!P4 IMAD.MOV R6, RZ, RZ, -R6 ;  /* 0x000000ffff06c224 */ /* 0x000fe200078e0a06 */
[----:B------:R-:W-:Y:S01]  /*a450*/  ISETP.GE.AND P4, PT, R10, RZ, PT ;  /* 0x000000ff0a00720c */ /* 0x000fe20003f86270 */
[----:B------:R-:W-:Y:S02]  /*a460*/  IMAD.MOV.U32 R76, RZ, RZ, R12 ;  /* 0x000000ffff4c7224 */ /* 0x000fe400078e000c */
[----:B------:R-:W-:Y:S01]  /*a470*/  @!P3 IMAD.IADD R5, R5, 0x1, -R7 ;  /* 0x000000010505b824 */ /* 0x000fe200078e0a07 */
[----:B------:R0:W-:Y:S01]  /*a480*/  STL [R1+0x6b0], R6 ;  /* 0x0006b00601007387 */ /* 0x0001e20000100800 */
[----:B------:R-:W-:Y:S01]  /*a490*/  IMAD.MOV R16, RZ, RZ, -R16 ;  /* 0x000000ffff107224 */ /* 0x000fe200078e0a10 */
[----:B------:R-:W-:Y:S01]  /*a4a0*/  ISETP.GE.AND P3, PT, R4, RZ, PT ;  /* 0x000000ff0400720c */ /* 0x000fe20003f66270 */
[----:B------:R-:W-:Y:S01]  /*a4b0*/  @!P2 IMAD.MOV R76, RZ, RZ, -R76 ;  /* 0x000000ffff4ca224 */ /* 0x000fe200078e0a4c */
[C---:B------:R-:W-:Y:S01]  /*a4c0*/  ISETP.GT.U32.AND P2, PT, R7.reuse, R5, PT ;  /* 0x000000050700720c */ /* 0x040fe20003f44070 */
[----:B------:R-:W-:-:S02]  /*a4d0*/  IMAD R13, R7, R16, R13 ;  /* 0x00000010070d7224 */ /* 0x000fc400078e020d */
[--C-:B------:R-:W-:Y:S02]  /*a4e0*/  @!P6 IMAD.IADD R15, R15, 0x1, -R7.reuse ;  /* 0x000000010f0fe824 */ /* 0x100fe400078e0a07 */
[----:B------:R-:W-:Y:S01]  /*a4f0*/  @!P5 IMAD.IADD R17, R17, 0x1, -R7 ;  /* 0x000000011111d824 */ /* 0x000fe200078e0a07 */
[----:B------:R-:W-:Y:S01]  /*a500*/  ISETP.GT.U32.AND P6, PT, R7, R13, PT ;  /* 0x0000000d0700720c */ /* 0x000fe20003fc4070 */
[----:B0-----:R-:W-:-:S03]  /*a510*/  IMAD.HI.U32 R6, R8, R2, RZ ;  /* 0x0000000208067227 */ /* 0x001fc600078e00ff */
[----:B------:R-:W-:Y:S01]  /*a520*/  ISETP.GT.U32.AND P5, PT, R7, R17, PT ;  /* 0x000000110700720c */ /* 0x000fe20003fa4070 */
[----:B------:R-:W-:Y:S02]  /*a530*/  IMAD.MOV R6, RZ, RZ, -R6 ;  /* 0x000000ffff067224 */ /* 0x000fe400078e0a06 */
[--C-:B------:R-:W-:Y:S02]  /*a540*/  @!P2 IMAD.IADD R5, R5, 0x1, -R7.reuse ;  /* 0x000000010505a824 */ /* 0x100fe400078e0a07 */
[----:B------:R-:W-:Y:S02]  /*a550*/  IMAD R2, R7, R6, R2 ;  /* 0x0000000607027224 */ /* 0x000fe400078e0202 */
[----:B------:R-:W-:Y:S02]  /*a560*/  VIADD R4, R3, 0xbe ;  /* 0x000000be03047836 */ /* 0x000fe40000000000 */
[----:B------:R-:W-:Y:S01]  /*a570*/  @!P6 IMAD.IADD R13, R13, 0x1, -R7 ;  /* 0x000000010d0de824 */ /* 0x000fe200078e0a07 */
[----:B------:R-:W-:Y:S01]  /*a580*/  ISETP.GT.U32.AND P2, PT, R7, R2, PT ;  /* 0x000000020700720c */ /* 0x000fe20003f44070 */
[----:B------:R-:W-:Y:S01]  /*a590*/  IMAD.MOV.U32 R78, RZ, RZ, R15 ;  /* 0x000000ffff4e7224 */ /* 0x000fe200078e000f */
[----:B------:R-:W-:Y:S01]  /*a5a0*/  IABS R16, R4 ;  /* 0x0000000400107213 */ /* 0x000fe20000000000 */
[----:B------:R-:W-:Y:S01]  /*a5b0*/  @!P5 IMAD.IADD R17, R17, 0x1, -R7 ;  /* 0x000000011111d824 */ /* 0x000fe200078e0a07 */
[----:B------:R-:W-:Y:S01]  /*a5c0*/  ISETP.GT.U32.AND P6, PT, R7, R13, PT ;  /* 0x0000000d0700720c */ /* 0x000fe20003fc4070 */
[C---:B------:R-:W-:Y:S01]  /*a5d0*/  VIADD R9, R3.reuse, 0xbf ;  /* 0x000000bf03097836 */ /* 0x040fe20000000000 */
[----:B------:R-:W-:Y:S01]  /*a5e0*/  ISETP.GE.AND P5, PT, R14, RZ, PT ;  /* 0x000000ff0e00720c */ /* 0x000fe20003fa6270 */
[----:B------:R-:W-:-:S02]  /*a5f0*/  VIADD R10, R3, 0xc0 ;  /* 0x000000c0030a7836 */ /* 0x000fc40000000000 */
[----:B------:R-:W-:Y:S02]  /*a600*/  IMAD.MOV.U32 R19, RZ, RZ, R17 ;  /* 0x000000ffff137224 */ /* 0x000fe400078e0011 */
[----:B------:R-:W-:Y:S01]  /*a610*/  @!P1 IMAD.MOV R78, RZ, RZ, -R78 ;  /* 0x000000ffff4e9224 */ /* 0x000fe200078e0a4e */
[----:B------:R-:W-:Y:S01]  /*a620*/  ISETP.GE.AND P1, PT, R4, RZ, PT ;  /* 0x000000ff0400720c */ /* 0x000fe20003f26270 */
[----:B------:R-:W-:Y:S01]  /*a630*/  @!P2 IMAD.IADD R2, R2, 0x1, -R7 ;  /* 0x000000010202a824 */ /* 0x000fe200078e0a07 */
[----:B------:R-:W-:Y:S01]  /*a640*/  IABS R4, R9 ;  /* 0x0000000900047213 */ /* 0x000fe20000000000 */
[----:B------:R-:W-:Y:S01]  /*a650*/  VIADD R6, R3, 0xc1 ;  /* 0x000000c103067836 */ /* 0x000fe20000000000 */
[----:B------:R-:W-:Y:S01]  /*a660*/  IABS R80, R10 ;  /* 0x0000000a00507213 */ /* 0x000fe20000000000 */
[----:B------:R-:W-:Y:S01]  /*a670*/  @!P4 IMAD.MOV R19, RZ, RZ, -R19 ;  /* 0x000000ffff13c224 */ /* 0x000fe200078e0a13 */
[----:B------:R-:W-:Y:S01]  /*a680*/  ISETP.GT.U32.AND P2, PT, R7, R2, PT ;  /* 0x000000020700720c */ /* 0x000fe20003f44070 */
[----:B------:R-:W-:Y:S01]  /*a690*/  @!P6 IMAD.IADD R13, R13, 0x1, -R7 ;  /* 0x000000010d0de824 */ /* 0x000fe200078e0a07 */
[----:B------:R-:W-:Y:S01]  /*a6a0*/  ISETP.GE.AND P4, PT, R9, RZ, PT ;  /* 0x000000ff0900720c */ /* 0x000fe20003f86270 */
[----:B------:R-:W-:Y:S01]  /*a6b0*/  IMAD.HI.U32 R9, R8, R16, RZ ;  /* 0x0000001008097227 */ /* 0x000fe200078e00ff */
[----:B------:R-:W-:Y:S01]  /*a6c0*/  ISETP.GE.AND P6, PT, R6, RZ, PT ;  /* 0x000000ff0600720c */ /* 0x000fe20003fc6270 */
[----:B------:R-:W-:Y:S01]  /*a6d0*/  STL [R1+0x6a0], R19 ;  /* 0x0006a01301007387 */ /* 0x000fe20000100800 */
[----:B------:R-:W-:Y:S01]  /*a6e0*/  IABS R82, R6 ;  /* 0x0000000600527213 */ /* 0x000fe20000000000 */
[----:B------:R-:W-:-:S02]  /*a6f0*/  IMAD.MOV.U32 R18, RZ, RZ, R5 ;  /* 0x000000ffff127224 */ /* 0x000fc400078e0005 */
[----:B------:R-:W-:Y:S02]  /*a700*/  IMAD.MOV R9, RZ, RZ, -R9 ;  /* 0x000000ffff097224 */ /* 0x000fe400078e0a09 */
[----:B------:R-:W-:-:S04]  /*a710*/  IMAD.HI.U32 R5, R8, R4, RZ ;  /* 0x0000000408057227 */ /* 0x000fc800078e00ff */
[----:B------:R-:W-:-:S04]  /*a720*/  IMAD.HI.U32 R6, R8, R80, RZ ;  /* 0x0000005008067227 */ /* 0x000fc800078e00ff */
[----:B------:R-:W-:Y:S02]  /*a730*/  IMAD.MOV.U32 R11, RZ, RZ, R13 ;  /* 0x000000ffff0b7224 */ /* 0x000fe400078e000d */
[C---:B------:R-:W-:Y:S02]  /*a740*/  IMAD R16, R7.reuse, R9, R16 ;  /* 0x0000000907107224 */ /* 0x040fe400078e0210 */
[----:B------:R-:W-:Y:S02]  /*a750*/  IMAD.MOV R13, RZ, RZ, -R5 ;  /* 0x000000ffff0d7224 */ /* 0x000fe400078e0a05 */
[----:B------:R-:W-:Y:S02]  /*a760*/  IMAD.MOV R6, RZ, RZ, -R6 ;  /* 0x000000ffff067224 */ /* 0x000fe400078e0a06 */
[----:B------:R-:W-:Y:S02]  /*a770*/  @!P2 IMAD.IADD R2, R2, 0x1, -R7 ;  /* 0x000000010202a824 */ /* 0x000fe400078e0a07 */
[----:B------:R-:W-:Y:S01]  /*a780*/  @!P3 IMAD.MOV R11, RZ, RZ, -R11 ;  /* 0x000000ffff0bb224 */ /* 0x000fe200078e0a0b */
[C---:B------:R-:W-:Y:S01]  /*a790*/  ISETP.GT.U32.AND P3, PT, R7.reuse, R16, PT ;  /* 0x000000100700720c */ /* 0x040fe20003f64070 */
[----:B------:R-:W-:-:S02]  /*a7a0*/  IMAD R13, R7, R13, R4 ;  /* 0x0000000d070d7224 */ /* 0x000fc400078e0204 */
[C---:B------:R-:W-:Y:S02]  /*a7b0*/  IMAD R80, R7.reuse, R6, R80 ;  /* 0x0000000607507224 */ /* 0x040fe400078e0250 */
[----:B------:R-:W-:Y:S01]  /*a7c0*/  IMAD.MOV.U32 R9, RZ, RZ, R2 ;  /* 0x000000ffff097224 */ /* 0x000fe200078e0002 */
[----:B------:R-:W-:Y:S01]  /*a7d0*/  ISETP.GT.U32.AND P2, PT, R7, R13, PT ;  /* 0x0000000d0700720c */ /* 0x000fe20003f44070 */
[----:B------:R-:W-:-:S04]  /*a7e0*/  IMAD.HI.U32 R5, R8, R82, RZ ;  /* 0x0000005208057227 */ /* 0x000fc800078e00ff */
[----:B------:R-:W-:Y:S01]  /*a7f0*/  @!P5 IMAD.MOV R9, RZ, RZ, -R9 ;  /* 0x000000ffff09d224 */ /* 0x000fe200078e0a09 */
[----:B------:R-:W-:Y:S01]  /*a800*/  ISETP.GT.U32.AND P5, PT, R7, R80, PT ;  /* 0x000000500700720c */ /* 0x000fe20003fa4070 */
[----:B------:R-:W-:Y:S02]  /*a810*/  IMAD.MOV R5, RZ, RZ, -R5 ;  /* 0x000000ffff057224 */ /* 0x000fe400078e0a05 */
[C---:B------:R-:W-:Y:S02]  /*a820*/  VIADD R17, R3.reuse, 0xc2 ;  /* 0x000000c203117836 */ /* 0x040fe40000000000 */
[----:B------:R-:W-:Y:S02]  /*a830*/  VIADD R12, R3, 0xc3 ;  /* 0x000000c3030c7836 */ /* 0x000fe40000000000 */
[--C-:B------:R-:W-:Y:S02]  /*a840*/  @!P3 IMAD.IADD R16, R16, 0x1, -R7.reuse ;  /* 0x000000011010b824 */ /* 0x100fe400078e0a07 */
[----:B------:R-:W-:Y:S01]  /*a850*/  @!P0 IMAD.MOV R18, RZ, RZ, -R18 ;  /* 0x000000ffff128224 */ /* 0x000fe200078e0a12 */
[----:B------:R-:W-:Y:S01]  /*a860*/  IABS R4, R12 ;  /* 0x0000000c00047213 */ /* 0x000fe20000000000 */
[----:B------:R-:W-:Y:S01]  /*a870*/  IMAD R82, R7, R5, R82 ;  /* 0x0000000507527224 */ /* 0x000fe200078e0252 */
[----:B------:R-:W-:Y:S01]  /*a880*/  IABS R5, R17 ;  /* 0x0000001100057213 */ /* 0x000fe20000000000 */
[--C-:B------:R-:W-:Y:S01]  /*a890*/  @!P2 IMAD.IADD R13, R13, 0x1, -R7.reuse ;  /* 0x000000010d0da824 */ /* 0x100fe200078e0a07 */
[C---:B------:R-:W-:Y:S01]  /*a8a0*/  ISETP.GT.U32.AND P3, PT, R7.reuse, R16, PT ;  /* 0x000000100700720c */ /* 0x040fe20003f64070 */
[----:B------:R-:W-:Y:S01]  /*a8b0*/  @!P5 IMAD.IADD R80, R80, 0x1, -R7 ;  /* 0x000000015050d824 */ /* 0x000fe200078e0a07 */
[----:B------:R0:W-:Y:S01]  /*a8c0*/  STL [R1+0x6a4], R18 ;  /* 0x0006a41201007387 */ /* 0x0001e20000100800 */
[----:B------:R-:W-:Y:S01]  /*a8d0*/  IMAD.HI.U32 R14, R8, R5, RZ ;  /* 0x00000005080e7227 */ /* 0x000fe200078e00ff */
[----:B------:R-:W-:-:S02]  /*a8e0*/  ISETP.GT.U32.AND P2, PT, R7, R13, PT ;  /* 0x0000000d0700720c */ /* 0x000fc40003f44070 */
[----:B------:R-:W-:Y:S01]  /*a8f0*/  STL [R1+0x698], R11 ;  /* 0x0006980b01007387 */ /* 0x000fe20000100800 */
[----:B------:R-:W-:Y:S01]  /*a900*/  ISETP.GT.U32.AND P5, PT, R7, R80, PT ;  /* 0x000000500700720c */ /* 0x000fe20003fa4070 */
[----:B------:R-:W-:Y:S01]  /*a910*/  IMAD.MOV R14, RZ, RZ, -R14 ;  /* 0x000000ffff0e7224 */ /* 0x000fe200078e0a0e */
[----:B------:R-:W-:Y:S01]  /*a920*/  ISETP.GE.AND P0, PT, R10, RZ, PT ;  /* 0x000000ff0a00720c */ /* 0x000fe20003f06270 */
[----:B------:R1:W-:Y:S01]  /*a930*/  STL [R1+0x694], R9 ;  /* 0x0006940901007387 */ /* 0x0003e20000100800 */
[----:B------:R-:W-:Y:S02]  /*a940*/  VIADD R6, R3, 0xc4 ;  /* 0x000000c403067836 */ /* 0x000fe40000000000 */
[----:B------:R-:W-:Y:S01]  /*a950*/  @!P3 IMAD.IADD R16, R16, 0x1, -R7 ;  /* 0x000000011010b824 */ /* 0x000fe200078e0a07 */
[C---:B------:R-:W-:Y:S01]  /*a960*/  ISETP.GT.U32.AND P3, PT, R7.reuse, R82, PT ;  /* 0x000000520700720c */ /* 0x040fe20003f64070 */
[----:B------:R-:W-:Y:S01]  /*a970*/  IMAD R5, R7, R14, R5 ;  /* 0x0000000e07057224 */ /* 0x000fe200078e0205 */
[----:B------:R-:W-:Y:S01]  /*a980*/  IABS R10, R6 ;  /* 0x00000006000a7213 */ /* 0x000fe20000000000 */
[----:B------:R-:W-:-:S02]  /*a990*/  @!P2 IMAD.IADD R13, R13, 0x1, -R7 ;  /* 0x000000010d0da824 */ /* 0x000fc400078e0a07 */
[----:B0-----:R-:W-:Y:S01]  /*a9a0*/  IMAD.MOV.U32 R18, RZ, RZ, R16 ;  /* 0x000000ffff127224 */ /* 0x001fe200078e0010 */
[----:B------:R-:W-:Y:S01]  /*a9b0*/  ISETP.GT.U32.AND P2, PT, R7, R5, PT ;  /* 0x000000050700720c */ /* 0x000fe20003f44070 */
[----:B-1----:R-:W-:-:S04]  /*a9c0*/  IMAD.HI.U32 R9, R8, R4, RZ ;  /* 0x0000000408097227 */ /* 0x002fc800078e00ff */
[----:B------:R-:W-:Y:S02]  /*a9d0*/  IMAD.MOV R9, RZ, RZ, -R9 ;  /* 0x000000ffff097224 */ /* 0x000fe400078e0a09 */
[--C-:B------:R-:W-:Y:S02]  /*a9e0*/  @!P5 IMAD.IADD R80, R80, 0x1, -R7.reuse ;  /* 0x000000015050d824 */ /* 0x100fe400078e0a07 */
[----:B------:R-:W-:Y:S02]  /*a9f0*/  IMAD R4, R7, R9, R4 ;  /* 0x0000000907047224 */ /* 0x000fe400078e0204 */
[----:B------:R-:W-:Y:S02]  /*aa00*/  VIADD R9, R3, 0xc6 ;  /* 0x000000c603097836 */ /* 0x000fe40000000000 */
[----:B------:R-:W-:Y:S01]  /*aa10*/  @!P1 IMAD.MOV R18, RZ, RZ, -R18 ;  /* 0x000000ffff129224 */ /* 0x000fe200078e0a12 */
[----:B------:R-:W-:Y:S01]  /*aa20*/  ISETP.GT.U32.AND P5, PT, R7, R4, PT ;  /* 0x000000040700720c */ /* 0x000fe20003fa4070 */
[----:B------:R-:W-:Y:S01]  /*aa30*/  VIADD R2, R3, 0xc5 ;  /* 0x000000c503027836 */ /* 0x000fe20000000000 */
[----:B------:R-:W-:Y:S01]  /*aa40*/  IABS R16, R9 ;  /* 0x0000000900107213 */ /* 0x000fe20000000000 */
[--C-:B------:R-:W-:Y:S01]  /*aa50*/  @!P3 IMAD.IADD R82, R82, 0x1, -R7.reuse ;  /* 0x000000015252b824 */ /* 0x100fe200078e0a07 */
[----:B------:R0:W-:Y:S01]  /*aa60*/  STL [R1+0x690], R18 ;  /* 0x0006901201007387 */ /* 0x0001e20000100800 */
[----:B------:R-:W-:Y:S01]  /*aa70*/  @!P2 IMAD.IADD R5, R5, 0x1, -R7 ;  /* 0x000000010505a824 */ /* 0x000fe200078e0a07 */
[----:B------:R-:W-:Y:S01]  /*aa80*/  IABS R11, R2 ;  /* 0x00000002000b7213 */ /* 0x000fe20000000000 */
[----:B------:R-:W-:Y:S01]  /*aa90*/  IMAD.HI.U32 R15, R8, R10, RZ ;  /* 0x0000000a080f7227 */ /* 0x000fe200078e00ff */
[----:B------:R-:W-:-:S02]  /*aaa0*/  ISETP.GT.U32.AND P1, PT, R7, R82, PT ;  /* 0x000000520700720c */ /* 0x000fc40003f24070 */
[----:B------:R-:W-:Y:S01]  /*aab0*/  ISETP.GE.AND P2, PT, R12, RZ, PT ;  /* 0x000000ff0c00720c */ /* 0x000fe20003f46270 */
[----:B------:R-:W-:Y:S01]  /*aac0*/  IMAD.MOV.U32 R12, RZ, RZ, R16 ;  /* 0x000000ffff0c7224 */ /* 0x000fe200078e0010 */
[----:B------:R-:W-:Y:S01]  /*aad0*/  ISETP.GE.AND P3, PT, R17, RZ, PT ;  /* 0x000000ff1100720c */ /* 0x000fe20003f66270 */
[----:B------:R-:W-:Y:S01]  /*aae0*/  @!P5 IMAD.IADD R4, R4, 0x1, -R7 ;  /* 0x000000010404d824 */ /* 0x000fe200078e0a07 */
[----:B------:R-:W-:Y:S01]  /*aaf0*/  ISETP.GT.U32.AND P5, PT, R7, R5, PT ;  /* 0x000000050700720c */ /* 0x000fe20003fa4070 */
[----:B0-----:R-:W-:Y:S02]  /*ab00*/  IMAD.MOV.U32 R18, RZ, RZ, R13 ;  /* 0x000000ffff127224 */ /* 0x001fe400078e000d */
[----:B------:R-:W-:-:S04]  /*ab10*/  IMAD.HI.U32 R14, R8, R11, RZ ;  /* 0x0000000b080e7227 */ /* 0x000fc800078e00ff */
[----:B------:R-:W-:Y:S01]  /*ab20*/  @!P4 IMAD.MOV R18, RZ, RZ, -R18 ;  /* 0x000000ffff12c224 */ /* 0x000fe200078e0a12 */
[C---:B------:R-:W-:Y:S01]  /*ab30*/  ISETP.GT.U32.AND P4, PT, R7.reuse, R4, PT ;  /* 0x000000040700720c */ /* 0x040fe20003f84070 */
[----:B------:R-:W-:Y:S02]  /*ab40*/  IMAD.MOV R15, RZ, RZ, -R15 ;  /* 0x000000ffff0f7224 */ /* 0x000fe400078e0a0f */
[----:B------:R-:W-:Y:S01]  /*ab50*/  IMAD.HI.U32 R13, R8, R12, RZ ;  /* 0x0000000c080d7227 */ /* 0x000fe200078e00ff */
[----:B------:R-:W-:Y:S03]  /*ab60*/  STL [R1+0x68c], R18 ;  /* 0x00068c1201007387 */ /* 0x000fe60000100800 */
[----:B------:R-:W-:Y:S02]  /*ab70*/  IMAD.MOV R14, RZ, RZ, -R14 ;  /* 0x000000ffff0e7224 */ /* 0x000fe400078e0a0e */
[----:B------:R-:W-:-:S02]  /*ab80*/  IMAD R10, R7, R15, R10 ;  /* 0x0000000f070a7224 */ /* 0x000fc400078e020a */
[----:B------:R-:W-:Y:S02]  /*ab90*/  IMAD.MOV R13, RZ, RZ, -R13 ;  /* 0x000000ffff0d7224 */ /* 0x000fe400078e0a0d */
[----:B------:R-:W-:Y:S01]  /*aba0*/  @!P0 IMAD.MOV R80, RZ, RZ, -R80 ;  /* 0x000000ffff508224 */ /* 0x000fe200078e0a50 */
[----:B------:R-:W-:Y:S01]  /*abb0*/  ISETP.GE.AND P0, PT, R6, RZ, PT ;  /* 0x000000ff0600720c */ /* 0x000fe20003f06270 */
[C---:B------:R-:W-:Y:S02]  /*abc0*/  IMAD R11, R7.reuse, R14, R11 ;  /* 0x0000000e070b7224 */ /* 0x040fe400078e020b */
[--C-:B------:R-:W-:Y:S01]  /*abd0*/  @!P1 IMAD.IADD R82, R82, 0x1, -R7.reuse ;  /* 0x0000000152529824 */ /* 0x100fe200078e0a07 */
[C---:B------:R-:W-:Y:S01]  /*abe0*/  ISETP.GT.U32.AND P1, PT, R7.reuse, R10, PT ;  /* 0x0000000a0700720c */ /* 0x040fe20003f24070 */
[C---:B------:R-:W-:Y:S02]  /*abf0*/  IMAD R6, R7.reuse, R13, R12 ;  /* 0x0000000d07067224 */ /* 0x040fe400078e020c */
[----:B------:R-:W-:Y:S01]  /*ac00*/  @!P6 IMAD.MOV R82, RZ, RZ, -R82 ;  /* 0x000000ffff52e224 */ /* 0x000fe200078e0a52 */
[C---:B------:R-:W-:Y:S01]  /*ac10*/  ISETP.GT.U32.AND P6, PT, R7.reuse, R11, PT ;  /* 0x0000000b0700720c */ /* 0x040fe20003fc4070 */
[----:B------:R-:W-:Y:S01]  /*ac20*/  @!P4 IMAD.IADD R4, R4, 0x1, -R7 ;  /* 0x000000010404c824 */ /* 0x000fe200078e0a07 */
[----:B------:R-:W-:Y:S01]  /*ac30*/  ISETP.GT.U32.AND P4, PT, R7, R6, PT ;  /* 0x000000060700720c */ /* 0x000fe20003f84070 */
[----:B------:R-:W-:-:S02]  /*ac40*/  VIADD R12, R3, 0xc7 ;  /* 0x000000c7030c7836 */ /* 0x000fc40000000000 */
[--C-:B------:R-:W-:Y:S01]  /*ac50*/  @!P5 IMAD.IADD R5, R5, 0x1, -R7.reuse ;  /* 0x000000010505d824 */ /* 0x100fe200078e0a07 */
[----:B------:R-:W-:Y:S01]  /*ac60*/  ISETP.GE.AND P5, PT, R2, RZ, PT ;  /* 0x000000ff0200720c */ /* 0x000fe20003fa6270 */
[----:B------:R-:W-:Y:S01]  /*ac70*/  VIADD R2, R3, 0xc8 ;  /* 0x000000c803027836 */ /* 0x000fe20000000000 */
[----:B------:R-:W-:Y:S01]  /*ac80*/  IABS R15, R12 ;  /* 0x0000000c000f7213 */ /* 0x000fe20000000000 */
[----:B------:R-:W-:Y:S01]  /*ac90*/  @!P1 IMAD.IADD R10, R10, 0x1, -R7 ;  /* 0x000000010a0a9824 */ /* 0x000fe200078e0a07 */
[----:B------:R-:W-:Y:S01]  /*aca0*/  ISETP.GE.AND P1, PT, R9, RZ, PT ;  /* 0x000000ff0900720c */ /* 0x000fe20003f26270 */
[----:B------:R-:W-:Y:S01]  /*acb0*/  IMAD.MOV.U32 R14, RZ, RZ, R5 ;  /* 0x000000ffff0e7224 */ /* 0x000fe200078e0005 */
[----:B------:R-:W-:Y:S01]  /*acc0*/  IABS R84, R2 ;  /* 0x0000000200547213 */ /* 0x000fe20000000000 */
[--C-:B------:R-:W-:Y:S01]  /*acd0*/  @!P6 IMAD.IADD R11, R11, 0x1, -R7.reuse ;  /* 0x000000010b0be824 */ /* 0x100fe200078e0a07 */
[----:B------:R-:W-:Y:S01]  /*ace0*/  ISETP.GT.U32.AND P6, PT, R7, R10, PT ;  /* 0x0000000a0700720c */ /* 0x000fe20003fc4070 */
[----:B------:R-:W-:-:S02]  /*acf0*/  @!P4 IMAD.IADD R6, R6, 0x1, -R7 ;  /* 0x000000010606c824 */ /* 0x000fc400078e0a07 */
[----:B------:R-:W-:Y:S01]  /*ad00*/  @!P3 IMAD.MOV R14, RZ, RZ, -R14 ;  /* 0x000000ffff0eb224 */ /* 0x000fe200078e0a0e */
[C---:B------:R-:W-:Y:S01]  /*ad10*/  ISETP.GT.U32.AND P4, PT, R7.reuse, R11, PT ;  /* 0x0000000b0700720c */ /* 0x040fe20003f84070 */
[----:B------:R-:W-:Y:S01]  /*ad20*/  IMAD.HI.U32 R9, R8, R15, RZ ;  /* 0x0000000f08097227 */ /* 0x000fe200078e00ff */
[----:B------:R-:W-:Y:S02]  /*ad30*/  ISETP.GT.U32.AND P3, PT, R7, R6, PT ;  /* 0x000000060700720c */ /* 0x000fe40003f64070 */
[----:B------:R0:W-:Y:S01]  /*ad40*/  STL [R1+0x684], R14 ;  /* 0x0006840e01007387 */ /* 0x0001e20000100800 */
[----:B------:R-:W-:Y:S02]  /*ad50*/  IMAD.MOV R5, RZ, RZ, -R9 ;  /* 0x000000ffff057224 */ /* 0x000fe400078e0a09 */
[----:B------:R-:W-:Y:S02]  /*ad60*/  VIADD R13, R3, 0xc9 ;  /* 0x000000c9030d7836 */ /* 0x000fe40000000000 */
[----:B------:R-:W-:-:S02]  /*ad70*/  IMAD R5, R7, R5, R15 ;  /* 0x0000000507057224 */ /* 0x000fc400078e020f */
[----:B------:R-:W-:Y:S01]  /*ad80*/  @!P6 IMAD.IADD R10, R10, 0x1, -R7 ;  /* 0x000000010a0ae824 */ /* 0x000fe200078e0a07 */
[----:B------:R-:W-:Y:S01]  /*ad90*/  IABS R86, R13 ;  /* 0x0000000d00567213 */ /* 0x000fe20000000000 */
[----:B------:R-:W-:Y:S01]  /*ada0*/  VIADD R9, R3, 0xca ;  /* 0x000000ca03097836 */ /* 0x000fe20000000000 */
[----:B------:R-:W-:Y:S01]  /*adb0*/  ISETP.GT.U32.AND P6, PT, R7, R5, PT ;  /* 0x000000050700720c */ /* 0x000fe20003fc4070 */
[----:B0-----:R-:W-:-:S03]  /*adc0*/  IMAD.HI.U32 R14, R8, R84, RZ ;  /* 0x00000054080e7227 */ /* 0x001fc600078e00ff */
[----:B------:R-:W-:Y:S01]  /*add0*/  IABS R17, R9 ;  /* 0x0000000900117213 */ /* 0x000fe20000000000 */
[----:B------:R-:W-:Y:S02]  /*ade0*/  IMAD.MOV R14, RZ, RZ, -R14 ;  /* 0x000000ffff0e7224 */ /* 0x000fe400078e0a0e */
[----:B------:R-:W-:Y:S02]  /*adf0*/  @!P3 IMAD.IADD R6, R6, 0x1, -R7 ;  /* 0x000000010606b824 */ /* 0x000fe400078e0a07 */
[----:B------:R-:W-:Y:S02]  /*ae00*/  IMAD R84, R7, R14, R84 ;  /* 0x0000000e07547224 */ /* 0x000fe400078e0254 */
[----:B------:R-:W-:-:S03]  /*ae10*/  IMAD.HI.U32 R14, R8, R86, RZ ;  /* 0x00000056080e7227 */ /* 0x000fc600078e00ff */
[----:B------:R-:W-:Y:S01]  /*ae20*/  ISETP.GT.U32.AND P3, PT, R7, R84, PT ;  /* 0x000000540700720c */ /* 0x000fe20003f64070 */
[--C-:B------:R-:W-:Y:S01]  /*ae30*/  @!P6 IMAD.IADD R5, R5, 0x1, -R7.reuse ;  /* 0x000000010505e824 */ /* 0x100fe200078e0a07 */
[----:B------:R-:W-:Y:S01]  /*ae40*/  ISETP.GE.AND P6, PT, R2, RZ, PT ;  /* 0x000000ff0200720c */ /* 0x000fe20003fc6270 */
[----:B------:R-:W-:Y:S01]  /*ae50*/  @!P4 IMAD.IADD R11, R11, 0x1, -R7 ;  /* 0x000000010b0bc824 */ /* 0x000fe200078e0a07 */
[----:B------:R-:W-:Y:S01]  /*ae60*/  ISETP.GE.AND P4, PT, R12, RZ, PT ;  /* 0x000000ff0c00720c */ /* 0x000fe20003f86270 */
[----:B------:R-:W-:-:S04]  /*ae70*/  IMAD.HI.U32 R15, R8, R17, RZ ;  /* 0x00000011080f7227 */ /* 0x000fc800078e00ff */
[----:B------:R-:W-:Y:S02]  /*ae80*/  VIADD R12, R3, 0xcb ;  /* 0x000000cb030c7836 */ /* 0x000fe40000000000 */
[----:B------:R-:W-:Y:S02]  /*ae90*/  IMAD.MOV R14, RZ, RZ, -R14 ;  /* 0x000000ffff0e7224 */ /* 0x000fe400078e0a0e */
[----:B------:R-:W-:Y:S01]  /*aea0*/  @!P3 IMAD.IADD R84, R84, 0x1, -R7 ;  /* 0x000000015454b824 */ /* 0x000fe200078e0a07 */
[----:B------:R-:W-:Y:S01]  /*aeb0*/  ISETP.GT.U32.AND P3, PT, R7, R5, PT ;  /* 0x000000050700720c */ /* 0x000fe20003f64070 */
[----:B------:R-:W-:Y:S02]  /*aec0*/  IMAD.MOV R15, RZ, RZ, -R15 ;  /* 0x000000ffff0f7224 */ /* 0x000fe400078e0a0f */
[----:B------:R-:W-:Y:S02]  /*aed0*/  VIADD R2, R3, 0xcc ;  /* 0x000000cc03027836 */ /* 0x000fe40000000000 */
[----:B------:R-:W-:Y:S01]  /*aee0*/  IMAD R86, R7, R14, R86 ;  /* 0x0000000e07567224 */ /* 0x000fe200078e0256 */
[----:B------:R-:W-:Y:S01]  /*aef0*/  IABS R14, R12 ;  /* 0x0000000c000e7213 */ /* 0x000fe20000000000 */
[----:B------:R-:W-:-:S02]  /*af00*/  IMAD.MOV.U32 R16, RZ, RZ, R10 ;  /* 0x000000ffff107224 */ /* 0x000fc400078e000a */
[----:B------:R-:W-:Y:S01]  /*af10*/  @!P2 IMAD.MOV R4, RZ, RZ, -R4 ;  /* 0x000000ffff04a224 */ /* 0x000fe200078e0a04 */
[C---:B------:R-:W-:Y:S01]  /*af20*/  ISETP.GT.U32.AND P2, PT, R7.reuse, R86, PT ;  /* 0x000000560700720c */ /* 0x040fe20003f44070 */
[C---:B------:R-:W-:Y:S01]  /*af30*/  IMAD R17, R7.reuse, R15, R17 ;  /* 0x0000000f07117224 */ /* 0x040fe200078e0211 */
[----:B------:R-:W-:Y:S01]  /*af40*/  IABS R15, R2 ;  /* 0x00000002000f7213 */ /* 0x000fe20000000000 */
[----:B------:R-:W-:Y:S01]  /*af50*/  @!P0 IMAD.MOV R16, RZ, RZ, -R16 ;  /* 0x000000ffff108224 */ /* 0x000fe200078e0a10 */
[----:B------:R0:W-:Y:S01]  /*af60*/  STL [R1+0x674], R4 ;  /* 0x0006740401007387 */ /* 0x0001e20000100800 */
[----:B------:R-:W-:Y:S01]  /*af70*/  ISETP.GT.U32.AND P0, PT, R7, R84, PT ;  /* 0x000000540700720c */ /* 0x000fe20003f04070 */
[----:B------:R-:W-:Y:S02]  /*af80*/  IMAD.MOV.U32 R10, RZ, RZ, R6 ;  /* 0x000000ffff0a7224 */ /* 0x000fe400078e0006 */
[C---:B------:R-:W-:Y:S01]  /*af90*/  IMAD.HI.U32 R6, R8.reuse, R15, RZ ;  /* 0x0000000f08067227 */ /* 0x040fe200078e00ff */
[----:B------:R1:W-:Y:S03]  /*afa0*/  STL [R1+0x678], R16 ;  /* 0x0006781001007387 */ /* 0x0003e60000100800 */
[----:B------:R-:W-:Y:S01]  /*afb0*/  @!P3 IMAD.IADD R5, R5, 0x1, -R7 ;  /* 0x000000010505b824 */ /* 0x000fe200078e0a07 */
[----:B------:R-:W-:Y:S01]  /*afc0*/  ISETP.GE.AND P3, PT, R9, RZ, PT ;  /* 0x000000ff0900720c */ /* 0x000fe20003f66270 */
[----:B0-----:R-:W-:-:S04]  /*afd0*/  IMAD.HI.U32 R4, R8, R14, RZ ;  /* 0x0000000e08047227 */ /* 0x001fc800078e00ff */
[----:B------:R-:W-:Y:S02]  /*afe0*/  IMAD.MOV R4, RZ, RZ, -R4 ;  /* 0x000000ffff047224 */ /* 0x000fe400078e0a04 */
[----:B------:R-:W-:Y:S02]  /*aff0*/  IMAD.MOV R6, RZ, RZ, -R6 ;  /* 0x000000ffff067224 */ /* 0x000fe400078e0a06 */
[----:B------:R-:W-:Y:S02]  /*b000*/  IMAD R4, R7, R4, R14 ;  /* 0x0000000407047224 */ /* 0x000fe400078e020e */
[----:B-1----:R-:W-:Y:S02]  /*b010*/  IMAD.MOV.U32 R16, RZ, RZ, R5 ;  /* 0x000000ffff107224 */ /* 0x002fe400078e0005 */
[--C-:B------:R-:W-:Y:S01]  /*b020*/  @!P0 IMAD.IADD R84, R84, 0x1, -R7.reuse ;  /* 0x0000000154548824 */ /* 0x100fe200078e0a07 */
[----:B------:R-:W-:Y:S01]  /*b030*/  ISETP.GE.AND P0, PT, R12, RZ, PT ;  /* 0x000000ff0c00720c */ /* 0x000fe20003f06270 */
[----:B------:R-:W-:-:S02]  /*b040*/  @!P2 IMAD.IADD R86, R86, 0x1, -R7 ;  /* 0x000000015656a824 */ /* 0x000fc400078e0a07 */
[C---:B------:R-:W-:Y:S02]  /*b050*/  IMAD R9, R7.reuse, R6, R15 ;  /* 0x0000000607097224 */ /* 0x040fe400078e020f */
[----:B------:R-:W-:Y:S01]  /*b060*/  @!P4 IMAD.MOV R16, RZ, RZ, -R16 ;  /* 0x000000ffff10c224 */ /* 0x000fe200078e0a10 */
[C---:B------:R-:W-:Y:S01]  /*b070*/  ISETP.GT.U32.AND P4, PT, R7.reuse, R4, PT ;  /* 0x000000040700720c */ /* 0x040fe20003f84070 */
[----:B------:R-:W-:Y:S01]  /*b080*/  @!P5 IMAD.MOV R11, RZ, RZ, -R11 ;  /* 0x000000ffff0bd224 */ /* 0x000fe200078e0a0b */
[C---:B------:R-:W-:Y:S01]  /*b090*/  ISETP.GT.U32.AND P2, PT, R7.reuse, R86, PT ;  /* 0x000000560700720c */ /* 0x040fe20003f44070 */
[----:B------:R-:W-:Y:S01]  /*b0a0*/  @!P6 IMAD.MOV R84, RZ, RZ, -R84 ;  /* 0x000000ffff54e224 */ /* 0x000fe200078e0a54 */
[----:B------:R-:W-:Y:S01]  /*b0b0*/  ISETP.GT.U32.AND P6, PT, R7, R9, PT ;  /* 0x000000090700720c */ /* 0x000fe20003fc4070 */
[----:B------:R-:W-:Y:S01]  /*b0c0*/  @!P1 IMAD.MOV R10, RZ, RZ, -R10 ;  /* 0x000000ffff0a9224 */ /* 0x000fe200078e0a0a */
[----:B------:R0:W-:Y:S01]  /*b0d0*/  STL [R1+0x67c], R11 ;  /* 0x00067c0b01007387 */ /* 0x0001e20000100800 */
[----:B------:R-:W-:Y:S01]  /*b0e0*/  VIADD R6, R3, 0xce ;  /* 0x000000ce03067836 */ /* 0x000fe20000000000 */
[----:B------:R-:W-:Y:S01]  /*b0f0*/  ISETP.GT.U32.AND P5, PT, R7, R17, PT ;  /* 0x000000110700720c */ /* 0x000fe20003fa4070 */
[----:B------:R-:W-:Y:S01]  /*b100*/  VIADD R15, R3, 0xcf ;  /* 0x000000cf030f7836 */ /* 0x000fe20000000000 */
[----:B------:R1:W-:Y:S01]  /*b110*/  STL [R1+0x680], R10 ;  /* 0x0006800a01007387 */ /* 0x0003e20000100800 */
[----:B------:R-:W-:Y:S01]  /*b120*/  ISETP.GE.AND P1, PT, R13, RZ, PT ;  /* 0x000000ff0d00720c */ /* 0x000fe20003f26270 */
[C---:B------:R-:W-:Y:S01]  /*b130*/  VIADD R13, R3.reuse, 0xd1 ;  /* 0x000000d1030d7836 */ /* 0x040fe20000000000 */
[----:B------:R-:W-:Y:S01]  /*b140*/  IABS R5, R6 ;  /* 0x0000000600057213 */ /* 0x000fe20000000000 */
[--C-:B------:R-:W-:Y:S01]  /*b150*/  @!P4 IMAD.IADD R4, R4, 0x1, -R7.reuse ;  /* 0x000000010404c824 */ /* 0x100fe200078e0a07 */
[----:B------:R3:W-:Y:S01]  /*b160*/  STL [R1+0x670], R16 ;  /* 0x0006701001007387 */ /* 0x0007e20000100800 */
[----:B0-----:R-:W-:Y:S01]  /*b170*/  VIADD R11, R3, 0xcd ;  /* 0x000000cd030b7836 */ /* 0x001fe20000000000 */
[----:B------:R-:W-:Y:S01]  /*b180*/  IABS R90, R13 ;  /* 0x0000000d005a7213 */ /* 0x000fe20000000000 */
[--C-:B------:R-:W-:Y:S01]  /*b190*/  @!P2 IMAD.IADD R86, R86, 0x1, -R7.reuse ;  /* 0x000000015656a824 */ /* 0x100fe200078e0a07 */
[----:B------:R-:W-:Y:S01]  /*b1a0*/  ISETP.GE.AND P2, PT, R2, RZ, PT ;  /* 0x000000ff0200720c */ /* 0x000fe20003f46270 */
[----:B------:R-:W-:Y:S01]  /*b1b0*/  @!P6 IMAD.IADD R9, R9, 0x1, -R7 ;  /* 0x000000010909e824 */ /* 0x000fe200078e0a07 */
[----:B-1----:R-:W-:Y:S01]  /*b1c0*/  IABS R10, R11 ;  /* 0x0000000b000a7213 */ /* 0x002fe20000000000 */
[----:B------:R-:W-:Y:S01]  /*b1d0*/  IMAD.MOV.U32 R2, RZ, RZ, R5 ;  /* 0x000000ffff027224 */ /* 0x000fe200078e0005 */
[----:B------:R-:W-:Y:S01]  /*b1e0*/  ISETP.GT.U32.AND P4, PT, R7, R4, PT ;  /* 0x000000040700720c */ /* 0x000fe20003f84070 */
[----:B------:R-:W-:Y:S01]  /*b1f0*/  @!P5 IMAD.IADD R17, R17, 0x1, -R7 ;  /* 0x000000011111d824 */ /* 0x000fe200078e0a07 */
[----:B------:R-:W-:Y:S01]  /*b200*/  ISETP.GT.U32.AND P6, PT, R7, R9, PT ;  /* 0x000000090700720c */ /* 0x000fe20003fc4070 */
[----:B------:R-:W-:-:S03]  /*b210*/  IMAD.HI.U32 R12, R8, R10, RZ ;  /* 0x0000000a080c7227 */ /* 0x000fc600078e00ff */
[----:B------:R-:W-:Y:S01]  /*b220*/  ISETP.GT.U32.AND P5, PT, R7, R17, PT ;  /* 0x000000110700720c */ /* 0x000fe20003fa4070 */
[----:B------:R-:W-:-:S04]  /*b230*/  IMAD.HI.U32 R5, R8, R2, RZ ;  /* 0x0000000208057227 */ /* 0x000fc800078e00ff */
[----:B------:R-:W-:Y:S02]  /*b240*/  IMAD.MOV R12, RZ, RZ, -R12 ;  /* 0x000000ffff0c7224 */ /* 0x000fe400078e0a0c */
[----:B------:R-:W-:Y:S02]  /*b250*/  IMAD.MOV R5, RZ, RZ, -R5 ;  /* 0x000000ffff057224 */ /* 0x000fe400078e0a05 */
[C---:B------:R-:W-:Y:S02]  /*b260*/  IMAD R10, R7.reuse, R12, R10 ;  /* 0x0000000c070a7224 */ /* 0x040fe400078e020a */
[----:B------:R-:W-:Y:S01]  /*b270*/  @!P1 IMAD.MOV R86, RZ, RZ, -R86 ;  /* 0x000000ffff569224 */ /* 0x000fe200078e0a56 */
[----:B------:R-:W-:Y:S01]  /*b280*/  ISETP.GE.AND P1, PT, R6, RZ, PT ;  /* 0x000000ff0600720c */ /* 0x000fe20003f26270 */
[C---:B------:R-:W-:Y:S02]  /*b290*/  IMAD R6, R7.reuse, R5, R2 ;  /* 0x0000000507067224 */ /* 0x040fe400078e0202 */
[--C-:B------:R-:W-:Y:S01]  /*b2a0*/  @!P4 IMAD.IADD R4, R4, 0x1, -R7.reuse ;  /* 0x000000010404c824 */ /* 0x100fe200078e0a07 */
[----:B------:R-:W-:Y:S01]  /*b2b0*/  ISETP.GT.U32.AND P4, PT, R7, R10, PT ;  /* 0x0000000a0700720c */ /* 0x000fe20003f84070 */
[----:B------:R-:W-:Y:S01]  /*b2c0*/  @!P6 IMAD.IADD R9, R9, 0x1, -R7 ;  /* 0x000000010909e824 */ /* 0x000fe200078e0a07 */
[----:B------:R-:W-:Y:S01]  /*b2d0*/  ISETP.GT.U32.AND P6, PT, R7, R6, PT ;  /* 0x000000060700720c */ /* 0x000fe20003fc4070 */
[----:B------:R-:W-:-:S02]  /*b2e0*/  VIADD R12, R3, 0xd0 ;  /* 0x000000d0030c7836 */ /* 0x000fc40000000000 */
[--C-:B------:R-:W-:Y:S01]  /*b2f0*/  @!P5 IMAD.IADD R17, R17, 0x1, -R7.reuse ;  /* 0x000000011111d824 */ /* 0x100fe200078e0a07 */
[----:B------:R-:W-:Y:S01]  /*b300*/  ISETP.GE.AND P5, PT, R11, RZ, PT ;  /* 0x000000ff0b00720c */ /* 0x000fe20003fa6270 */
[----:B------:R-:W-:Y:S01]  /*b310*/  VIADD R2, R3, 0xd2 ;  /* 0x000000d203027836 */ /* 0x000fe20000000000 */
[----:B------:R-:W-:Y:S01]  /*b320*/  IABS R11, R15 ;  /* 0x0000000f000b7213 */ /* 0x000fe20000000000 */
[----:B---3--:R-:W-:Y:S01]  /*b330*/  IMAD.HI.U32 R16, R8, R90, RZ ;  /* 0x0000005a08107227 */ /* 0x008fe200078e00ff */
[----:B------:R-:W-:Y:S02]  /*b340*/  IABS R88, R12 ;  /* 0x0000000c00587213 */ /* 0x000fe40000000000 */
[----:B------:R-:W-:Y:S01]  /*b350*/  IABS R14, R2 ;  /* 0x00000002000e7213 */ /* 0x000fe20000000000 */
[--C-:B------:R-:W-:Y:S02]  /*b360*/  @!P4 IMAD.IADD R10, R10, 0x1, -R7.reuse ;  /* 0x000000010a0ac824 */ /* 0x100fe400078e0a07 */
[----:B------:R-:W-:-:S02]  /*b370*/  @!P6 IMAD.IADD R6, R6, 0x1, -R7 ;  /* 0x000000010606e824 */ /* 0x000fc400078e0a07 */
[----:B------:R-:W-:Y:S01]  /*b380*/  IMAD.HI.U32 R5, R8, R11, RZ ;  /* 0x0000000b08057227 */ /* 0x000fe200078e00ff */
[----:B------:R-:W-:-:S03]  /*b390*/  ISETP.GT.U32.AND P6, PT, R7, R10, PT ;  /* 0x0000000a0700720c */ /* 0x000fc60003fc4070 */
[----:B------:R-:W-:-:S04]  /*b3a0*/  IMAD.HI.U32 R18, R8, R88, RZ ;  /* 0x0000005808127227 */ /* 0x000fc800078e00ff */
[----:B------:R-:W-:Y:S02]  /*b3b0*/  IMAD.MOV R5, RZ, RZ, -R5 ;  /* 0x000000ffff057224 */ /* 0x000fe400078e0a05 */
[----:B------:R-:W-:Y:S02]  /*b3c0*/  IMAD.MOV R18, RZ, RZ, -R18 ;  /* 0x000000ffff127224 */ /* 0x000fe400078e0a12 */
[C---:B------:R-:W-:Y:S02]  /*b3d0*/  IMAD R11, R7.reuse, R5, R11 ;  /* 0x00000005070b7224 */ /* 0x040fe400078e020b */
[C---:B------:R-:W-:Y:S02]  /*b3e0*/  IMAD R88, R7.reuse, R18, R88 ;  /* 0x0000001207587224 */ /* 0x040fe400078e0258 */
[----:B------:R-:W-:Y:S01]  /*b3f0*/  IMAD.MOV.U32 R19, RZ, RZ, R17 ;  /* 0x000000ffff137224 */ /* 0x000fe200078e0011 */
[----:B------:R-:W-:Y:S01]  /*b400*/  ISETP.GT.U32.AND P4, PT, R7, R11, PT ;  /* 0x0000000b0700720c */ /* 0x000fe20003f84070 */
[----:B------:R-:W-:-:S02]  /*b410*/  IMAD.MOV R16, RZ, RZ, -R16 ;  /* 0x000000ffff107224 */ /* 0x000fc400078e0a10 */
[----:B------:R-:W-:Y:S02]  /*b420*/  IMAD.MOV.U32 R17, RZ, RZ, R4 ;  /* 0x000000ffff117224 */ /* 0x000fe400078e0004 */
[----:B------:R-:W-:Y:S01]  /*b430*/  @!P6 IMAD.IADD R10, R10, 0x1, -R7 ;  /* 0x000000010a0ae824 */ /* 0x000fe200078e0a07 */
[----:B------:R-:W-:Y:S01]  /*b440*/  ISETP.GT.U32.AND P6, PT, R7, R88, PT ;  /* 0x000000580700720c */ /* 0x000fe20003fc4070 */
[----:B------:R-:W-:-:S04]  /*b450*/  IMAD.HI.U32 R4, R8, R14, RZ ;  /* 0x0000000e08047227 */ /* 0x000fc800078e00ff */
[C---:B------:R-:W-:Y:S02]  /*b460*/  IMAD R90, R7.reuse, R16, R90 ;  /* 0x00000010075a7224 */ /* 0x040fe400078e025a */
[----:B------:R-:W-:Y:S01]  /*b470*/  @!P0 IMAD.MOV R17, RZ, RZ, -R17 ;  /* 0x000000ffff118224 */ /* 0x000fe200078e0a11 */
[----:B------:R-:W-:Y:S01]  /*b480*/  ISETP.GT.U32.AND P0, PT, R7, R6, PT ;  /* 0x000000060700720c */ /* 0x000fe20003f04070 */
[----:B------:R-:W-:Y:S02]  /*b490*/  IMAD.MOV.U32 R16, RZ, RZ, R10 ;  /* 0x000000ffff107224 */ /* 0x000fe400078e000a */
[----:B------:R-:W-:Y:S01]  /*b4a0*/  @!P3 IMAD.MOV R19, RZ, RZ, -R19 ;  /* 0x000000ffff13b224 */ /* 0x000fe200078e0a13 */
[----:B------:R-:W-:Y:S01]  /*b4b0*/  ISETP.GE.AND P3, PT, R15, RZ, PT ;  /* 0x000000ff0f00720c */ /* 0x000fe20003f66270 */
[----:B------:R-:W-:Y:S02]  /*b4c0*/  IMAD.MOV R4, RZ, RZ, -R4 ;  /* 0x000000ffff047224 */ /* 0x000fe400078e0a04 */
[----:B------:R-:W-:Y:S01]  /*b4d0*/  @!P5 IMAD.MOV R16, RZ, RZ, -R16 ;  /* 0x000000ffff10d224 */ /* 0x000fe200078e0a10 */
[C---:B------:R-:W-:Y:S01]  /*b4e0*/  ISETP.GT.U32.AND P5, PT, R7.reuse, R90, PT ;  /* 0x0000005a0700720c */ /* 0x040fe20003fa4070 */
[----:B------:R-:W-:Y:S01]  /*b4f0*/  IMAD R4, R7, R4, R14 ;  /* 0x0000000407047224 */ /* 0x000fe200078e020e */
[----:B------:R-:W-:Y:S01]  /*b500*/  STL [R1+0x668], R19 ;  /* 0x0006681301007387 */ /* 0x000fe20000100800 */
[----:B------:R-:W-:-:S02]  /*b510*/  @!P4 IMAD.IADD R11, R11, 0x1, -R7 ;  /* 0x000000010b0bc824 */ /* 0x000fc400078e0a07 */
[--C-:B------:R-:W-:Y:S01]  /*b520*/  @!P6 IMAD.IADD R88, R88, 0x1, -R7.reuse ;  /* 0x000000015858e824 */ /* 0x100fe200078e0a07 */
[----:B------:R0:W-:Y:S01]  /*b530*/  STL [R1+0x658], R17 ;  /* 0x0006581101007387 */ /* 0x0001e20000100800 */
[----:B------:R-:W-:Y:S01]  /*b540*/  VIADD R5, R3, 0xd3 ;  /* 0x000000d303057836 */ /* 0x000fe20000000000 */
[C---:B------:R-:W-:Y:S01]  /*b550*/  ISETP.GT.U32.AND P6, PT, R7.reuse, R4, PT ;  /* 0x000000040700720c */ /* 0x040fe20003fc4070 */
[--C-:B------:R-:W-:Y:S01]  /*b560*/  @!P0 IMAD.IADD R6, R6, 0x1, -R7.reuse ;  /* 0x0000000106068824 */ /* 0x100fe200078e0a07 */
[----:B------:R-:W-:Y:S01]  /*b570*/  ISETP.GT.U32.AND P4, PT, R7, R11, PT ;  /* 0x0000000b0700720c */ /* 0x000fe20003f84070 */
[----:B------:R-:W-:Y:S01]  /*b580*/  VIADD R10, R3, 0xd5 ;  /* 0x000000d5030a7836 */ /* 0x000fe20000000000 */
[----:B------:R-:W-:Y:S01]  /*b590*/  IABS R15, R5 ;  /* 0x00000005000f7213 */ /* 0x000fe20000000000 */
[----:B------:R-:W-:Y:S01]  /*b5a0*/  @!P5 IMAD.IADD R90, R90, 0x1, -R7 ;  /* 0x000000015a5ad824 */ /* 0x000fe200078e0a07 */
[----:B------:R-:W-:Y:S01]  /*b5b0*/  ISETP.GT.U32.AND P5, PT, R7, R88, PT ;  /* 0x000000580700720c */ /* 0x000fe20003fa4070 */
[----:B------:R-:W-:Y:S01]  /*b5c0*/  IMAD.U32 R72, RZ, RZ, UR8 ;  /* 0x00000008ff487e24 */ /* 0x000fe2000f8e00ff */
[----:B------:R-:W-:Y:S01]  /*b5d0*/  ISETP.GE.AND P0, PT, R13, RZ, PT ;  /* 0x000000ff0d00720c */ /* 0x000fe20003f06270 */
[----:B0-----:R-:W-:-:S02]  /*b5e0*/  IMAD.MOV.U32 R17, RZ, RZ, R9 ;  /* 0x000000ffff117224 */ /* 0x001fc400078e0009 */
[----:B------:R-:W-:-:S04]  /*b5f0*/  IMAD.HI.U32 R9, R8, R15, RZ ;  /* 0x0000000f08097227 */ /* 0x000fc800078e00ff */
[----:B------:R-:W-:Y:S01]  /*b600*/  @!P2 IMAD.MOV R17, RZ, RZ, -R17 ;  /* 0x000000ffff11a224 */ /* 0x000fe200078e0a11 */
[----:B------:R-:W-:Y:S01]  /*b610*/  ISETP.GE.AND P2, PT, R12, RZ, PT ;  /* 0x000000ff0c00720c */ /* 0x000fe20003f46270 */
[----:B------:R-:W-:Y:S02]  /*b620*/  IMAD.MOV.U32 R12, RZ, RZ, R6 ;  /* 0x000000ffff0c7224 */ /* 0x000fe400078e0006 */
[----:B------:R-:W-:Y:S01]  /*b630*/  @!P6 IMAD.IADD R4, R4, 0x1, -R7 ;  /* 0x000000010404e824 */ /* 0x000fe200078e0a07 */
[----:B------:R0:W-:Y:S01]  /*b640*/  STL [R1+0x65c], R17 ;  /* 0x00065c1101007387 */ /* 0x0001e20000100800 */
[----:B------:R-:W-:Y:S01]  /*b650*/  @!P1 IMAD.MOV R12, RZ, RZ, -R12 ;  /* 0x000000ffff0c9224 */ /* 0x000fe200078e0a0c */
[----:B------:R-:W-:Y:S01]  /*b660*/  ISETP.GT.U32.AND P1, PT, R7, R90, PT ;  /* 0x0000005a0700720c */ /* 0x000fe20003f24070 */
[----:B------:R-:W-:Y:S01]  /*b670*/  IMAD.MOV R9, RZ, RZ, -R9 ;  /* 0x000000ffff097224 */ /* 0x000fe200078e0a09 */
[----:B------:R1:W-:Y:S01]  /*b680*/  STL [R1+0x664], R16 ;  /* 0x0006641001007387 */ /* 0x0003e20000100800 */
[----:B------:R-:W-:Y:S01]  /*b690*/  @!P4 IMAD.IADD R11, R11, 0x1, -R7 ;  /* 0x000000010b0bc824 */ /* 0x000fe200078e0a07 */
[----:B------:R-:W-:Y:S01]  /*b6a0*/  ISETP.GE.AND P4, PT, R2, RZ, PT ;  /* 0x000000ff0200720c */ /* 0x000fe20003f86270 */
[C---:B------:R-:W-:Y:S01]  /*b6b0*/  IMAD R2, R7.reuse, R9, R15 ;  /* 0x0000000907027224 */ /* 0x040fe200078e020f */
[----:B------:R-:W-:Y:S01]  /*b6c0*/  ISETP.GT.U32.AND P6, PT, R7, R4, PT ;  /* 0x000000040700720c */ /* 0x000fe20003fc4070 */
[----:B------:R-:W-:Y:S01]  /*b6d0*/  @!P5 IMAD.IADD R88, R88, 0x1, -R7 ;  /* 0x000000015858d824 */ /* 0x000fe200078e0a07 */
[----:B0-----:R-:W-:Y:S01]  /*b6e0*/  IABS R17, R10 ;  /* 0x0000000a00117213 */ /* 0x001fe20000000000 */
[----:B------:R-:W-:Y:S01]  /*b6f0*/  VIADD R6, R3, 0xd6 ;  /* 0x000000d603067836 */ /* 0x000fe20000000000 */
[----:B------:R-:W-:Y:S01]  /*b700*/  ISETP.GT.U32.AND P5, PT, R7, R2, PT ;  /* 0x000000020700720c */ /* 0x000fe20003fa4070 */
[----:B------:R0:W-:Y:S01]  /*b710*/  STL [R1+0x654], R12 ;  /* 0x0006540c01007387 */ /* 0x0001e20000100800 */
[----:B-1----:R-:W-:-:S02]  /*b720*/  VIADD R16, R3, 0xd4 ;  /* 0x000000d403107836 */ /* 0x002fc40000000000 */
[----:B------:R-:W-:Y:S01]  /*b730*/  @!P1 IMAD.IADD R90, R90, 0x1, -R7 ;  /* 0x000000015a5a9824 */ /* 0x000fe200078e0a07 */
[----:B------:R-:W-:Y:S01]  /*b740*/  ISETP.GE.AND P1, PT, R5, RZ, PT ;  /* 0x000000ff0500720c */ /* 0x000fe20003f26270 */
[----:B------:R-:W-:Y:S01]  /*b750*/  VIADD R9, R3, 0xd7 ;  /* 0x000000d703097836 */ /* 0x000fe20000000000 */
[----:B------:R-:W-:Y:S01]  /*b760*/  IABS R14, R16 ;  /* 0x00000010000e7213 */ /* 0x000fe20000000000 */
[----:B------:R-:W-:Y:S01]  /*b770*/  IMAD.HI.U32 R18, R8, R17, RZ ;  /* 0x0000001108127227 */ /* 0x000fe200078e00ff */
[----:B0-----:R-:W-:-:S03]  /*b780*/  IABS R12, R6 ;  /* 0x00000006000c7213 */ /* 0x001fc60000000000 */
[----:B------:R-:W-:Y:S01]  /*b790*/  IMAD.HI.U32 R15, R8, R14, RZ ;  /* 0x0000000e080f7227 */ /* 0x000fe200078e00ff */
[----:B------:R-:W-:-:S03]  /*b7a0*/  IABS R13, R9 ;  /* 0x00000009000d7213 */ /* 0x000fc60000000000 */
[----:B------:R-:W-:Y:S02]  /*b7b0*/  IMAD.MOV R15, RZ, RZ, -R15 ;  /* 0x000000ffff0f7224 */ /* 0x000fe400078e0a0f */
[----:B------:R-:W-:Y:S02]  /*b7c0*/  @!P6 IMAD.IADD R4, R4, 0x1, -R7 ;  /* 0x000000010404e824 */ /* 0x000fe400078e0a07 */
[----:B------:R-:W-:Y:S02]  /*b7d0*/  IMAD R5, R7, R15, R14 ;  /* 0x0000000f07057224 */ /* 0x000fe400078e020e */
[----:B------:R-:W-:-:S03]  /*b7e0*/  IMAD.HI.U32 R14, R8, R12, RZ ;  /* 0x0000000c080e7227 */ /* 0x000fc600078e00ff */
[C---:B------:R-:W-:Y:S01]  /*b7f0*/  ISETP.GT.U32.AND P6, PT, R7.reuse, R5, PT ;  /* 0x000000050700720c */ /* 0x040fe20003fc4070 */
[----:B------:R-:W-:Y:S02]  /*b800*/  IMAD.MOV R18, RZ, RZ, -R18 ;  /* 0x000000ffff127224 */ /* 0x000fe400078e0a12 */
[----:B------:R-:W-:Y:S01]  /*b810*/  @!P5 IMAD.IADD R2, R2, 0x1, -R7 ;  /* 0x000000010202d824 */ /* 0x000fe200078e0a07 */
[----:B------:R-:W-:Y:S01]  /*b820*/  ISETP.GE.AND P5, PT, R16, RZ, PT ;  /* 0x000000ff1000720c */ /* 0x000fe20003fa6270 */
[----:B------:R-:W-:Y:S02]  /*b830*/  IMAD.MOV R14, RZ, RZ, -R14 ;  /* 0x000000ffff0e7224 */ /* 0x000fe400078e0a0e */
[----:B------:R-:W-:Y:S02]  /*b840*/  IMAD R17, R7, R18, R17 ;  /* 0x0000001207117224 */ /* 0x000fe400078e0211 */
[----:B------:R-:W-:-:S04]  /*b850*/  IMAD.HI.U32 R15, R8, R13, RZ ;  /* 0x0000000d080f7227 */ /* 0x000fc800078e00ff */
[----:B------:R-:W-:Y:S01]  /*b860*/  @!P6 IMAD.IADD R5, R5, 0x1, -R7 ;  /* 0x000000010505e824 */ /* 0x000fe200078e0a07 */
[C---:B------:R-:W-:Y:S01]  /*b870*/  ISETP.GT.U32.AND P6, PT, R7.reuse, R2, PT ;  /* 0x000000020700720c */ /* 0x040fe20003fc4070 */
[----:B------:R-:W-:Y:S02]  /*b880*/  IMAD R12, R7, R14, R12 ;  /* 0x0000000e070c7224 */ /* 0x000fe400078e020c */
[----:B------:R-:W-:Y:S02]  /*b890*/  VIADD R14, R3, 0xd8 ;  /* 0x000000d8030e7836 */ /* 0x000fe40000000000 */
[----:B------:R-:W-:Y:S01]  /*b8a0*/  @!P3 IMAD.MOV R11, RZ, RZ, -R11 ;  /* 0x000000ffff0bb224 */ /* 0x000fe200078e0a0b */
[C---:B------:R-:W-:Y:S01]  /*b8b0*/  ISETP.GT.U32.AND P3, PT, R7.reuse, R5, PT ;  /* 0x000000050700720c */ /* 0x040fe20003f64070 */
[----:B------:R-:W-:Y:S01]  /*b8c0*/  @!P2 IMAD.MOV R88, RZ, RZ, -R88 ;  /* 0x000000ffff58a224 */ /* 0x000fe200078e0a58 */
[C---:B------:R-:W-:Y:S01]  /*b8d0*/  ISETP.GT.U32.AND P2, PT, R7.reuse, R17, PT ;  /* 0x000000110700720c */ /* 0x040fe20003f44070 */
[----:B------:R-:W-:Y:S01]  /*b8e0*/  IMAD.MOV R15, RZ, RZ, -R15 ;  /* 0x000000ffff0f7224 */ /* 0x000fe200078e0a0f */
[----:B------:R-:W-:Y:S01]  /*b8f0*/  IABS R16, R14 ;  /* 0x0000000e00107213 */ /* 0x000fe20000000000 */
[----:B------:R-:W-:Y:S01]  /*b900*/  @!P0 IMAD.MOV R90, RZ, RZ, -R90 ;  /* 0x000000ffff5a8224 */ /* 0x000fe200078e0a5a */
[C---:B------:R-:W-:Y:S01]  /*b910*/  ISETP.GT.U32.AND P0, PT, R7.reuse, R12, PT ;  /* 0x0000000c0700720c */ /* 0x040fe20003f04070 */
[----:B------:R-:W-:Y:S01]  /*b920*/  IMAD R15, R7, R15, R13 ;  /* 0x0000000f070f7224 */ /* 0x000fe200078e020d */
[----:B------:R0:W-:Y:S01]  /*b930*/  STL [R1+0x64c], R11 ;  /* 0x00064c0b01007387 */ /* 0x0001e20000100800 */
[----:B------:R-:W-:-:S02]  /*b940*/  IMAD.MOV.U32 R18, RZ, RZ, R4 ;  /* 0x000000ffff127224 */ /* 0x000fc400078e0004 */
[----:B------:R-:W-:-:S04]  /*b950*/  IMAD.HI.U32 R4, R8, R16, RZ ;  /* 0x0000001008047227 */ /* 0x000fc800078e00ff */
[--C-:B------:R-:W-:Y:S01]  /*b960*/  @!P6 IMAD.IADD R2, R2, 0x1, -R7.reuse ;  /* 0x000000010202e824 */ /* 0x100fe200078e0a07 */
[----:B------:R-:W-:Y:S01]  /*b970*/  ISETP.GT.U32.AND P6, PT, R7, R15, PT ;  /* 0x0000000f0700720c */ /* 0x000fe20003fc4070 */
[----:B------:R-:W-:Y:S02]  /*b980*/  IMAD.MOV R4, RZ, RZ, -R4 ;  /* 0x000000ffff047224 */ /* 0x000fe400078e0a04 */
[--C-:B------:R-:W-:Y:S01]  /*b990*/  @!P3 IMAD.IADD R5, R5, 0x1, -R7.reuse ;  /* 0x000000010505b824 */ /* 0x100fe200078e0a07 */
[----:B------:R-:W-:Y:S01]  /*b9a0*/  ISETP.GE.AND P3, PT, R6, RZ, PT ;  /* 0x000000ff0600720c */ /* 0x000fe20003f66270 */
[----:B------:R-:W-:Y:S01]  /*b9b0*/  @!P2 IMAD.IADD R17, R17, 0x1, -R7 ;  /* 0x000000011111a824 */ /* 0x000fe200078e0a07 */
[----:B------:R-:W-:Y:S01]  /*b9c0*/  ISETP.GE.AND P2, PT, R9, RZ, PT ;  /* 0x000000ff0900720c */ /* 0x000fe20003f46270 */
[----:B------:R-:W-:Y:S02]  /*b9d0*/  VIADD R13, R3, 0xd9 ;  /* 0x000000d9030d7836 */ /* 0x000fe40000000000 */
[----:B------:R-:W-:-:S02]  /*b9e0*/  IMAD R16, R7, R4, R16 ;  /* 0x0000000407107224 */ /* 0x000fc400078e0210 */
[----:B------:R-:W-:Y:S01]  /*b9f0*/  @!P0 IMAD.IADD R12, R12, 0x1, -R7 ;  /* 0x000000010c0c8824 */ /* 0x000fe200078e0a07 */
[C---:B------:R-:W-:Y:S01]  /*ba00*/  ISETP.GT.U32.AND P0, PT, R7.reuse, R17, PT ;  /* 0x000000110700720c */ /* 0x040fe20003f04070 */
[----:B------:R-:W-:Y:S01]  /*ba10*/  IMAD.MOV.U32 R9, RZ, RZ, R5 ;  /* 0x000000ffff097224 */ /* 0x000fe200078e0005 */
[----:B0-----:R-:W-:Y:S01]  /*ba20*/  IABS R11, R13 ;  /* 0x0000000d000b7213 */ /* 0x001fe20000000000 */
[----:B------:R-:W-:Y:S01]  /*ba30*/  @!P4 IMAD.MOV R18, RZ, RZ, -R18 ;  /* 0x000000ffff12c224 */ /* 0x000fe200078e0a12 */
[----:B------:R-:W-:Y:S01]  /*ba40*/  ISETP.GE.AND P4, PT, R10, RZ, PT ;  /* 0x000000ff0a00720c */ /* 0x000fe20003f86270 */
[----:B------:R-:W-:Y:S01]  /*ba50*/  @!P5 IMAD.MOV R9, RZ, RZ, -R9 ;  /* 0x000000ffff09d224 */ /* 0x000fe200078e0a09 */
[----:B------:R-:W-:Y:S01]  /*ba60*/  ISETP.GT.U32.AND P5, PT, R7, R16, PT ;  /* 0x000000100700720c */ /* 0x000fe20003fa4070 */
[----:B------:R-:W-:Y:S01]  /*ba70*/  @!P6 IMAD.IADD R15, R15, 0x1, -R7 ;  /* 0x000000010f0fe824 */ /* 0x000fe200078e0a07 */
[----:B------:R0:W-:Y:S01]  /*ba80*/  STL [R1+0x648], R18 ;  /* 0x0006481201007387 */ /* 0x0001e20000100800 */
[----:B------:R-:W-:Y:S01]  /*ba90*/  ISETP.GT.U32.AND P6, PT, R7, R12, PT ;  /* 0x0000000c0700720c */ /* 0x000fe20003fc4070 */
[----:B------:R-:W-:-:S04]  /*baa0*/  IMAD.HI.U32 R6, R8, R11, RZ ;  /* 0x0000000b08067227 */ /* 0x000fc800078e00ff */
[----:B------:R-:W-:Y:S02]  /*bab0*/  IMAD.MOV R6, RZ, RZ, -R6 ;  /* 0x000000ffff067224 */ /* 0x000fe400078e0a06 */
[C---:B------:R-:W-:Y:S02]  /*bac0*/  VIADD R4, R3.reuse, 0xdb ;  /* 0x000000db03047836 */ /* 0x040fe40000000000 */
[----:B0-----:R-:W-:Y:S02]  /*bad0*/  IMAD.MOV.U32 R18, RZ, RZ, R2 ;  /* 0x000000ffff127224 */ /* 0x001fe400078e0002 */
[----:B------:R-:W-:Y:S02]  /*bae0*/  VIADD R2, R3, 0xda ;  /* 0x000000da03027836 */ /* 0x000fe40000000000 */
[----:B------:R-:W-:Y:S01]  /*baf0*/  @!P1 IMAD.MOV R18, RZ, RZ, -R18 ;  /* 0x000000ffff129224 */ /* 0x000fe200078e0a12 */
[----:B------:R-:W-:Y:S01]  /*bb00*/  ISETP.GT.U32.AND P1, PT, R7, R15, PT ;  /* 0x0000000f0700720c */ /* 0x000fe20003f24070 */
[----:B------:R-:W-:Y:S01]  /*bb10*/  @!P0 IMAD.IADD R17, R17, 0x1, -R7 ;  /* 0x0000000111118824 */ /* 0x000fe200078e0a07 */
[----:B------:R-:W-:Y:S01]  /*bb20*/  IABS R5, R2 ;  /* 0x0000000200057213 */ /* 0x000fe20000000000 */
[C---:B------:R-:W-:Y:S01]  /*bb30*/  IMAD R93, R7.reuse, R6, R11 ;  /* 0x00000006075d7224 */ /* 0x040fe200078e020b */
[----:B------:R0:W-:Y:S01]  /*bb40*/  STL [R1+0x63c], R18 ;  /* 0x00063c1201007387 */ /* 0x0001e20000100800 */
[----:B------:R-:W-:Y:S01]  /*bb50*/  IABS R6, R4 ;  /* 0x0000000400067213 */ /* 0x000fe20000000000 */
[--C-:B------:R-:W-:Y:S01]  /*bb60*/  @!P5 IMAD.IADD R16, R16, 0x1, -R7.reuse ;  /* 0x000000011010d824 */ /* 0x100fe200078e0a07 */
[----:B------:R-:W-:Y:S01]  /*bb70*/  ISETP.GE.AND P5, PT, R2, RZ, PT ;  /* 0x000000ff0200720c */ /* 0x000fe20003fa6270 */
[----:B------:R1:W-:Y:S01]  /*bb80*/  STL [R1+0x640], R9 ;  /* 0x0006400901007387 */ /* 0x0003e20000100800 */
[----:B------:R-:W-:Y:S01]  /*bb90*/  @!P6 IMAD.IADD R12, R12, 0x1, -R7 ;  /* 0x000000010c0ce824 */ /* 0x000fe200078e0a07 */
[----:B------:R-:W-:Y:S01]  /*bba0*/  ISETP.GT.U32.AND P6, PT, R7, R93, PT ;  /* 0x0000005d0700720c */ /* 0x000fe20003fc4070 */
[----:B------:R-:W-:Y:S01]  /*bbb0*/  IMAD.HI.U32 R11, R8, R5, RZ ;  /* 0x00000005080b7227 */ /* 0x000fe200078e00ff */
[----:B------:R-:W-:-:S03]  /*bbc0*/  ISETP.GE.AND P0, PT, R14, RZ, PT ;  /* 0x000000ff0e00720c */ /* 0x000fc60003f06270 */
[----:B0-----:R-:W-:Y:S02]  /*bbd0*/  IMAD.MOV.U32 R18, RZ, RZ, R17 ;  /* 0x000000ffff127224 */ /* 0x001fe400078e0011 */
[----:B------:R-:W-:-:S04]  /*bbe0*/  IMAD.HI.U32 R10, R8, R6, RZ ;  /* 0x00000006080a7227 */ /* 0x000fc800078e00ff */
[----:B-1----:R-:W-:Y:S02]  /*bbf0*/  VIADD R9, R3, 0xdc ;  /* 0x000000dc03097836 */ /* 0x002fe40000000000 */
[----:B------:R-:W-:Y:S01]  /*bc00*/  @!P4 IMAD.MOV R18, RZ, RZ, -R18 ;  /* 0x000000ffff12c224 */ /* 0x000fe200078e0a12 */
[----:B------:R-:W-:Y:S01]  /*bc10*/  ISETP.GT.U32.AND P4, PT, R7, R16, PT ;  /* 0x000000100700720c */ /* 0x000fe20003f84070 */
[----:B------:R-:W-:Y:S01]  /*bc20*/  @!P1 IMAD.IADD R15, R15, 0x1, -R7 ;  /* 0x000000010f0f9824 */ /* 0x000fe200078e0a07 */
[----:B------:R-:W-:Y:S01]  /*bc30*/  IABS R2, R9 ;  /* 0x0000000900027213 */ /* 0x000fe20000000000 */
[----:B------:R-:W-:Y:S01]  /*bc40*/  IMAD.MOV R10, RZ, RZ, -R10 ;  /* 0x000000ffff0a7224 */ /* 0x000fe200078e0a0a */
[----:B------:R-:W-:Y:S01]  /*bc50*/  ISETP.GE.AND P1, PT, R13, RZ, PT ;  /* 0x000000ff0d00720c */ /* 0x000fe20003f26270 */
[----:B------:R-:W-:Y:S01]  /*bc60*/  IMAD.MOV R13, RZ, RZ, -R11 ;  /* 0x000000ffff0d7224 */ /* 0x000fe200078e0a0b */
[----:B------:R-:W-:Y:S01]  /*bc70*/  STL [R1+0x634], R18 ;  /* 0x0006341201007387 */ /* 0x000fe20000100800 */
[----:B------:R-:W-:-:S02]  /*bc80*/  IMAD.MOV.U32 R11, RZ, RZ, R2 ;  /* 0x000000ffff0b7224 */ /* 0x000fc400078e0002 */
[----:B------:R-:W-:Y:S02]  /*bc90*/  IMAD.MOV.U32 R14, RZ, RZ, R15 ;  /* 0x000000ffff0e7224 */ /* 0x000fe400078e000f */
[----:B------:R-:W-:Y:S02]  /*bca0*/  IMAD R2, R7, R10, R6 ;  /* 0x0000000a07027224 */ /* 0x000fe400078e0206 */
[----:B------:R-:W-:-:S04]  /*bcb0*/  IMAD.HI.U32 R6, R8, R11, RZ ;  /* 0x0000000b08067227 */ /* 0x000fc800078e00ff */
[--C-:B------:R-:W-:Y:S02]  /*bcc0*/  @!P6 IMAD.IADD R93, R93, 0x1, -R7.reuse ;  /* 0x000000015d5de824 */ /* 0x100fe400078e0a07 */
[----:B------:R-:W-:Y:S01]  /*bcd0*/  @!P2 IMAD.MOV R14, RZ, RZ, -R14 ;  /* 0x000000ffff0ea224 */ /* 0x000fe200078e0a0e */
[----:B------:R-:W-:Y:S01]  /*bce0*/  ISETP.GE.AND P2, PT, R4, RZ, PT ;  /* 0x000000ff0400720c */ /* 0x000fe20003f46270 */
[----:B------:R-:W-:Y:S01]  /*bcf0*/  IMAD.MOV R4, RZ, RZ, -R6 ;  /* 0x000000ffff047224 */ /* 0x000fe200078e0a06 */
[C---:B------:R-:W-:Y:S01]  /*bd00*/  ISETP.GT.U32.AND P6, PT, R7.reuse, R93, PT ;  /* 0x0000005d0700720c */ /* 0x040fe20003fc4070 */
[----:B------:R-:W-:Y:S01]  /*bd10*/  @!P4 IMAD.IADD R16, R16, 0x1, -R7 ;  /* 0x000000011010c824 */ /* 0x000fe200078e0a07 */
[C---:B------:R-:W-:Y:S01]  /*bd20*/  ISETP.GT.U32.AND P4, PT, R7.reuse, R2, PT ;  /* 0x000000020700720c */ /* 0x040fe20003f84070 */
[----:B------:R-:W-:Y:S02]  /*bd30*/  IMAD R4, R7, R4, R11 ;  /* 0x0000000407047224 */ /* 0x000fe400078e020b */
[----:B------:R-:W-:-:S02]  /*bd40*/  IMAD.MOV.U32 R92, RZ, RZ, R16 ;  /* 0x000000ffff5c7224 */ /* 0x000fc400078e0010 */
[C---:B------:R-:W-:Y:S02]  /*bd50*/  IMAD R5, R7.reuse, R13, R5 ;  /* 0x0000000d07057224 */ /* 0x040fe400078e0205 */
[----:B------:R-:W-:Y:S01]  /*bd60*/  @!P0 IMAD.MOV R92, RZ, RZ, -R92 ;  /* 0x000000ffff5c8224 */ /* 0x000fe200078e0a5c */
[C---:B------:R-:W-:Y:S01]  /*bd70*/  ISETP.GT.U32.AND P0, PT, R7.reuse, R4, PT ;  /* 0x000000040700720c */ /* 0x040fe20003f04070 */
[----:B------:R-:W-:Y:S01]  /*bd80*/  @!P3 IMAD.MOV R12, RZ, RZ, -R12 ;  /* 0x000000ffff0cb224 */ /* 0x000fe200078e0a0c */
[----:B------:R-:W-:Y:S01]  /*bd90*/  ISETP.GT.U32.AND P3, PT, R7, R5, PT ;  /* 0x000000050700720c */ /* 0x000fe20003f64070 */
[----:B------:R-:W-:Y:S01]  /*bda0*/  @!P6 IMAD.IADD R93, R93, 0x1, -R7 ;  /* 0x000000015d5de824 */ /* 0x000fe200078e0a07 */
[----:B------:R-:W-:Y:S01]  /*bdb0*/  ISETP.GE.AND P6, PT, R9, RZ, PT ;  /* 0x000000ff0900720c */ /* 0x000fe20003fc6270 */
[C---:B------:R-:W-:Y:S01]  /*bdc0*/  VIADD R9, R3.reuse, 0xde ;  /* 0x000000de03097836 */ /* 0x040fe20000000000 */
[----:B------:R0:W-:Y:S01]  /*bdd0*/  STL [R1+0x630], R12 ;  /* 0x0006300c01007387 */ /* 0x0001e20000100800 */
[----:B------:R-:W-:-:S02]  /*bde0*/  VIADD R10, R3, 0xdd ;  /* 0x000000dd030a7836 */ /* 0x000fc40000000000 */
[----:B------:R-:W-:Y:S01]  /*bdf0*/  @!P1 IMAD.MOV R93, RZ, RZ, -R93 ;  /* 0x000000ffff5d9224 */ /* 0x000fe200078e0a5d */
[----:B------:R-:W-:Y:S01]  /*be00*/  IABS R20, R9 ;  /* 0x0000000900147213 */ /* 0x000fe20000000000 */
[--C-:B------:R-:W-:Y:S01]  /*be10*/  @!P4 IMAD.IADD R2, R2, 0x1, -R7.reuse ;  /* 0x000000010202c824 */ /* 0x100fe200078e0a07 */
[----:B------:R-:W-:Y:S01]  /*be20*/  IABS R21, R10 ;  /* 0x0000000a00157213 */ /* 0x000fe20000000000 */
[--C-:B------:R-:W-:Y:S01]  /*be30*/  @!P0 IMAD.IADD R4, R4, 0x1, -R7.reuse ;  /* 0x0000000104048824 */ /* 0x100fe200078e0a07 */
[----:B------:R-:W-:Y:S01]  /*be40*/  ISETP.GE.AND P1, PT, R10, RZ, PT ;  /* 0x000000ff0a00720c */ /* 0x000fe20003f26270 */
[----:B------:R-:W-:Y:S01]  /*be50*/  @!P3 IMAD.IADD R5, R5, 0x1, -R7 ;  /* 0x000000010505b824 */ /* 0x000fe200078e0a07 */
[C---:B------:R-:W-:Y:S01]  /*be60*/  ISETP.GT.U32.AND P4, PT, R7.reuse, R2, PT ;  /* 0x000000020700720c */ /* 0x040fe20003f84070 */
[----:B------:R-:W-:Y:S01]  /*be70*/  IMAD.HI.U32 R10, R8, R20, RZ ;  /* 0x00000014080a7227 */ /* 0x000fe200078e00ff */
[C---:B------:R-:W-:Y:S01]  /*be80*/  ISETP.GT.U32.AND P0, PT, R7.reuse, R4, PT ;  /* 0x000000040700720c */ /* 0x040fe20003f04070 */
[----:B------:R1:W-:Y:S01]  /*be90*/  STL [R1+0x320], R14 ;  /* 0x0003200e01007387 */ /* 0x0003e20000100800 */
[----:B------:R-:W-:Y:S01]  /*bea0*/  ISETP.GT.U32.AND P3, PT, R7, R5, PT ;  /* 0x000000050700720c */ /* 0x000fe20003f64070 */
[----:B------:R-:W-:-:S02]  /*beb0*/  IMAD.MOV R10, RZ, RZ, -R10 ;  /* 0x000000ffff0a7224 */ /* 0x000fc400078e0a0a */
[----:B------:R-:W-:Y:S02]  /*bec0*/  VIADD R6, R3, 0xdf ;  /* 0x000000df03067836 */ /* 0x000fe40000000000 */
[----:B------:R-:W-:Y:S02]  /*bed0*/  IMAD R20, R7, R10, R20 ;  /* 0x0000000a07147224 */ /* 0x000fe400078e0214 */
[----:B0-----:R-:W-:Y:S01]  /*bee0*/  IMAD.HI.U32 R12, R8, R21, RZ ;  /* 0x00000015080c7227 */ /* 0x001fe200078e00ff */
[----:B-1----:R-:W-:-:S03]  /*bef0*/  IABS R14, R6 ;  /* 0x00000006000e7213 */ /* 0x002fc60000000000 */
[--C-:B------:R-:W-:Y:S01]  /*bf00*/  @!P0 IMAD.IADD R4, R4, 0x1, -R7.reuse ;  /* 0x0000000104048824 */ /* 0x100fe200078e0a07 */
[----:B------:R-:W-:Y:S01]  /*bf10*/  ISETP.GT.U32.AND P0, PT, R7, R20, PT ;  /* 0x000000140700720c */ /* 0x000fe20003f04070 */
[--C-:B------:R-:W-:Y:S01]  /*bf20*/  @!P3 IMAD.IADD R5, R5, 0x1, -R7.reuse ;  /* 0x000000010505b824 */ /* 0x100fe200078e0a07 */
[----:B------:R-:W-:Y:S01]  /*bf30*/  ISETP.GE.AND P3, PT, R9, RZ, PT ;  /* 0x000000ff0900720c */ /* 0x000fe20003f66270 */
[----:B------:R-:W-:Y:S02]  /*bf40*/  IMAD.MOV R12, RZ, RZ, -R12 ;  /* 0x000000ffff0c7224 */ /* 0x000fe400078e0a0c */
[----:B------:R-:W-:Y:S01]  /*bf50*/  @!P4 IMAD.IADD R2, R2, 0x1, -R7 ;  /* 0x000000010202c824 */ /* 0x000fe200078e0a07 */
[----:B------:R-:W-:Y:S01]  /*bf60*/  ISETP.GE.AND P4, PT, R6, RZ, PT ;  /* 0x000000ff0600720c */ /* 0x000fe20003f86270 */
[----:B------:R-:W-:Y:S02]  /*bf70*/  IMAD R21, R7, R12, R21 ;  /* 0x0000000c07157224 */ /* 0x000fe400078e0215 */
[----:B------:R-:W-:-:S02]  /*bf80*/  IMAD.MOV.U32 R17, RZ, RZ, R5 ;  /* 0x000000ffff117224 */ /* 0x000fc400078e0005 */
[----:B------:R-:W-:Y:S02]  /*bf90*/  VIADD R15, R3, 0xe0 ;  /* 0x000000e0030f7836 */ /* 0x000fe40000000000 */
[----:B------:R-:W-:Y:S02]  /*bfa0*/  IMAD.MOV.U32 R13, RZ, RZ, R2 ;  /* 0x000000ffff0d7224 */ /* 0x000fe400078e0002 */
[----:B------:R-:W-:-:S04]  /*bfb0*/  IMAD.HI.U32 R11, R8, R14, RZ ;  /* 0x0000000e080b7227 */ /* 0x000fc800078e00ff */
[----:B------:R-:W-:Y:S01]  /*bfc0*/  @!P5 IMAD.MOV R17, RZ, RZ, -R17 ;  /* 0x000000ffff11d224 */ /* 0x000fe200078e0a11 */
[----:B------:R-:W-:Y:S01]  /*bfd0*/  ISETP.GT.U32.AND P5, PT, R7, R21, PT ;  /* 0x000000150700720c */ /* 0x000fe20003fa4070 */
[----:B------:R-:W-:Y:S01]  /*bfe0*/  @!P2 IMAD.MOV R13, RZ, RZ, -R13 ;  /* 0x000000ffff0da224 */ /* 0x000fe200078e0a0d */
[----:B------:R-:W-:Y:S01]  /*bff0*/  ISETP.GE.AND P2, PT, R15, RZ, PT ;  /* 0x000000ff0f00720c */ /* 0x000fe20003f46270 */
[----:B------:R-:W-:Y:S01]  /*c000*/  IMAD.MOV R9, RZ, RZ, -R11 ;  /* 0x000000ffff097224 */ /* 0x000fe200078e0a0b */
[----:B------:R-:W-:Y:S01]  /*c010*/  IABS R15, R15 ;  /* 0x0000000f000f7213 */ /* 0x000fe20000000000 */
[----:B------:R-:W-:Y:S01]  /*c020*/  VIADD R6, R3, 0xe1 ;  /* 0x000000e103067836 */ /* 0x000fe20000000000 */
[----:B------:R-:W-:Y:S01]  /*c030*/  STL [R1+0x2ec], R17 ;  /* 0x0002ec1101007387 */ /* 0x000fe20000100800 */
[----:B------:R-:W-:Y:S02]  /*c040*/  @!P0 IMAD.IADD R20, R20, 0x1, -R7 ;  /* 0x0000000114148824 */ /* 0x000fe400078e0a07 */
[C---:B------:R-:W-:Y:S01]  /*c050*/  IMAD R14, R7.reuse, R9, R14 ;  /* 0x00000009070e7224 */ /* 0x040fe200078e020e */
[----:B------:R0:W-:Y:S01]  /*c060*/  STL [R1+0x310], R13 ;  /* 0x0003100d01007387 */ /* 0x0001e20000100800 */
[----:B------:R-:W-:Y:S01]  /*c070*/  IMAD.MOV.U32 R16, RZ, RZ, R4 ;  /* 0x000000ffff107224 */ /* 0x000fe200078e0004 */
[----:B------:R-:W-:Y:S01]  /*c080*/  ISETP.GT.U32.AND P0, PT, R7, R20, PT ;  /* 0x000000140700720c */ /* 0x000fe20003f04070 */
[----:B------:R-:W-:-:S04]  /*c090*/  IMAD.HI.U32 R9, R8, R15, RZ ;  /* 0x0000000f08097227 */ /* 0x000fc800078e00ff */
[----:B------:R-:W-:Y:S01]  /*c0a0*/  @!P6 IMAD.MOV R16, RZ, RZ, -R16 ;  /* 0x000000ffff10e224 */ /* 0x000fe200078e0a10 */
[----:B------:R-:W-:Y:S01]  /*c0b0*/  ISETP.GT.U32.AND P6, PT, R7, R14, PT ;  /* 0x0000000e0700720c */ /* 0x000fe20003fc4070 */
[----:B------:R-:W-:Y:S01]  /*c0c0*/  IMAD.MOV R9, RZ, RZ, -R9 ;  /* 0x000000ffff097224 */ /* 0x000fe200078e0a09 */
[----:B0-----:R-:W-:Y:S01]  /*c0d0*/  IABS R13, R6 ;  /* 0x00000006000d7213 */ /* 0x001fe20000000000 */
[----:B------:R-:W-:Y:S01]  /*c0e0*/  @!P5 IMAD.IADD R21, R21, 0x1, -R7 ;  /* 0x000000011515d824 */ /* 0x000fe200078e0a07 */
[----:B------:R0:W-:Y:S01]  /*c0f0*/  STL [R1+0x2fc], R16 ;  /* 0x0002fc1001007387 */ /* 0x0001e20000100800 */
[C---:B------:R-:W-:Y:S02]  /*c100*/  IMAD R15, R7.reuse, R9, R15 ;  /* 0x00000009070f7224 */ /* 0x040fe400078e020f */
[----:B------:R-:W-:Y:S01]  /*c110*/  IMAD.HI.U32 R5, R8, R13, RZ ;  /* 0x0000000d08057227 */ /* 0x000fe200078e00ff */
[----:B------:R-:W-:-:S03]  /*c120*/  ISETP.GT.U32.AND P5, PT, R7, R21, PT ;  /* 0x000000150700720c */ /* 0x000fc60003fa4070 */
[----:B------:R-:W-:Y:S02]  /*c130*/  IMAD.MOV R5, RZ, RZ, -R5 ;  /* 0x000000ffff057224 */ /* 0x000fe400078e0a05 */
[----:B------:R-:W-:Y:S02]  /*c140*/  VIADD R17, R3, 0xe3 ;  /* 0x000000e303117836 */ /* 0x000fe40000000000 */
[C---:B------:R-:W-:Y:S02]  /*c150*/  IMAD R13, R7.reuse, R5, R13 ;  /* 0x00000005070d7224 */ /* 0x040fe400078e020d */
[--C-:B------:R-:W-:Y:S01]  /*c160*/  @!P0 IMAD.IADD R20, R20, 0x1, -R7.reuse ;  /* 0x0000000114148824 */ /* 0x100fe200078e0a07 */
[----:B------:R-:W-:Y:S01]  /*c170*/  ISETP.GT.U32.AND P0, PT, R7, R15, PT ;  /* 0x0000000f0700720c */ /* 0x000fe20003f04070 */
[----:B------:R-:W-:Y:S01]  /*c180*/  VIADD R18, R3, 0xe2 ;  /* 0x000000e203127836 */ /* 0x000fe20000000000 */
[----:B------:R-:W-:Y:S01]  /*c190*/  IABS R12, R17 ;  /* 0x00000011000c7213 */ /* 0x000fe20000000000 */
[--C-:B------:R-:W-:Y:S01]  /*c1a0*/  @!P6 IMAD.IADD R14, R14, 0x1, -R7.reuse ;  /* 0x000000010e0ee824 */ /* 0x100fe200078e0a07 */
[----:B------:R-:W-:Y:S01]  /*c1b0*/  ISETP.GT.U32.AND P6, PT, R7, R13, PT ;  /* 0x0000000d0700720c */ /* 0x000fe20003fc4070 */
[----:B------:R-:W-:Y:S01]  /*c1c0*/  @!P5 IMAD.IADD R21, R21, 0x1, -R7 ;  /* 0x000000011515d824 */ /* 0x000fe200078e0a07 */
[----:B------:R-:W-:Y:S01]  /*c1d0*/  IABS R10, R18 ;  /* 0x00000012000a7213 */ /* 0x000fe20000000000 */
[----:B------:R-:W-:Y:S01]  /*c1e0*/  IMAD.HI.U32 R2, R8, R12, RZ ;  /* 0x0000000c08027227 */ /* 0x000fe200078e00ff */
[----:B------:R-:W-:-:S03]  /*c1f0*/  ISETP.GE.AND P5, PT, R6, RZ, PT ;  /* 0x000000ff0600720c */ /* 0x000fc60003fa6270 */
[----:B------:R-:W-:-:S04]  /*c200*/  IMAD.HI.U32 R11, R8, R10, RZ ;  /* 0x0000000a080b7227 */ /* 0x000fc800078e00ff */
[----:B------:R-:W-:Y:S02]  /*c210*/  IMAD.MOV R2, RZ, RZ, -R2 ;  /* 0x000000ffff027224 */ /* 0x000fe400078e0a02 */
[C---:B------:R-:W-:Y:S02]  /*c220*/  VIADD R6, R3.reuse, 0xe4 ;  /* 0x000000e403067836 */ /* 0x040fe40000000000 */
[----:B------:R-:W-:Y:S02]  /*c230*/  VIADD R9, R3, 0xe5 ;  /* 0x000000e503097836 */ /* 0x000fe40000000000 */
[----:B------:R-:W-:Y:S01]  /*c240*/  @!P0 IMAD.IADD R15, R15, 0x1, -R7 ;  /* 0x000000010f0f8824 */ /* 0x000fe200078e0a07 */
[C---:B------:R-:W-:Y:S01]  /*c250*/  ISETP.GT.U32.AND P0, PT, R7.reuse, R14, PT ;  /* 0x0000000e0700720c */ /* 0x040fe20003f04070 */
[----:B------:R-:W-:Y:S01]  /*c260*/  IMAD.MOV R4, RZ, RZ, -R11 ;  /* 0x000000ffff047224 */ /* 0x000fe200078e0a0b */
[----:B------:R-:W-:Y:S01]  /*c270*/  IABS R11, R6 ;  /* 0x00000006000b7213 */ /* 0x000fe20000000000 */
[----:B------:R-:W-:Y:S01]  /*c280*/  IMAD R12, R7, R2, R12 ;  /* 0x00000002070c7224 */ /* 0x000fe200078e020c */
[----:B------:R-:W-:Y:S01]  /*c290*/  IABS R2, R9 ;  /* 0x0000000900027213 */ /* 0x000fe20000000000 */
[----:B------:R-:W-:-:S02]  /*c2a0*/  IMAD.MOV.U32 R23, RZ, RZ, R21 ;  /* 0x000000ffff177224 */ /* 0x000fc400078e0015 */
[----:B------:R-:W-:Y:S02]  /*c2b0*/  @!P6 IMAD.IADD R13, R13, 0x1, -R7 ;  /* 0x000000010d0de824 */ /* 0x000fe400078e0a07 */
[----:B------:R-:W-:Y:S01]  /*c2c0*/  @!P1 IMAD.MOV R23, RZ, RZ, -R23 ;  /* 0x000000ffff179224 */ /* 0x000fe200078e0a17 */
[C---:B------:R-:W-:Y:S01]  /*c2d0*/  ISETP.GT.U32.AND P1, PT, R7.reuse, R15, PT ;  /* 0x0000000f0700720c */ /* 0x040fe20003f24070 */
[C---:B------:R-:W-:Y:S01]  /*c2e0*/  IMAD.HI.U32 R21, R8.reuse, R11, RZ ;  /* 0x0000000b08157227 */ /* 0x040fe200078e00ff */
[----:B------:R-:W-:Y:S02]  /*c2f0*/  ISETP.GT.U32.AND P6, PT, R7, R13, PT ;  /* 0x0000000d0700720c */ /* 0x000fe40003fc4070 */
[----:B------:R-:W-:Y:S01]  /*c300*/  STL [R1+0x308], R23 ;  /* 0x0003081701007387 */ /* 0x000fe20000100800 */
[----:B------:R-:W-:-:S04]  /*c310*/  IMAD.HI.U32 R22, R8, R2, RZ ;  /* 0x0000000208167227 */ /* 0x000fc800078e00ff */
[C---:B------:R-:W-:Y:S02]  /*c320*/  IMAD R10, R7.reuse, R4, R10 ;  /* 0x00000004070a7224 */ /* 0x040fe400078e020a */
[----:B------:R-:W-:Y:S02]  /*c330*/  IMAD.MOV R21, RZ, RZ, -R21 ;  /* 0x000000ffff157224 */ /* 0x000fe400078e0a15 */
[----:B------:R-:W-:Y:S02]  /*c340*/  IMAD.MOV R22, RZ, RZ, -R22 ;  /* 0x000000ffff167224 */ /* 0x000fe400078e0a16 */
[----:B------:R-:W-:Y:S01]  /*c350*/  @!P0 IMAD.IADD R14, R14, 0x1, -R7 ;  /* 0x000000010e0e8824 */ /* 0x000fe200078e0a07 */
[C---:B------:R-:W-:Y:S01]  /*c360*/  ISETP.GT.U32.AND P0, PT, R7.reuse, R12, PT ;  /* 0x0000000c0700720c */ /* 0x040fe20003f04070 */
[----:B------:R-:W-:Y:S01]  /*c370*/  @!P3 IMAD.MOV R20, RZ, RZ, -R20 ;  /* 0x000000ffff14b224 */ /* 0x000fe200078e0a14 */
[C---:B------:R-:W-:Y:S01]  /*c380*/  ISETP.GT.U32.AND P3, PT, R7.reuse, R10, PT ;  /* 0x0000000a0700720c */ /* 0x040fe20003f64070 */
[----:B------:R-:W-:-:S02]  /*c390*/  IMAD R11, R7, R21, R11 ;  /* 0x00000015070b7224 */ /* 0x000fc400078e020b */
[----:B------:R-:W-:Y:S01]  /*c3a0*/  IMAD R2, R7, R22, R2 ;  /* 0x0000001607027224 */ /* 0x000fe200078e0202 */
[----:B------:R1:W-:Y:S01]  /*c3b0*/  STL [R1+0x37c], R20 ;  /* 0x00037c1401007387 */ /* 0x0003e20000100800 */
[--C-:B------:R-:W-:Y:S01]  /*c3c0*/  @!P1 IMAD.IADD R15, R15, 0x1, -R7.reuse ;  /* 0x000000010f0f9824 */ /* 0x100fe200078e0a07 */
[----:B------:R-:W-:Y:S01]  /*c3d0*/  ISETP.GT.U32.AND P1, PT, R7, R11, PT ;  /* 0x0000000b0700720c */ /* 0x000fe20003f24070 */
[--C-:B------:R-:W-:Y:S01]  /*c3e0*/  @!P6 IMAD.IADD R13, R13, 0x1, -R7.reuse ;  /* 0x000000010d0de824 */ /* 0x100fe200078e0a07 */
[----:B------:R-:W-:Y:S01]  /*c3f0*/  ISETP.GT.U32.AND P6, PT, R7, R2, PT ;  /* 0x000000020700720c */ /* 0x000fe20003fc4070 */
[C---:B------:R-:W-:Y:S02]  /*c400*/  VIADD R5, R3.reuse, 0xe7 ;  /* 0x000000e703057836 */ /* 0x040fe40000000000 */
[----:B------:R-:W-:Y:S02]  /*c410*/  VIADD R4, R3, 0xe6 ;  /* 0x000000e603047836 */ /* 0x000fe40000000000 */
[--C-:B------:R-:W-:Y:S01]  /*c420*/  @!P0 IMAD.IADD R12, R12, 0x1, -R7.reuse ;  /* 0x000000010c0c8824 */ /* 0x100fe200078e0a07 */
[----:B0-----:R-:W-:Y:S01]  /*c430*/  IABS R16, R5 ;  /* 0x0000000500107213 */ /* 0x001fe20000000000 */
[----:B------:R-:W-:Y:S01]  /*c440*/  IMAD.MOV.U32 R24, RZ, RZ, R14 ;  /* 0x000000ffff187224 */ /* 0x000fe200078e000e */
[----:B------:R-:W-:Y:S01]  /*c450*/  IABS R19, R4 ;  /* 0x0000000400137213 */ /* 0x000fe20000000000 */
[----:B------:R-:W-:Y:S01]  /*c460*/  @!P3 IMAD.IADD R10, R10, 0x1, -R7 ;  /* 0x000000010a0ab824 */ /* 0x000fe200078e0a07 */
[----:B------:R-:W-:Y:S01]  /*c470*/  ISETP.GE.AND P0, PT, R17, RZ, PT ;  /* 0x000000ff1100720c */ /* 0x000fe20003f06270 */
[----:B------:R-:W-:Y:S01]  /*c480*/  @!P4 IMAD.MOV R24, RZ, RZ, -R24 ;  /* 0x000000ffff18c224 */ /* 0x000fe200078e0a18 */
[----:B------:R-:W-:Y:S01]  /*c490*/  ISETP.GT.U32.AND P4, PT, R7, R12, PT ;  /* 0x0000000c0700720c */ /* 0x000fe20003f84070 */
[----:B------:R-:W-:Y:S01]  /*c4a0*/  IMAD.HI.U32 R21, R8, R16, RZ ;  /* 0x0000001008157227 */ /* 0x000fe200078e00ff */
[----:B------:R-:W-:-:S02]  /*c4b0*/  ISETP.GE.AND P3, PT, R18, RZ, PT ;  /* 0x000000ff1200720c */ /* 0x000fc40003f66270 */
[----:B------:R-:W-:Y:S01]  /*c4c0*/  STL [R1+0x330], R24 ;  /* 0x0003301801007387 */ /* 0x000fe20000100800 */
[----:B-1----:R-:W-:-:S04]  /*c4d0*/  IMAD.HI.U32 R20, R8, R19, RZ ;  /* 0x0000001308147227 */ /* 0x002fc800078e00ff */
[----:B------:R-:W-:Y:S01]  /*c4e0*/  @!P1 IMAD.IADD R11, R11, 0x1, -R7 ;  /* 0x000000010b0b9824 */ /* 0x000fe200078e0a07 */
[C---:B------:R-:W-:Y:S01]  /*c4f0*/  ISETP.GT.U32.AND P1, PT, R7.reuse, R10, PT ;  /* 0x0000000a0700720c */ /* 0x040fe20003f24070 */
[----:B------:R-:W-:Y:S02]  /*c500*/  IMAD.MOV.U32 R23, RZ, RZ, R15 ;  /* 0x000000ffff177224 */ /* 0x000fe400078e000f */
[----:B------:R-:W-:Y:S01]  /*c510*/  @!P6 IMAD.IADD R2, R2, 0x1, -R7 ;  /* 0x000000010202e824 */ /* 0x000fe200078e0a07 */
[C---:B------:R-:W-:Y:S01]  /*c520*/  ISETP.GT.U32.AND P6, PT, R7.reuse, R11, PT ;  /* 0x0000000b0700720c */ /* 0x040fe20003fc4070 */
[----:B------:R-:W-:Y:S02]  /*c530*/  IMAD.MOV R21, RZ, RZ, -R21 ;  /* 0x000000ffff157224 */ /* 0x000fe400078e0a15 */
[----:B------:R-:W-:Y:S02]  /*c540*/  IMAD.MOV R20, RZ, RZ, -R20 ;  /* 0x000000ffff147224 */ /* 0x000fe400078e0a14 */
[----:B------:R-:W-:Y:S01]  /*c550*/  @!P2 IMAD.MOV R23, RZ, RZ, -R23 ;  /* 0x000000ffff17a224 */ /* 0x000fe200078e0a17 */
[C---:B------:R-:W-:Y:S01]  /*c560*/  ISETP.GT.U32.AND P2, PT, R7.reuse, R2, PT ;  /* 0x000000020700720c */ /* 0x040fe20003f44070 */
[----:B------:R-:W-:-:S02]  /*c570*/  IMAD R16, R7, R21, R16 ;  /* 0x0000001507107224 */ /* 0x000fc400078e0210 */
[----:B------:R-:W-:Y:S01]  /*c580*/  VIADD R17, R3, 0xe8 ;  /* 0x000000e803117836 */ /* 0x000fe20000000000 */
[----:B------:R-:W-:Y:S01]  /*c590*/  STL [R1], R23 ;  /* 0x0000001701007387 */ /* 0x000fe20000100800 */
[----:B------:R-:W-:Y:S02]  /*c5a0*/  IMAD R19, R7, R20, R19 ;  /* 0x0000001407137224 */ /* 0x000fe400078e0213 */
[----:B------:R-:W-:Y:S01]  /*c5b0*/  IMAD.MOV.U32 R15, RZ, RZ, R13 ;  /* 0x000000ffff0f7224 */ /* 0x000fe200078e000d */
[----:B------:R-:W-:Y:S01]  /*c5c0*/  IABS R13, R17 ;  /* 0x00000011000d7213 */ /* 0x000fe20000000000 */
[----:B------:R-:W-:Y:S02]  /*c5d0*/  VIADD R18, R3, 0xe9 ;  /* 0x000000e903127836 */ /* 0x000fe40000000000 */
[----:B------:R-:W-:Y:S01]  /*c5e0*/  @!P4 IMAD.IADD R12, R12, 0x1, -R7 ;  /* 0x000000010c0cc824 */ /* 0x000fe200078e0a07 */
[C---:B------:R-:W-:Y:S01]  /*c5f0*/  ISETP.GT.U32.AND P4, PT, R7.reuse, R16, PT ;  /* 0x000000100700720c */ /* 0x040fe20003f84070 */
[----:B------:R-:W-:Y:S01]  /*c600*/  @!P5 IMAD.MOV R15, RZ, RZ, -R15 ;  /* 0x000000ffff0fd224 */ /* 0x000fe200078e0a0f */
[----:B------:R-:W-:Y:S01]  /*c610*/  ISETP.GT.U32.AND P5, PT, R7, R19, PT ;  /* 0x000000130700720c */ /* 0x000fe20003fa4070 */
[--C-:B------:R-:W-:Y:S01]  /*c620*/  @!P1 IMAD.IADD R10, R10, 0x1, -R7.reuse ;  /* 0x000000010a0a9824 */ /* 0x100fe200078e0a07 */
[----:B------:R-:W-:Y:S01]  /*c630*/  IABS R14, R18 ;  /* 0x00000012000e7213 */ /* 0x000fe20000000000 */
[--C-:B------:R-:W-:Y:S01]  /*c640*/  @!P6 IMAD.IADD R11, R11, 0x1, -R7.reuse ;  /* 0x000000010b0be824 */ /* 0x100fe200078e0a07 */
[----:B------:R-:W-:Y:S01]  /*c650*/  ISETP.GE.AND P1, PT, R6, RZ, PT ;  /* 0x000000ff0600720c */ /* 0x000fe20003f26270 */
[----:B------:R-:W-:Y:S01]  /*c660*/  IMAD.HI.U32 R6, R8, R13, RZ ;  /* 0x0000000d08067227 */ /* 0x000fe200078e00ff */
[----:B------:R-:W-:Y:S01]  /*c670*/  ISETP.GE.AND P6, PT, R9, RZ, PT ;  /* 0x000000ff0900720c */ /* 0x000fe20003fc6270 */
[----:B------:R0:W-:Y:S02]  /*c680*/  STL [R1+0x4], R15 ;  /* 0x0000040f01007387 */ /* 0x0001e40000100800 */
[----:B------:R-:W-:Y:S01]  /*c690*/  @!P2 IMAD.IADD R2, R2, 0x1, -R7 ;  /* 0x000000010202a824 */ /* 0x000fe200078e0a07 */
[----:B------:R-:W-:Y:S01]  /*c6a0*/  ISETP.GE.AND P2, PT, R4, RZ, PT ;  /* 0x000000ff0400720c */ /* 0x000fe20003f46270 */
[----:B------:R-:W-:-:S04]  /*c6b0*/  IMAD.HI.U32 R4, R8, R14, RZ ;  /* 0x0000000e08047227 */ /* 0x000fc800078e00ff */
[----:B------:R-:W-:Y:S02]  /*c6c0*/  IMAD.MOV R6, RZ, RZ, -R6 ;  /* 0x000000ffff067224 */ /* 0x000fe400078e0a06 */
[----:B------:R-:W-:Y:S02]  /*c6d0*/  IMAD.MOV R4, RZ, RZ, -R4 ;  /* 0x000000ffff047224 */ /* 0x000fe400078e0a04 */
[----:B0-----:R-:W-:Y:S02]  /*c6e0*/  IMAD.MOV.U32 R15, RZ, RZ, R12 ;  /* 0x000000ffff0f7224 */ /* 0x001fe400078e000c */
[----:B------:R-:W-:Y:S02]  /*c6f0*/  @!P4 IMAD.IADD R16, R16, 0x1, -R7 ;  /* 0x000000011010c824 */ /* 0x000fe400078e0a07 */
[----:B------:R-:W-:Y:S02]  /*c700*/  IMAD R13, R7, R6, R13 ;  /* 0x00000006070d7224 */ /* 0x000fe400078e020d */
[----:B------:R-:W-:-:S02]  /*c710*/  IMAD.MOV.U32 R9, RZ, RZ, R11 ;  /* 0x000000ffff097224 */ /* 0x000fc400078e000b */
[----:B------:R-:W-:Y:S01]  /*c720*/  @!P5 IMAD.IADD R19, R19, 0x1, -R7 ;  /* 0x000000011313d824 */ /* 0x000fe200078e0a07 */
[----:B------:R-:W-:Y:S01]  /*c730*/  ISETP.GE.AND P5, PT, R5, RZ, PT ;  /* 0x000000ff0500720c */ /* 0x000fe20003fa6270 */
[----:B------:R-:W-:Y:S02]  /*c740*/  IMAD.MOV.U32 R20, RZ, RZ, R10 ;  /* 0x000000ffff147224 */ /* 0x000fe400078e000a */
[----:B------:R-:W-:Y:S01]  /*c750*/  @!P0 IMAD.MOV R15, RZ, RZ, -R15 ;  /* 0x000000ffff0f8224 */ /* 0x000fe200078e0a0f */
[C---:B------:R-:W-:Y:S01]  /*c760*/  ISETP.GT.U32.AND P0, PT, R7.reuse, R16, PT ;  /* 0x000000100700720c */ /* 0x040fe20003f04070 */
[C---:B------:R-:W-:Y:S01]  /*c770*/  IMAD R14, R7.reuse, R4, R14 ;  /* 0x00000004070e7224 */ /* 0x040fe200078e020e */
[C---:B------:R-:W-:Y:S01]  /*c780*/  ISETP.GT.U32.AND P4, PT, R7.reuse, R19, PT ;  /* 0x000000130700720c */ /* 0x040fe20003f84070 */
[----:B------:R-:W-:Y:S02]  /*c790*/  IMAD.MOV.U32 R5, RZ, RZ, R2 ;  /* 0x000000ffff057224 */ /* 0x000fe400078e0002 */
[----:B------:R-:W-:Y:S01]  /*c7a0*/  @!P1 IMAD.MOV R9, RZ, RZ, -R9 ;  /* 0x000000ffff099224 */ /* 0x000fe200078e0a09 */
[----:B------:R-:W-:Y:S01]  /*c7b0*/  ISETP.GT.U32.AND P1, PT, R7, R13, PT ;  /* 0x0000000d0700720c */ /* 0x000fe20003f24070 */
[----:B------:R-:W-:Y:S01]  /*c7c0*/  @!P3 IMAD.MOV R20, RZ, RZ, -R20 ;  /* 0x000000ffff14b224 */ /* 0x000fe200078e0a14 */
[----:B------:R-:W-:Y:S01]  /*c7d0*/  ISETP.GE.AND P3, PT, R17, RZ, PT ;  /* 0x000000ff1100720c */ /* 0x000fe20003f66270 */
[----:B------:R-:W-:Y:S01]  /*c7e0*/  @!P6 IMAD.MOV R5, RZ, RZ, -R5 ;  /* 0x000000ffff05e224 */ /* 0x000fe200078e0a05 */
[----:B------:R-:W-:Y:S01]  /*c7f0*/  ISETP.GT.U32.AND P6, PT, R7, R14, PT ;  /* 0x0000000e0700720c */ /* 0x000fe20003fc4070 */
[----:B------:R-:W-:Y:S01]  /*c800*/  VIADD R4, R3, 0xea ;  /* 0x000000ea03047836 */ /* 0x000fe20000000000 */
[----:B------:R-:W-:Y:S01]  /*c810*/  STL [R1+0x31c], R20 ;  /* 0x00031c1401007387 */ /* 0x000fe20000100800 */
[----:B------:R-:W-:-:S02]  /*c820*/  @!P0 IMAD.IADD R16, R16, 0x1, -R7 ;  /* 0x0000000110108824 */ /* 0x000fc400078e0a07 */
[----:B------:R-:W-:Y:S01]  /*c830*/  VIADD R2, R3, 0xeb ;  /* 0x000000eb03027836 */ /* 0x000fe20000000000 */
[----:B------:R-:W-:Y:S01]  /*c840*/  STL [R1+0x33c], R15 ;  /* 0x00033c0f01007387 */ /* 0x000fe20000100800 */
[----:B------:R-:W-:Y:S01]  /*c850*/  ISETP.GE.AND P0, PT, R4, RZ, PT ;  /* 0x000000ff0400720c */ /* 0x000fe20003f06270 */
[--C-:B------:R-:W-:Y:S01]  /*c860*/  @!P4 IMAD.IADD R19, R19, 0x1, -R7.reuse ;  /* 0x000000011313c824 */ /* 0x100fe200078e0a07 */
[----:B------:R-:W-:Y:S01]  /*c870*/  ISETP.GE.AND P4, PT, R18, RZ, PT ;  /* 0x000000ff1200720c */ /* 0x000fe20003f86270 */
[----:B------:R0:W-:Y:S01]  /*c880*/  STL [R1+0x328], R9 ;  /* 0x0003280901007387 */ /* 0x0001e20000100800 */
[--C-:B------:R-:W-:Y:S01]  /*c890*/  @!P1 IMAD.IADD R13, R13, 0x1, -R7.reuse ;  /* 0x000000010d0d9824 */ /* 0x100fe200078e0a07 */
[----:B------:R-:W-:Y:S01]  /*c8a0*/  ISETP.GE.AND P1, PT, R2, RZ, PT ;  /* 0x000000ff0200720c */ /* 0x000fe20003f26270 */
[----:B------:R-:W-:Y:S01]  /*c8b0*/  @!P6 IMAD.IADD R14, R14, 0x1, -R7 ;  /* 0x000000010e0ee824 */ /* 0x000fe200078e0a07 */
[----:B------:R1:W-:Y:S01]  /*c8c0*/  STL [R1+0x34c], R5 ;  /* 0x00034c0501007387 */ /* 0x0003e20000100800 */
[----:B------:R-:W-:Y:S01]  /*c8d0*/  IMAD.MOV.U32 R10, RZ, RZ, R19 ;  /* 0x000000ffff0a7224 */ /* 0x000fe200078e0013 */
[----:B------:R-:W-:Y:S01]  /*c8e0*/  ISETP.GT.U32.AND P6, PT, R7, R13, PT ;  /* 0x0000000d0700720c */ /* 0x000fe20003fc4070 */
[----:B------:R-:W-:-:S02]  /*c8f0*/  VIADD R11, R3, 0xee ;  /* 0x000000ee030b7836 */ /* 0x000fc40000000000 */
[----:B------:R-:W-:Y:S01]  /*c900*/  @!P2 IMAD.MOV R10, RZ, RZ, -R10 ;  /* 0x000000ffff0aa224 */ /* 0x000fe200078e0a0a */
[----:B0-----:R-:W-:Y:S01]  /*c910*/  IABS R9, R2 ;  /* 0x0000000200097213 */ /* 0x001fe20000000000 */
[----:B------:R-:W-:Y:S01]  /*c920*/  VIADD R2, R3, 0xec ;  /* 0x000000ec03027836 */ /* 0x000fe20000000000 */
[----:B------:R-:W-:Y:S01]  /*c930*/  ISETP.GT.U32.AND P2, PT, R7, R14, PT ;  /* 0x0000000e0700720c */ /* 0x000fe20003f44070 */
[C---:B------:R-:W-:Y:S01]  /*c940*/  VIADD R19, R3.reuse, 0xf0 ;  /* 0x000000f003137836 */ /* 0x040fe20000000000 */
[----:B-1----:R-:W-:Y:S01]  /*c950*/  IABS R5, R4 ;  /* 0x0000000400057213 */ /* 0x002fe20000000000 */
[----:B------:R0:W-:Y:S01]  /*c960*/  STL [R1+0x334], R10 ;  /* 0x0003340a01007387 */ /* 0x0001e20000100800 */
[----:B------:R-:W-:Y:S02]  /*c970*/  VIADD R17, R3, 0xf1 ;  /* 0x000000f103117836 */ /* 0x000fe40000000000 */
[----:B------:R-:W-:Y:S02]  /*c980*/  IMAD.U32 R70, RZ, RZ, UR8 ;  /* 0x00000008ff467e24 */ /* 0x000fe4000f8e00ff */
[----:B------:R-:W-:-:S02]  /*c990*/  IMAD.MOV.U32 R4, RZ, RZ, R5 ;  /* 0x000000ffff047224 */ /* 0x000fc400078e0005 */
[----:B------:R-:W-:-:S04]  /*c9a0*/  IMAD.HI.U32 R5, R8, R9, RZ ;  /* 0x0000000908057227 */ /* 0x000fc800078e00ff */
[----:B------:R-:W-:-:S04]  /*c9b0*/  IMAD.HI.U32 R6, R8, R4, RZ ;  /* 0x0000000408067227 */ /* 0x000fc800078e00ff */
[----:B------:R-:W-:Y:S02]  /*c9c0*/  IMAD.MOV R6, RZ, RZ, -R6 ;  /* 0x000000ffff067224 */ /* 0x000fe400078e0a06 */
[----:B------:R-:W-:Y:S02]  /*c9d0*/  @!P6 IMAD.IADD R13, R13, 0x1, -R7 ;  /* 0x000000010d0de824 */ /* 0x000fe400078e0a07 */
[C---:B------:R-:W-:Y:S02]  /*c9e0*/  IMAD R4, R7.reuse, R6, R4 ;  /* 0x0000000607047224 */ /* 0x040fe400078e0204 */
[----:B------:R-:W-:Y:S02]  /*c9f0*/  IMAD.MOV R5, RZ, RZ, -R5 ;  /* 0x000000ffff057224 */ /* 0x000fe400078e0a05 */
[----:B0-----:R-:W-:Y:S01]  /*ca00*/  IMAD.MOV.U32 R10, RZ, RZ, R16 ;  /* 0x000000ffff0a7224 */ /* 0x001fe200078e0010 */
[C---:B------:R-:W-:Y:S01]  /*ca10*/  ISETP.GT.U32.AND P6, PT, R7.reuse, R4, PT ;  /* 0x000000040700720c */ /* 0x040fe20003fc4070 */
[----:B------:R-:W-:-:S02]  /*ca20*/  IMAD R9, R7, R5, R9 ;  /* 0x0000000507097224 */ /* 0x000fc400078e0209 */
[----:B------:R-:W-:Y:S02]  /*ca30*/  IMAD.MOV.U32 R15, RZ, RZ, R13 ;  /* 0x000000ffff0f7224 */ /* 0x000fe400078e000d */
[----:B------:R-:W-:Y:S01]  /*ca40*/  @!P5 IMAD.MOV R10, RZ, RZ, -R10 ;  /* 0x000000ffff0ad224 */ /* 0x000fe200078e0a0a */
[----:B------:R-:W-:Y:S01]  /*ca50*/  ISETP.GE.AND P5, PT, R2, RZ, PT ;  /* 0x000000ff0200720c */ /* 0x000fe20003fa6270 */
[----:B------:R-:W-:Y:S01]  /*ca60*/  @!P3 IMAD.MOV R15, RZ, RZ, -R15 ;  /* 0x000000ffff0fb224 */ /* 0x000fe200078e0a0f */
[----:B------:R-:W-:Y:S01]  /*ca70*/  ISETP.GT.U32.AND P3, PT, R7, R9, PT ;  /* 0x000000090700720c */ /* 0x000fe20003f64070 */
[--C-:B------:R-:W-:Y:S01]  /*ca80*/  @!P2 IMAD.IADD R14, R14, 0x1, -R7.reuse ;  /* 0x000000010e0ea824 */ /* 0x100fe200078e0a07 */
[----:B------:R0:W-:Y:S01]  /*ca90*/  STL [R1+0x35c], R10 ;  /* 0x00035c0a01007387 */ /* 0x0001e20000100800 */
[----:B------:R-:W-:Y:S01]  /*caa0*/  IABS R2, R2 ;  /* 0x0000000200027213 */ /* 0x000fe20000000000 */
[----:B------:R-:W-:Y:S02]  /*cab0*/  VIADD R6, R3, 0xef ;  /* 0x000000ef03067836 */ /* 0x000fe40000000000 */
[----:B------:R-:W-:Y:S01]  /*cac0*/  @!P6 IMAD.IADD R4, R4, 0x1, -R7 ;  /* 0x000000010404e824 */ /* 0x000fe200078e0a07 */
[----:B------:R-:W-:Y:S01]  /*cad0*/  STL [R1+0x8], R15 ;  /* 0x0000080f01007387 */ /* 0x000fe20000100800 */
[----:B------:R-:W-:-:S02]  /*cae0*/  IMAD.MOV.U32 R12, RZ, RZ, R14 ;  /* 0x000000ffff0c7224 */ /* 0x000fc400078e000e */
[----:B------:R-:W-:Y:S01]  /*caf0*/  IMAD.HI.U32 R5, R8, R2, RZ ;  /* 0x0000000208057227 */ /* 0x000fe200078e00ff */
[----:B------:R-:W-:-:S03]  /*cb00*/  ISETP.GT.U32.AND P6, PT, R7, R4, PT ;  /* 0x000000040700720c */ /* 0x000fc60003fc4070 */
[----:B0-----:R-:W-:Y:S02]  /*cb10*/  VIADD R10, R3, 0xed ;  /* 0x000000ed030a7836 */ /* 0x001fe40000000000 */
[----:B------:R-:W-:Y:S01]  /*cb20*/  @!P4 IMAD.MOV R12, RZ, RZ, -R12 ;  /* 0x000000ffff0cc224 */ /* 0x000fe200078e0a0c */
[----:B------:R-:W-:Y:S01]  /*cb30*/  ISETP.GE.AND P4, PT, R11, RZ, PT ;  /* 0x000000ff0b00720c */ /* 0x000fe20003f86270 */
[----:B------:R-:W-:Y:S01]  /*cb40*/  IMAD.MOV R5, RZ, RZ, -R5 ;  /* 0x000000ffff057224 */ /* 0x000fe200078e0a05 */
[----:B------:R-:W-:Y:S01]  /*cb50*/  ISETP.GE.AND P2, PT, R10, RZ, PT ;  /* 0x000000ff0a00720c */ /* 0x000fe20003f46270 */
[--C-:B------:R-:W-:Y:S01]  /*cb60*/  @!P3 IMAD.IADD R9, R9, 0x1, -R7.reuse ;  /* 0x000000010909b824 */ /* 0x100fe200078e0a07 */
[----:B------:R-:W-:Y:S01]  /*cb70*/  IABS R10, R10 ;  /* 0x0000000a000a7213 */ /* 0x000fe20000000000 */
[C---:B------:R-:W-:Y:S01]  /*cb80*/  IMAD R14, R7.reuse, R5, R2 ;  /* 0x00000005070e7224 */ /* 0x040fe200078e0202 */
[----:B------:R-:W-:Y:S01]  /*cb90*/  IABS R11, R11 ;  /* 0x0000000b000b7213 */ /* 0x000fe20000000000 */
[----:B------:R0:W-:Y:S01]  /*cba0*/  STL [R1+0xc], R12 ;  /* 0x00000c0c01007387 */ /* 0x0001e20000100800 */
[----:B------:R-:W-:Y:S01]  /*cbb0*/  IABS R5, R6 ;  /* 0x0000000600057213 */ /* 0x000fe20000000000 */
[----:B------:R-:W-:Y:S01]  /*cbc0*/  IMAD.MOV.U32 R13, RZ, RZ, R10 ;  /* 0x000000ffff0d7224 */ /* 0x000fe200078e000a */
[C---:B------:R-:W-:Y:S01]  /*cbd0*/  ISETP.GT.U32.AND P3, PT, R7.reuse, R9, PT ;  /* 0x000000090700720c */ /* 0x040fe20003f64070 */
[----:B------:R-:W-:Y:S01]  /*cbe0*/  @!P6 IMAD.IADD R4, R4, 0x1, -R7 ;  /* 0x000000010404e824 */ /* 0x000fe200078e0a07 */
[----:B------:R-:W-:Y:S01]  /*cbf0*/  ISETP.GT.U32.AND P6, PT, R7, R14, PT ;  /* 0x0000000e0700720c */ /* 0x000fe20003fc4070 */
[----:B------:R-:W-:-:S04]  /*cc00*/  IMAD.HI.U32 R10, R8, R13, RZ ;  /* 0x0000000d080a7227 */ /* 0x000fc800078e00ff */
[----:B0-----:R-:W-:-:S04]  /*cc10*/  IMAD.HI.U32 R12, R8, R11, RZ ;  /* 0x0000000b080c7227 */ /* 0x001fc800078e00ff */
[----:B------:R-:W-:Y:S02]  /*cc20*/  IMAD.MOV R2, RZ, RZ, -R10 ;  /* 0x000000ffff027224 */ /* 0x000fe400078e0a0a */
[----:B------:R-:W-:-:S04]  /*cc30*/  IMAD.HI.U32 R10, R8, R5, RZ ;  /* 0x00000005080a7227 */ /* 0x000fc800078e00ff */
[----:B------:R-:W-:Y:S02]  /*cc40*/  IMAD.MOV R12, RZ, RZ, -R12 ;  /* 0x000000ffff0c7224 */ /* 0x000fe400078e0a0c */
[----:B------:R-:W-:Y:S02]  /*cc50*/  IMAD.MOV R10, RZ, RZ, -R10 ;  /* 0x000000ffff0a7224 */ /* 0x000fe400078e0a0a */
[C---:B------:R-:W-:Y:S02]  /*cc60*/  IMAD R11, R7.reuse, R12, R11 ;  /* 0x0000000c070b7224 */ /* 0x040fe400078e020b */
[C---:B------:R-:W-:Y:S01]  /*cc70*/  IMAD R13, R7.reuse, R2, R13 ;  /* 0x00000002070d7224 */ /* 0x040fe200078e020d */
[----:B------:R-:W-:Y:S01]  /*cc80*/  IABS R2, R19 ;  /* 0x0000001300027213 */ /* 0x000fe20000000000 */
[----:B------:R-:W-:Y:S02]  /*cc90*/  IMAD.MOV.U32 R15, RZ, RZ, R4 ;  /* 0x000000ffff0f7224 */ /* 0x000fe400078e0004 */
[----:B------:R-:W-:-:S02]  /*cca0*/  IMAD R5, R7, R10, R5 ;  /* 0x0000000a07057224 */ /* 0x000fc400078e0205 */
[----:B------:R-:W-:Y:S01]  /*ccb0*/  @!P3 IMAD.IADD R9, R9, 0x1, -R7 ;  /* 0x000000010909b824 */ /* 0x000fe200078e0a07 */
[C---:B------:R-:W-:Y:S01]  /*ccc0*/  ISETP.GT.U32.AND P3, PT, R7.reuse, R11, PT ;  /* 0x0000000b0700720c */ /* 0x040fe20003f64070 */
[----:B------:R-:W-:Y:S01]  /*ccd0*/  @!P0 IMAD.MOV R15, RZ, RZ, -R15 ;  /* 0x000000ffff0f8224 */ /* 0x000fe200078e0a0f */
[C---:B------:R-:W-:Y:S01]  /*cce0*/  ISETP.GT.U32.AND P0, PT, R7.reuse, R13, PT ;  /* 0x0000000d0700720c */ /* 0x040fe20003f04070 */
[----:B------:R-:W-:Y:S01]  /*ccf0*/  @!P6 IMAD.IADD R14, R14, 0x1, -R7 ;  /* 0x000000010e0ee824 */ /* 0x000fe200078e0a07 */
[----:B------:R-:W-:Y:S01]  /*cd00*/  ISETP.GT.U32.AND P6, PT, R7, R5, PT ;  /* 0x000000050700720c */ /* 0x000fe20003fc4070 */
[----:B------:R-:W-:Y:S01]  /*cd10*/  IMAD.MOV.U32 R18, RZ, RZ, R9 ;  /* 0x000000ffff127224 */ /* 0x000fe200078e0009 */
[----:B------:R0:W-:Y:S01]  /*cd20*/  STL [R1+0x344], R15 ;  /* 0x0003440f01007387 */ /* 0x0001e20000100800 */
[----:B------:R-:W-:-:S04]  /*cd30*/  IMAD.HI.U32 R4, R8, R2, RZ ;  /* 0x0000000208047227 */ /* 0x000fc800078e00ff */
[----:B------:R-:W-:Y:S02]  /*cd40*/  IMAD.MOV R4, RZ, RZ, -R4 ;  /* 0x000000ffff047224 */ /* 0x000fe400078e0a04 */
[--C-:B------:R-:W-:Y:S02]  /*cd50*/  @!P3 IMAD.IADD R11, R11, 0x1, -R7.reuse ;  /* 0x000000010b0bb824 */ /* 0x100fe400078e0a07 */
[--C-:B------:R-:W-:Y:S01]  /*cd60*/  @!P0 IMAD.IADD R13, R13, 0x1, -R7.reuse ;  /* 0x000000010d0d8824 */ /* 0x100fe200078e0a07 */
[----:B0-----:R-:W-:Y:S01]  /*cd70*/  IABS R15, R17 ;  /* 0x00000011000f7213 */ /* 0x001fe20000000000 */
[----:B------:R-:W-:Y:S01]  /*cd80*/  @!P6 IMAD.IADD R5, R5, 0x1, -R7 ;  /* 0x000000010505e824 */ /* 0x000fe200078e0a07 */
[C---:B------:R-:W-:Y:S01]  /*cd90*/  ISETP.GT.U32.AND P0, PT, R7.reuse, R14, PT ;  /* 0x0000000e0700720c */ /* 0x040fe20003f04070 */
[----:B------:R-:W-:Y:S01]  /*cda0*/  @!P1 IMAD.MOV R18, RZ, RZ, -R18 ;  /* 0x000000ffff129224 */ /* 0x000fe200078e0a12 */
[C---:B------:R-:W-:Y:S01]  /*cdb0*/  ISETP.GT.U32.AND P6, PT, R7.reuse, R11, PT ;  /* 0x0000000b0700720c */ /* 0x040fe20003fc4070 */
[----:B------:R-:W-:Y:S01]  /*cdc0*/  IMAD.HI.U32 R9, R8, R15, RZ ;  /* 0x0000000f08097227 */ /* 0x000fe200078e00ff */
[----:B------:R-:W-:-:S02]  /*cdd0*/  ISETP.GT.U32.AND P3, PT, R7, R13, PT ;  /* 0x0000000d0700720c */ /* 0x000fc40003f64070 */
[C---:B------:R-:W-:Y:S01]  /*cde0*/  ISETP.GT.U32.AND P1, PT, R7.reuse, R5, PT ;  /* 0x000000050700720c */ /* 0x040fe20003f24070 */
[----:B------:R-:W-:Y:S01]  /*cdf0*/  IMAD.MOV R9, RZ, RZ, -R9 ;  /* 0x000000ffff097224 */ /* 0x000fe200078e0a09 */
[----:B------:R0:W-:Y:S01]  /*ce00*/  STL [R1+0x368], R18 ;  /* 0x0003681201007387 */ /* 0x0001e20000100800 */
[C---:B------:R-:W-:Y:S02]  /*ce10*/  IMAD R2, R7.reuse, R4, R2 ;  /* 0x0000000407027224 */ /* 0x040fe400078e0202 */
        /* <DEDUP_REMOVED lines=14> */
[----:B------:R-:W-:-:S04]  /*cf00*/  IMAD.HI.U32 R9, R8, R12, RZ ;  /* 0x0000000c08097227 */ /* 0x000fc800078e00ff */
[--C-:B------:R-:W-:Y:S01]  /*cf10*/  @!P0 IMAD.IADD R2, R2, 0x1, -R7.reuse ;  /* 0x0000000102028824 */ /* 0x100fe200078e0a07 */
[----:B------:R-:W-:Y:S01]  /*cf20*/  ISETP.GE.AND P0, PT, R17, RZ, PT ;  /* 0x000000ff1100720c */ /* 0x000fe20003f06270 */
[----:B------:R-:W-:Y:S02]  /*cf30*/  @!P6 IMAD.IADD R15, R15, 0x1, -R7 ;  /* 0x000000010f0fe824 */ /* 0x000fe400078e0a07 */
[----:B------:R-:W-:Y:S02]  /*cf40*/  IMAD.MOV.U32 R17, RZ, RZ, R19 ;  /* 0x000000ffff117224 */ /* 0x000fe400078e0013 */
[----:B------:R-:W-:Y:S01]  /*cf50*/  IMAD.MOV R9, RZ, RZ, -R9 ;  /* 0x000000ffff097224 */ /* 0x000fe200078e0a09 */
[----:B------:R-:W-:Y:S01]  /*cf60*/  ISETP.GT.U32.AND P6, PT, R7, R15, PT ;  /* 0x0000000f0700720c */ /* 0x000fe20003fc4070 */
[----:B------:R-:W-:-:S04]  /*cf70*/  IMAD.HI.U32 R14, R8, R17, RZ ;  /* 0x00000011080e7227 */ /* 0x000fc800078e00ff */
[----:B------:R-:W-:Y:S02]  /*cf80*/  IMAD.MOV.U32 R20, RZ, RZ, R13 ;  /* 0x000000ffff147224 */ /* 0x000fe400078e000d */
[----:B------:R-:W-:Y:S02]  /*cf90*/  IMAD.MOV.U32 R13, RZ, RZ, R11 ;  /* 0x000000ffff0d7224 */ /* 0x000fe400078e000b */
[----:B------:R-:W-:Y:S02]  /*cfa0*/  IMAD R12, R7, R9, R12 ;  /* 0x00000009070c7224 */ /* 0x000fe400078e020c */
[----:B------:R-:W-:Y:S02]  /*cfb0*/  IMAD.MOV.U32 R11, RZ, RZ, R5 ;  /* 0x000000ffff0b7224 */ /* 0x000fe400078e0005 */
[----:B------:R-:W-:Y:S02]  /*cfc0*/  VIADD R16, R3, 0xf2 ;  /* 0x000000f203107836 */ /* 0x000fe40000000000 */
[----:B------:R-:W-:-:S02]  /*cfd0*/  IMAD.MOV R14, RZ, RZ, -R14 ;  /* 0x000000ffff0e7224 */ /* 0x000fc400078e0a0e */
[----:B------:R-:W-:Y:S01]  /*cfe0*/  @!P3 IMAD.MOV R11, RZ, RZ, -R11 ;  /* 0x000000ffff0bb224 */ /* 0x000fe200078e0a0b */
[C---:B------:R-:W-:Y:S01]  /*cff0*/  ISETP.GT.U32.AND P3, PT, R7.reuse, R12, PT ;  /* 0x0000000c0700720c */ /* 0x040fe20003f64070 */
[C---:B------:R-:W-:Y:S01]  /*d000*/  IMAD R5, R7.reuse, R14, R17 ;  /* 0x0000000e07057224 */ /* 0x040fe200078e0211 */
[----:B------:R-:W-:Y:S01]  /*d010*/  IABS R4, R16 ;  /* 0x0000001000047213 */ /* 0x000fe20000000000 */
[----:B------:R-:W-:Y:S01]  /*d020*/  @!P5 IMAD.MOV R21, RZ, RZ, -R21 ;  /* 0x000000ffff15d224 */ /* 0x000fe200078e0a15 */
[----:B------:R-:W-:Y:S01]  /*d030*/  ISETP.GT.U32.AND P5, PT, R7, R2, PT ;  /* 0x000000020700720c */ /* 0x000fe20003fa4070 */
[----:B------:R-:W-:Y:S01]  /*d040*/  @!P6 IMAD.IADD R15, R15, 0x1, -R7 ;  /* 0x000000010f0fe824 */ /* 0x000fe200078e0a07 */
[----:B------:R-:W-:Y:S01]  /*d050*/  ISETP.GT.U32.AND P6, PT, R7, R5, PT ;  /* 0x000000050700720c */ /* 0x000fe20003fc4070 */
[----:B0-----:R-:W-:Y:S01]  /*d060*/  IMAD.HI.U32 R18, R8, R4, RZ ;  /* 0x0000000408127227 */ /* 0x001fe200078e00ff */
[----:B------:R0:W-:Y:S03]  /*d070*/  STL [R1+0x354], R21 ;  /* 0x0003541501007387 */ /* 0x0001e60000100800 */
[----:B------:R-:W-:-:S02]  /*d080*/  @!P2 IMAD.MOV R20, RZ, RZ, -R20 ;  /* 0x000000ffff14a224 */ /* 0x000fc400078e0a14 */
[----:B------:R-:W-:Y:S01]  /*d090*/  @!P4 IMAD.MOV R13, RZ, RZ, -R13 ;  /* 0x000000ffff0dc224 */ /* 0x000fe200078e0a0d */
[----:B------:R-:W-:Y:S01]  /*d0a0*/  ISETP.GE.AND P4, PT, R16, RZ, PT ;  /* 0x000000ff1000720c */ /* 0x000fe20003f86270 */
[----:B------:R-:W-:Y:S01]  /*d0b0*/  IMAD.MOV R18, RZ, RZ, -R18 ;  /* 0x000000ffff127224 */ /* 0x000fe200078e0a12 */
[----:B------:R-:W-:Y:S01]  /*d0c0*/  STL [R1+0x364], R20 ;  /* 0x0003641401007387 */ /* 0x000fe20000100800 */
[--C-:B------:R-:W-:Y:S02]  /*d0d0*/  @!P3 IMAD.IADD R12, R12, 0x1, -R7.reuse ;  /* 0x000000010c0cb824 */ /* 0x100fe400078e0a07 */
[C---:B------:R-:W-:Y:S01]  /*d0e0*/  IMAD R4, R7.reuse, R18, R4 ;  /* 0x0000001207047224 */ /* 0x040fe200078e0204 */
[----:B------:R1:W-:Y:S01]  /*d0f0*/  STL [R1+0x388], R13 ;  /* 0x0003880d01007387 */ /* 0x0003e20000100800 */
[--C-:B------:R-:W-:Y:S01]  /*d100*/  @!P5 IMAD.IADD R2, R2, 0x1, -R7.reuse ;  /* 0x000000010202d824 */ /* 0x100fe200078e0a07 */
[----:B------:R-:W-:Y:S01]  /*d110*/  ISETP.GT.U32.AND P3, PT, R7, R12, PT ;  /* 0x0000000c0700720c */ /* 0x000fe20003f64070 */
[----:B------:R-:W-:Y:S01]  /*d120*/  @!P6 IMAD.IADD R5, R5, 0x1, -R7 ;  /* 0x000000010505e824 */ /* 0x000fe200078e0a07 */
[----:B------:R-:W-:Y:S01]  /*d130*/  ISETP.GE.AND P5, PT, R10, RZ, PT ;  /* 0x000000ff0a00720c */ /* 0x000fe20003fa6270 */
[----:B------:R-:W-:Y:S01]  /*d140*/  VIADD R9, R3, 0xf5 ;  /* 0x000000f503097836 */ /* 0x000fe20000000000 */
[C---:B------:R-:W-:Y:S01]  /*d150*/  ISETP.GT.U32.AND P2, PT, R7.reuse, R4, PT ;  /* 0x000000040700720c */ /* 0x040fe20003f44070 */
[----:B------:R3:W-:Y:S01]  /*d160*/  STL [R1+0x394], R11 ;  /* 0x0003940b01007387 */ /* 0x0007e20000100800 */
[----:B------:R-:W-:Y:S01]  /*d170*/  ISETP.GT.U32.AND P6, PT, R7, R5, PT ;  /* 0x000000050700720c */ /* 0x000fe20003fc4070 */
[----:B0-----:R-:W-:Y:S01]  /*d180*/  IMAD.MOV.U32 R21, RZ, RZ, R15 ;  /* 0x000000ffff157224 */ /* 0x001fe200078e000f */
[----:B------:R-:W-:Y:S01]  /*d190*/  IABS R16, R9 ;  /* 0x0000000900107213 */ /* 0x000fe20000000000 */
[----:B-1----:R-:W-:-:S02]  /*d1a0*/  VIADD R13, R3, 0xf6 ;  /* 0x000000f6030d7836 */ /* 0x002fc40000000000 */
[----:B------:R-:W-:Y:S02]  /*d1b0*/  @!P0 IMAD.MOV R21, RZ, RZ, -R21 ;  /* 0x000000ffff158224 */ /* 0x000fe400078e0a15 */
[--C-:B------:R-:W-:Y:S01]  /*d1c0*/  @!P3 IMAD.IADD R12, R12, 0x1, -R7.reuse ;  /* 0x000000010c0cb824 */ /* 0x100fe200078e0a07 */
[----:B------:R-:W-:Y:S01]  /*d1d0*/  IABS R10, R13 ;  /* 0x0000000d000a7213 */ /* 0x000fe20000000000 */
[----:B---3--:R-:W-:Y:S01]  /*d1e0*/  IMAD.MOV.U32 R11, RZ, RZ, R2 ;  /* 0x000000ffff0b7224 */ /* 0x008fe200078e0002 */
[----:B------:R-:W-:Y:S01]  /*d1f0*/  ISETP.GE.AND P3, PT, R9, RZ, PT ;  /* 0x000000ff0900720c */ /* 0x000fe20003f66270 */
[----:B------:R-:W-:Y:S01]  /*d200*/  @!P2 IMAD.IADD R4, R4, 0x1, -R7 ;  /* 0x000000010404a824 */ /* 0x000fe200078e0a07 */
[----:B------:R-:W-:Y:S01]  /*d210*/  ISETP.GE.AND P2, PT, R6, RZ, PT ;  /* 0x000000ff0600720c */ /* 0x000fe20003f46270 */
[----:B------:R-:W-:-:S04]  /*d220*/  IMAD.HI.U32 R14, R8, R10, RZ ;  /* 0x0000000a080e7227 */ /* 0x000fc800078e00ff */
[----:B------:R-:W-:Y:S02]  /*d230*/  IMAD.MOV R14, RZ, RZ, -R14 ;  /* 0x000000ffff0e7224 */ /* 0x000fe400078e0a0e */
[----:B------:R-:W-:Y:S01]  /*d240*/  @!P1 IMAD.MOV R11, RZ, RZ, -R11 ;  /* 0x000000ffff0b9224 */ /* 0x000fe200078e0a0b */
[C---:B------:R-:W-:Y:S01]  /*d250*/  ISETP.GT.U32.AND P1, PT, R7.reuse, R4, PT ;  /* 0x000000040700720c */ /* 0x040fe20003f24070 */
[----:B------:R-:W-:Y:S02]  /*d260*/  IMAD R9, R7, R14, R10 ;  /* 0x0000000e07097224 */ /* 0x000fe400078e020a */
[----:B------:R-:W-:Y:S01]  /*d270*/  @!P6 IMAD.IADD R5, R5, 0x1, -R7 ;  /* 0x000000010505e824 */ /* 0x000fe200078e0a07 */
[----:B------:R0:W-:Y:S01]  /*d280*/  STL [R1+0x10], R11 ;  /* 0x0000100b01007387 */ /* 0x0001e20000100800 */
[----:B------:R-:W-:Y:S01]  /*d290*/  IMAD.HI.U32 R2, R8, R16, RZ ;  /* 0x0000001008027227 */ /* 0x000fe200078e00ff */
[----:B------:R-:W-:Y:S02]  /*d2a0*/  ISETP.GT.U32.AND P6, PT, R7, R9, PT ;  /* 0x000000090700720c */ /* 0x000fe40003fc4070 */
[----:B------:R-:W-:Y:S01]  /*d2b0*/  STL [R1+0x14], R21 ;  /* 0x0000141501007387 */ /* 0x000fe20000100800 */
[----:B------:R-:W-:-:S02]  /*d2c0*/  VIADD R6, R3, 0xf7 ;  /* 0x000000f703067836 */ /* 0x000fc40000000000 */
[----:B------:R-:W-:Y:S02]  /*d2d0*/  IMAD.MOV R2, RZ, RZ, -R2 ;  /* 0x000000ffff027224 */ /* 0x000fe400078e0a02 */
[C---:B------:R-:W-:Y:S01]  /*d2e0*/  VIADD R10, R3.reuse, 0xf9 ;  /* 0x000000f9030a7836 */ /* 0x040fe20000000000 */
[----:B------:R-:W-:Y:S01]  /*d2f0*/  IABS R17, R6 ;  /* 0x0000000600117213 */ /* 0x000fe20000000000 */
[----:B0-----:R-:W-:Y:S02]  /*d300*/  VIADD R11, R3, 0xf8 ;  /* 0x000000f8030b7836 */ /* 0x001fe40000000000 */
[----:B------:R-:W-:Y:S01]  /*d310*/  IMAD R2, R7, R2, R16 ;  /* 0x0000000207027224 */ /* 0x000fe200078e0210 */
[----:B------:R-:W-:Y:S01]  /*d320*/  IABS R14, R10 ;  /* 0x0000000a000e7213 */ /* 0x000fe20000000000 */
[--C-:B------:R-:W-:Y:S01]  /*d330*/  @!P1 IMAD.IADD R4, R4, 0x1, -R7.reuse ;  /* 0x0000000104049824 */ /* 0x100fe200078e0a07 */
[----:B------:R-:W-:Y:S01]  /*d340*/  IABS R16, R11 ;  /* 0x0000000b00107213 */ /* 0x000fe20000000000 */
[----:B------:R-:W-:Y:S01]  /*d350*/  @!P6 IMAD.IADD R9, R9, 0x1, -R7 ;  /* 0x000000010909e824 */ /* 0x000fe200078e0a07 */
[----:B------:R-:W-:Y:S01]  /*d360*/  ISETP.GT.U32.AND P1, PT, R7, R2, PT ;  /* 0x000000020700720c */ /* 0x000fe20003f24070 */
[----:B------:R-:W-:-:S03]  /*d370*/  IMAD.HI.U32 R18, R8, R17, RZ ;  /* 0x0000001108127227 */ /* 0x000fc600078e00ff */
[----:B------:R-:W-:Y:S01]  /*d380*/  ISETP.GT.U32.AND P6, PT, R7, R9, PT ;  /* 0x000000090700720c */ /* 0x000fe20003fc4070 */
[----:B------:R-:W-:-:S04]  /*d390*/  IMAD.HI.U32 R19, R8, R16, RZ ;  /* 0x0000001008137227 */ /* 0x000fc800078e00ff */
[----:B------:R-:W-:Y:S02]  /*d3a0*/  IMAD.MOV R18, RZ, RZ, -R18 ;  /* 0x000000ffff127224 */ /* 0x000fe400078e0a12 */
[----:B------:R-:W-:Y:S02]  /*d3b0*/  IMAD.MOV R19, RZ, RZ, -R19 ;  /* 0x000000ffff137224 */ /* 0x000fe400078e0a13 */
[----:B------:R-:W-:-:S04]  /*d3c0*/  IMAD.HI.U32 R15, R8, R14, RZ ;  /* 0x0000000e080f7227 */ /* 0x000fc800078e00ff */
[C---:B------:R-:W-:Y:S02]  /*d3d0*/  IMAD R17, R7.reuse, R18, R17 ;  /* 0x0000001207117224 */ /* 0x040fe400078e0211 */
[----:B------:R-:W-:Y:S02]  /*d3e0*/  IMAD.MOV.U32 R20, RZ, RZ, R4 ;  /* 0x000000ffff147224 */ /* 0x000fe400078e0004 */
[C---:B------:R-:W-:Y:S02]  /*d3f0*/  IMAD R16, R7.reuse, R19, R16 ;  /* 0x0000001307107224 */ /* 0x040fe400078e0210 */
[----:B------:R-:W-:Y:S02]  /*d400*/  IMAD.MOV R15, RZ, RZ, -R15 ;  /* 0x000000ffff0f7224 */ /* 0x000fe400078e0a0f */
[----:B------:R-:W-:Y:S02]  /*d410*/  IMAD.MOV.U32 R4, RZ, RZ, R5 ;  /* 0x000000ffff047224 */ /* 0x000fe400078e0005 */
[----:B------:R-:W-:Y:S01]  /*d420*/  @!P4 IMAD.MOV R20, RZ, RZ, -R20 ;  /* 0x000000ffff14c224 */ /* 0x000fe200078e0a14 */
[----:B------:R-:W-:Y:S01]  /*d430*/  ISETP.GT.U32.AND P4, PT, R7, R17, PT ;  /* 0x000000110700720c */ /* 0x000fe20003f84070 */
[--C-:B------:R-:W-:Y:S01]  /*d440*/  @!P1 IMAD.IADD R2, R2, 0x1, -R7.reuse ;  /* 0x0000000102029824 */ /* 0x100fe200078e0a07 */
[----:B------:R-:W-:Y:S01]  /*d450*/  ISETP.GE.AND P1, PT, R13, RZ, PT ;  /* 0x000000ff0d00720c */ /* 0x000fe20003f26270 */
[----:B------:R-:W-:Y:S01]  /*d460*/  @!P2 IMAD.MOV R4, RZ, RZ, -R4 ;  /* 0x000000ffff04a224 */ /* 0x000fe200078e0a04 */
[C---:B------:R-:W-:Y:S01]  /*d470*/  ISETP.GT.U32.AND P2, PT, R7.reuse, R16, PT ;  /* 0x000000100700720c */ /* 0x040fe20003f44070 */
[C---:B------:R-:W-:Y:S01]  /*d480*/  IMAD R14, R7.reuse, R15, R14 ;  /* 0x0000000f070e7224 */ /* 0x040fe200078e020e */
[----:B------:R-:W-:Y:S01]  /*d490*/  ISETP.GT.U32.AND P0, PT, R7, R2, PT ;  /* 0x000000020700720c */ /* 0x000fe20003f04070 */
[--C-:B------:R-:W-:Y:S01]  /*d4a0*/  @!P6 IMAD.IADD R9, R9, 0x1, -R7.reuse ;  /* 0x000000010909e824 */ /* 0x100fe200078e0a07 */
[----:B------:R-:W-:Y:S01]  /*d4b0*/  STL [R1+0x374], R20 ;  /* 0x0003741401007387 */ /* 0x000fe20000100800 */
[----:B------:R-:W-:Y:S01]  /*d4c0*/  VIADD R13, R3, 0xfa ;  /* 0x000000fa030d7836 */ /* 0x000fe20000000000 */
[----:B------:R-:W-:Y:S01]  /*d4d0*/  ISETP.GT.U32.AND P6, PT, R7, R14, PT ;  /* 0x0000000e0700720c */ /* 0x000fe20003fc4070 */
[----:B------:R-:W-:Y:S01]  /*d4e0*/  @!P5 IMAD.MOV R12, RZ, RZ, -R12 ;  /* 0x000000ffff0cd224 */ /* 0x000fe200078e0a0c */
[----:B------:R-:W-:Y:S01]  /*d4f0*/  ISETP.GE.AND P5, PT, R6, RZ, PT ;  /* 0x000000ff0600720c */ /* 0x000fe20003fa6270 */
[--C-:B------:R-:W-:Y:S01]  /*d500*/  @!P4 IMAD.IADD R17, R17, 0x1, -R7.reuse ;  /* 0x000000011111c824 */ /* 0x100fe200078e0a07 */
[----:B------:R-:W-:Y:S01]  /*d510*/  IABS R18, R13 ;  /* 0x0000000d00127213 */ /* 0x000fe20000000000 */
[----:B------:R-:W-:Y:S01]  /*d520*/  VIADD R5, R3, 0xfb ;  /* 0x000000fb03057836 */ /* 0x000fe20000000000 */
[----:B------:R0:W-:Y:S01]  /*d530*/  STL [R1+0x384], R12 ;  /* 0x0003840c01007387 */ /* 0x0001e20000100800 */
[--C-:B------:R-:W-:Y:S01]  /*d540*/  @!P2 IMAD.IADD R16, R16, 0x1, -R7.reuse ;  /* 0x000000011010a824 */ /* 0x100fe200078e0a07 */
[----:B------:R-:W-:Y:S01]  /*d550*/  ISETP.GT.U32.AND P4, PT, R7, R17, PT ;  /* 0x000000110700720c */ /* 0x000fe20003f84070 */
[----:B------:R-:W-:Y:S01]  /*d560*/  @!P0 IMAD.IADD R2, R2, 0x1, -R7 ;  /* 0x0000000102028824 */ /* 0x000fe200078e0a07 */
[----:B------:R-:W-:Y:S01]  /*d570*/  ISETP.GE.AND P0, PT, R11, RZ, PT ;  /* 0x000000ff0b00720c */ /* 0x000fe20003f06270 */
[----:B------:R-:W-:Y:S01]  /*d580*/  IMAD.HI.U32 R11, R8, R18, RZ ;  /* 0x00000012080b7227 */ /* 0x000fe200078e00ff */
[----:B------:R1:W-:Y:S01]  /*d590*/  STL [R1+0x3a4], R4 ;  /* 0x0003a40401007387 */ /* 0x0003e20000100800 */
[----:B------:R-:W-:-:S02]  /*d5a0*/  ISETP.GE.AND P2, PT, R10, RZ, PT ;  /* 0x000000ff0a00720c */ /* 0x000fc40003f46270 */
[----:B------:R-:W-:Y:S01]  /*d5b0*/  @!P6 IMAD.IADD R14, R14, 0x1, -R7 ;  /* 0x000000010e0ee824 */ /* 0x000fe200078e0a07 */
[C---:B------:R-:W-:Y:S01]  /*d5c0*/  ISETP.GT.U32.AND P6, PT, R7.reuse, R16, PT ;  /* 0x000000100700720c */ /* 0x040fe20003fc4070 */
[----:B------:R-:W-:Y:S01]  /*d5d0*/  IMAD.MOV R11, RZ, RZ, -R11 ;  /* 0x000000ffff0b7224 */ /* 0x000fe200078e0a0b */
[----:B0-----:R-:W-:Y:S01]  /*d5e0*/  IABS R12, R5 ;  /* 0x00000005000c7213 */ /* 0x001fe20000000000 */
[----:B------:R-:W-:Y:S02]  /*d5f0*/  IMAD.MOV.U32 R19, RZ, RZ, R2 ;  /* 0x000000ffff137224 */ /* 0x000fe400078e0002 */
[----:B------:R-:W-:Y:S02]  /*d600*/  IMAD R18, R7, R11, R18 ;  /* 0x0000000b07127224 */ /* 0x000fe400078e0212 */
[----:B-1----:R-:W-:Y:S02]  /*d610*/  VIADD R4, R3, 0xfc ;  /* 0x000000fc03047836 */ /* 0x002fe40000000000 */
[----:B------:R-:W-:-:S03]  /*d620*/  IMAD.HI.U32 R2, R8, R12, RZ ;  /* 0x0000000c08027227 */ /* 0x000fc600078e00ff */
[----:B------:R-:W-:Y:S01]  /*d630*/  IABS R6, R4 ;  /* 0x0000000400067213 */ /* 0x000fe20000000000 */
[----:B------:R-:W-:Y:S01]  /*d640*/  @!P3 IMAD.MOV R19, RZ, RZ, -R19 ;  /* 0x000000ffff13b224 */ /* 0x000fe200078e0a13 */
[----:B------:R-:W-:Y:S01]  /*d650*/  ISETP.GT.U32.AND P3, PT, R7, R14, PT ;  /* 0x0000000e0700720c */ /* 0x000fe20003f64070 */
[----:B------:R-:W-:Y:S01]  /*d660*/  @!P1 IMAD.MOV R9, RZ, RZ, -R9 ;  /* 0x000000ffff099224 */ /* 0x000fe200078e0a09 */
[----:B------:R-:W-:Y:S01]  /*d670*/  ISETP.GE.AND P1, PT, R13, RZ, PT ;  /* 0x000000ff0d00720c */ /* 0x000fe20003f26270 */
[--C-:B------:R-:W-:Y:S01]  /*d680*/  @!P4 IMAD.IADD R17, R17, 0x1, -R7.reuse ;  /* 0x000000011111c824 */ /* 0x100fe200078e0a07 */
[C---:B------:R-:W-:Y:S01]  /*d690*/  ISETP.GT.U32.AND P4, PT, R7.reuse, R18, PT ;  /* 0x000000120700720c */ /* 0x040fe20003f84070 */
[----:B------:R-:W-:Y:S01]  /*d6a0*/  IMAD.MOV R2, RZ, RZ, -R2 ;  /* 0x000000ffff027224 */ /* 0x000fe200078e0a02 */
[----:B------:R-:W-:Y:S01]  /*d6b0*/  STL [R1+0x390], R19 ;  /* 0x0003901301007387 */ /* 0x000fe20000100800 */
[----:B------:R-:W-:Y:S02]  /*d6c0*/  @!P6 IMAD.IADD R16, R16, 0x1, -R7 ;  /* 0x000000011010e824 */ /* 0x000fe400078e0a07 */
[----:B------:R-:W-:Y:S01]  /*d6d0*/  IMAD.MOV.U32 R10, RZ, RZ, R17 ;  /* 0x000000ffff0a7224 */ /* 0x000fe200078e0011 */
[----:B------:R0:W-:Y:S01]  /*d6e0*/  STL [R1+0x3b4], R9 ;  /* 0x0003b40901007387 */ /* 0x0001e20000100800 */
[----:B------:R-:W-:-:S02]  /*d6f0*/  IMAD R12, R7, R2, R12 ;  /* 0x00000002070c7224 */ /* 0x000fc400078e020c */
[----:B------:R-:W-:-:S03]  /*d700*/  IMAD.HI.U32 R2, R8, R6, RZ ;  /* 0x0000000608027227 */ /* 0x000fc600078e00ff */
[----:B------:R-:W-:Y:S01]  /*d710*/  ISETP.GT.U32.AND P6, PT, R7, R12, PT ;  /* 0x0000000c0700720c */ /* 0x000fe20003fc4070 */
[----:B------:R-:W-:Y:S01]  /*d720*/  @!P5 IMAD.MOV R10, RZ, RZ, -R10 ;  /* 0x000000ffff0ad224 */ /* 0x000fe200078e0a0a */
[----:B------:R-:W-:Y:S01]  /*d730*/  ISETP.GE.AND P5, PT, R5, RZ, PT ;  /* 0x000000ff0500720c */ /* 0x000fe20003fa6270 */
[----:B------:R-:W-:Y:S01]  /*d740*/  @!P3 IMAD.IADD R14, R14, 0x1, -R7 ;  /* 0x000000010e0eb824 */ /* 0x000fe200078e0a07 */
[----:B------:R-:W-:Y:S01]  /*d750*/  ISETP.GE.AND P3, PT, R4, RZ, PT ;  /* 0x000000ff0400720c */ /* 0x000fe20003f66270 */
[----:B0-----:R-:W-:Y:S01]  /*d760*/  IMAD.MOV.U32 R9, RZ, RZ, R16 ;  /* 0x000000ffff097224 */ /* 0x001fe200078e0010 */
[----:B------:R0:W-:Y:S01]  /*d770*/  STL [R1+0x3e4], R10 ;  /* 0x0003e40a01007387 */ /* 0x0001e20000100800 */
[----:B------:R-:W-:Y:S02]  /*d780*/  IMAD.MOV R2, RZ, RZ, -R2 ;  /* 0x000000ffff027224 */ /* 0x000fe400078e0a02 */
[----:B------:R-:W-:Y:S02]  /*d790*/  @!P0 IMAD.MOV R9, RZ, RZ, -R9 ;  /* 0x000000ffff098224 */ /* 0x000fe400078e0a09 */
[----:B------:R-:W-:-:S02]  /*d7a0*/  @!P4 IMAD.IADD R18, R18, 0x1, -R7 ;  /* 0x000000011212c824 */ /* 0x000fc400078e0a07 */
[----:B------:R-:W-:Y:S01]  /*d7b0*/  IMAD R6, R7, R2, R6 ;  /* 0x0000000207067224 */ /* 0x000fe200078e0206 */
[----:B------:R1:W-:Y:S01]  /*d7c0*/  STL [R1+0x18], R9 ;  /* 0x0000180901007387 */ /* 0x0003e20000100800 */
[----:B------:R-:W-:Y:S01]  /*d7d0*/  VIADD R4, R3, 0xfd ;  /* 0x000000fd03047836 */ /* 0x000fe20000000000 */
[----:B------:R-:W-:Y:S01]  /*d7e0*/  ISETP.GT.U32.AND P4, PT, R7, R18, PT ;  /* 0x000000120700720c */ /* 0x000fe20003f84070 */
[----:B------:R-:W-:Y:S02]  /*d7f0*/  @!P6 IMAD.IADD R12, R12, 0x1, -R7 ;  /* 0x000000010c0ce824 */ /* 0x000fe400078e0a07 */
[C---:B------:R-:W-:Y:S01]  /*d800*/  VIADD R15, R3.reuse, 0xfe ;  /* 0x000000fe030f7836 */ /* 0x040fe20000000000 */
[----:B0-----:R-:W-:Y:S01]  /*d810*/  IABS R10, R4 ;  /* 0x00000004000a7213 */ /* 0x001fe20000000000 */
[----:B------:R-:W-:Y:S01]  /*d820*/  VIADD R2, R3, 0xff ;  /* 0x000000ff03027836 */ /* 0x000fe20000000000 */
[----:B------:R-:W-:Y:S01]  /*d830*/  ISETP.GT.U32.AND P6, PT, R7, R12, PT ;  /* 0x0000000c0700720c */ /* 0x000fe20003fc4070 */
[----:B------:R-:W-:Y:S01]  /*d840*/  VIADD R17, R3, 0x102 ;  /* 0x0000010203117836 */ /* 0x000fe20000000000 */
[----:B------:R-:W-:Y:S01]  /*d850*/  ISETP.GE.AND P0, PT, R4, RZ, PT ;  /* 0x000000ff0400720c */ /* 0x000fe20003f06270 */
[----:B-1----:R-:W-:Y:S01]  /*d860*/  IMAD.MOV.U32 R9, RZ, RZ, R14 ;  /* 0x000000ffff097224 */ /* 0x002fe200078e000e */
[----:B------:R-:W-:Y:S01]  /*d870*/  IABS R13, R2 ;  /* 0x00000002000d7213 */ /* 0x000fe20000000000 */
[----:B------:R-:W-:-:S04]  /*d880*/  IMAD.HI.U32 R5, R8, R10, RZ ;  /* 0x0000000a08057227 */ /* 0x000fc800078e00ff */
[----:B------:R-:W-:Y:S01]  /*d890*/  @!P2 IMAD.MOV R9, RZ, RZ, -R9 ;  /* 0x000000ffff09a224 */ /* 0x000fe200078e0a09 */
[----:B------:R-:W-:Y:S01]  /*d8a0*/  ISETP.GT.U32.AND P2, PT, R7, R6, PT ;  /* 0x000000060700720c */ /* 0x000fe20003f44070 */
[----:B------:R-:W-:Y:S01]  /*d8b0*/  @!P4 IMAD.IADD R18, R18, 0x1, -R7 ;  /* 0x000000011212c824 */ /* 0x000fe200078e0a07 */
[----:B------:R-:W-:Y:S01]  /*d8c0*/  ISETP.GE.AND P4, PT, R15, RZ, PT ;  /* 0x000000ff0f00720c */ /* 0x000fe20003f86270 */
[----:B------:R-:W-:Y:S01]  /*d8d0*/  IMAD.MOV R5, RZ, RZ, -R5 ;  /* 0x000000ffff057224 */ /* 0x000fe200078e0a05 */
[----:B------:R0:W-:Y:S01]  /*d8e0*/  STL [R1+0x1c], R9 ;  /* 0x00001c0901007387 */ /* 0x0001e20000100800 */
[----:B------:R-:W-:Y:S01]  /*d8f0*/  IABS R15, R15 ;  /* 0x0000000f000f7213 */ /* 0x000fe20000000000 */
[----:B------:R-:W-:Y:S02]  /*d900*/  @!P6 IMAD.IADD R12, R12, 0x1, -R7 ;  /* 0x000000010c0ce824 */ /* 0x000fe400078e0a07 */
[----:B------:R-:W-:Y:S02]  /*d910*/  IMAD R10, R7, R5, R10 ;  /* 0x00000005070a7224 */ /* 0x000fe400078e020a */
[----:B------:R-:W-:-:S03]  /*d920*/  IMAD.HI.U32 R5, R8, R15, RZ ;  /* 0x0000000f08057227 */ /* 0x000fc600078e00ff */
[C---:B------:R-:W-:Y:S01]  /*d930*/  ISETP.GT.U32.AND P6, PT, R7.reuse, R10, PT ;  /* 0x0000000a0700720c */ /* 0x040fe20003fc4070 */
[----:B------:R-:W-:Y:S02]  /*d940*/  @!P2 IMAD.IADD R6, R6, 0x1, -R7 ;  /* 0x000000010606a824 */ /* 0x000fe400078e0a07 */
[----:B0-----:R-:W-:Y:S02]  /*d950*/  IMAD.MOV.U32 R9, RZ, RZ, R18 ;  /* 0x000000ffff097224 */ /* 0x001fe400078e0012 */
[----:B------:R-:W-:Y:S01]  /*d960*/  IMAD.MOV.U32 R11, RZ, RZ, R12 ;  /* 0x000000ffff0b7224 */ /* 0x000fe200078e000c */
[C---:B------:R-:W-:Y:S01]  /*d970*/  ISETP.GT.U32.AND P2, PT, R7.reuse, R6, PT ;  /* 0x000000060700720c */ /* 0x040fe20003f44070 */
[----:B------:R-:W-:Y:S01]  /*d980*/  @!P1 IMAD.MOV R9, RZ, RZ, -R9 ;  /* 0x000000ffff099224 */ /* 0x000fe200078e0a09 */
[----:B------:R-:W-:Y:S01]  /*d990*/  ISETP.GE.AND P1, PT, R2, RZ, PT ;  /* 0x000000ff0200720c */ /* 0x000fe20003f26270 */
[----:B------:R-:W-:Y:S02]  /*d9a0*/  IMAD.MOV R5, RZ, RZ, -R5 ;  /* 0x000000ffff057224 */ /* 0x000fe400078e0a05 */
[----:B------:R-:W-:Y:S01]  /*d9b0*/  @!P5 IMAD.MOV R11, RZ, RZ, -R11 ;  /* 0x000000ffff0bd224 */ /* 0x000fe200078e0a0b */
[----:B------:R0:W-:Y:S01]  /*d9c0*/  STL [R1+0x3a0], R9 ;  /* 0x0003a00901007387 */ /* 0x0001e20000100800 */
[----:B------:R-:W-:-:S02]  /*d9d0*/  IMAD R15, R7, R5, R15 ;  /* 0x00000005070f7224 */ /* 0x000fc400078e020f */
[----:B------:R-:W-:Y:S01]  /*d9e0*/  VIADD R4, R3, 0x100 ;  /* 0x0000010003047836 */ /* 0x000fe20000000000 */
[----:B------:R1:W-:Y:S01]  /*d9f0*/  STL [R1+0x3c0], R11 ;  /* 0x0003c00b01007387 */ /* 0x0003e20000100800 */
[--C-:B------:R-:W-:Y:S02]  /*da00*/  @!P6 IMAD.IADD R10, R10, 0x1, -R7.reuse ;  /* 0x000000010a0ae824 */ /* 0x100fe400078e0a07 */
[----:B------:R-:W-:Y:S01]  /*da10*/  @!P2 IMAD.IADD R6, R6, 0x1, -R7 ;  /* 0x000000010606a824 */ /* 0x000fe200078e0a07 */
[----:B------:R-:W-:Y:S01]  /*da20*/  ISETP.GT.U32.AND P2, PT, R7, R15, PT ;  /* 0x0000000f0700720c */ /* 0x000fe20003f44070 */
[----:B------:R-:W-:Y:S01]  /*da30*/  VIADD R12, R3, 0x103 ;  /* 0x00000103030c7836 */ /* 0x000fe20000000000 */
[----:B------:R-:W-:Y:S01]  /*da40*/  IABS R14, R4 ;  /* 0x00000004000e7213 */ /* 0x000fe20000000000 */
[----:B0-----:R-:W-:Y:S01]  /*da50*/  IMAD.HI.U32 R9, R8, R13, RZ ;  /* 0x0000000d08097227 */ /* 0x001fe200078e00ff */
[----:B------:R-:W-:Y:S02]  /*da60*/  ISETP.GT.U32.AND P6, PT, R7, R10, PT ;  /* 0x0000000a0700720c */ /* 0x000fe40003fc4070 */
[----:B------:R-:W-:Y:S01]  /*da70*/  ISETP.GE.AND P5, PT, R4, RZ, PT ;  /* 0x000000ff0400720c */ /* 0x000fe20003fa6270 */
[----:B------:R-:W-:-:S02]  /*da80*/  IMAD.MOV R9, RZ, RZ, -R9 ;  /* 0x000000ffff097224 */ /* 0x000fc400078e0a09 */
[----:B-1----:R-:W-:Y:S02]  /*da90*/  IMAD.MOV.U32 R11, RZ, RZ, R6 ;  /* 0x000000ffff0b7224 */ /* 0x002fe400078e0006 */
[C---:B------:R-:W-:Y:S02]  /*daa0*/  IMAD R13, R7.reuse, R9, R13 ;  /* 0x00000009070d7224 */ /* 0x040fe400078e020d */
[----:B------:R-:W-:Y:S02]  /*dab0*/  @!P3 IMAD.MOV R11, RZ, RZ, -R11 ;  /* 0x000000ffff0bb224 */ /* 0x000fe400078e0a0b */
[----:B------:R-:W-:Y:S01]  /*dac0*/  IMAD.HI.U32 R2, R8, R14, RZ ;  /* 0x0000000e08027227 */ /* 0x000fe200078e00ff */
[----:B------:R-:W-:Y:S02]  /*dad0*/  ISETP.GT.U32.AND P3, PT, R7, R13, PT ;  /* 0x0000000d0700720c */ /* 0x000fe40003f64070 */
[----:B------:R0:W-:Y:S01]  /*dae0*/  STL [R1+0x3ac], R11 ;  /* 0x0003ac0b01007387 */ /* 0x0001e20000100800 */
[----:B------:R-:W-:-:S02]  /*daf0*/  VIADD R4, R3, 0x101 ;  /* 0x0000010103047836 */ /* 0x000fc40000000000 */
[----:B------:R-:W-:Y:S02]  /*db00*/  IMAD.MOV R2, RZ, RZ, -R2 ;  /* 0x000000ffff027224 */ /* 0x000fe400078e0a02 */
[--C-:B------:R-:W-:Y:S01]  /*db10*/  @!P2 IMAD.IADD R15, R15, 0x1, -R7.reuse ;  /* 0x000000010f0fa824 */ /* 0x100fe200078e0a07 */
[----:B------:R-:W-:Y:S01]  /*db20*/  IABS R6, R4 ;  /* 0x0000000400067213 */ /* 0x000fe20000000000 */
[----:B------:R-:W-:Y:S01]  /*db30*/  IMAD R14, R7, R2, R14 ;  /* 0x00000002070e7224 */ /* 0x000fe200078e020e */
[----:B------:R-:W-:Y:S01]  /*db40*/  ISETP.GE.AND P2, PT, R4, RZ, PT ;  /* 0x000000ff0400720c */ /* 0x000fe20003f46270 */
[--C-:B------:R-:W-:Y:S01]  /*db50*/  @!P6 IMAD.IADD R10, R10, 0x1, -R7.reuse ;  /* 0x000000010a0ae824 */ /* 0x100fe200078e0a07 */
[----:B------:R-:W-:Y:S01]  /*db60*/  IABS R4, R12 ;  /* 0x0000000c00047213 */ /* 0x000fe20000000000 */
[----:B------:R-:W-:Y:S01]  /*db70*/  @!P3 IMAD.IADD R13, R13, 0x1, -R7 ;  /* 0x000000010d0db824 */ /* 0x000fe200078e0a07 */
[C---:B------:R-:W-:Y:S01]  /*db80*/  ISETP.GT.U32.AND P3, PT, R7.reuse, R15, PT ;  /* 0x0000000f0700720c */ /* 0x040fe20003f64070 */
[----:B0-----:R-:W-:Y:S01]  /*db90*/  IMAD.HI.U32 R11, R8, R6, RZ ;  /* 0x00000006080b7227 */ /* 0x001fe200078e00ff */
[----:B------:R-:W-:-:S02]  /*dba0*/  ISETP.GT.U32.AND P6, PT, R7, R14, PT ;  /* 0x0000000e0700720c */ /* 0x000fc40003fc4070 */
[----:B------:R-:W-:Y:S01]  /*dbb0*/  IABS R2, R17 ;  /* 0x0000001100027213 */ /* 0x000fe20000000000 */
[----:B------:R-:W-:Y:S02]  /*dbc0*/  IMAD.MOV.U32 R16, RZ, RZ, R10 ;  /* 0x000000ffff107224 */ /* 0x000fe400078e000a */
[----:B------:R-:W-:Y:S02]  /*dbd0*/  IMAD.MOV R10, RZ, RZ, -R11 ;  /* 0x000000ffff0a7224 */ /* 0x000fe400078e0a0b */
[----:B------:R-:W-:Y:S02]  /*dbe0*/  @!P0 IMAD.MOV R16, RZ, RZ, -R16 ;  /* 0x000000ffff108224 */ /* 0x000fe400078e0a10 */
[----:B------:R-:W-:Y:S01]  /*dbf0*/  IMAD R6, R7, R10, R6 ;  /* 0x0000000a07067224 */ /* 0x000fe200078e0206 */
[----:B------:R-:W-:Y:S01]  /*dc00*/  IABS R10, R3 ;  /* 0x00000003000a7213 */ /* 0x000fe20000000000 */
[--C-:B------:R-:W-:Y:S01]  /*dc10*/  @!P3 IMAD.IADD R15, R15, 0x1, -R7.reuse ;  /* 0x000000010f0fb824 */ /* 0x100fe200078e0a07 */
[----:B------:R0:W-:Y:S01]  /*dc20*/  STL [R1+0x3d0], R16 ;  /* 0x0003d01001007387 */ /* 0x0001e20000100800 */
[----:B------:R-:W-:Y:S01]  /*dc30*/  @!P6 IMAD.IADD R14, R14, 0x1, -R7 ;  /* 0x000000010e0ee824 */ /* 0x000fe200078e0a07 */
[C---:B------:R-:W-:Y:S01]  /*dc40*/  ISETP.GT.U32.AND P3, PT, R7.reuse, R6, PT ;  /* 0x000000060700720c */ /* 0x040fe20003f64070 */
[----:B------:R-:W-:Y:S01]  /*dc50*/  IMAD.HI.U32 R5, R8, R2, RZ ;  /* 0x0000000208057227 */ /* 0x000fe200078e00ff */
[----:B------:R-:W-:-:S02]  /*dc60*/  ISETP.GT.U32.AND P6, PT, R7, R13, PT ;  /* 0x0000000d0700720c */ /* 0x000fc40003fc4070 */
[----:B------:R-:W-:Y:S01]  /*dc70*/  ISETP.GT.U32.AND P0, PT, R7, R14, PT ;  /* 0x0000000e0700720c */ /* 0x000fe20003f04070 */
[----:B------:R-:W-:Y:S02]  /*dc80*/  IMAD.MOV R5, RZ, RZ, -R5 ;  /* 0x000000ffff057224 */ /* 0x000fe400078e0a05 */
[----:B------:R-:W-:Y:S02]  /*dc90*/  VIADD R9, R3, 0x104 ;  /* 0x0000010403097836 */ /* 0x000fe40000000000 */
[----:B0-----:R-:W-:-:S04]  /*dca0*/  IMAD.HI.U32 R16, R8, R4, RZ ;  /* 0x0000000408107227 */ /* 0x001fc800078e00ff */
[----:B------:R-:W-:Y:S02]  /*dcb0*/  IMAD.MOV R16, RZ, RZ, -R16 ;  /* 0x000000ffff107224 */ /* 0x000fe400078e0a10 */
[C---:B------:R-:W-:Y:S01]  /*dcc0*/  IMAD R2, R7.reuse, R5, R2 ;  /* 0x0000000507027224 */ /* 0x040fe200078e0202 */
[----:B------:R-:W-:Y:S01]  /*dcd0*/  IABS R5, R9 ;  /* 0x0000000900057213 */ /* 0x000fe20000000000 */
[----:B------:R-:W-:Y:S02]  /*dce0*/  IMAD R4, R7, R16, R4 ;  /* 0x0000001007047224 */ /* 0x000fe400078e0204 */
[--C-:B------:R-:W-:Y:S02]  /*dcf0*/  @!P3 IMAD.IADD R6, R6, 0x1, -R7.reuse ;  /* 0x000000010606b824 */ /* 0x100fe400078e0a07 */
[----:B------:R-:W-:Y:S01]  /*dd00*/  @!P6 IMAD.IADD R13, R13, 0x1, -R7 ;  /* 0x000000010d0de824 */ /* 0x000fe200078e0a07 */
[C---:B------:R-:W-:Y:S01]  /*dd10*/  ISETP.GT.U32.AND P3, PT, R7.reuse, R4, PT ;  /* 0x000000040700720c */ /* 0x040fe20003f64070 */
[----:B------:R-:W-:Y:S01]  /*dd20*/  IMAD.HI.U32 R16, R8, R5, RZ ;  /* 0x0000000508107227 */ /* 0x000fe200078e00ff */
[----:B------:R-:W-:-:S03]  /*dd30*/  ISETP.GT.U32.AND P6, PT, R7, R2, PT ;  /* 0x000000020700720c */ /* 0x000fc60003fc4070 */
[----:B------:R-:W-:Y:S02]  /*dd40*/  IMAD.MOV.U32 R20, RZ, RZ, R15 ;  /* 0x000000ffff147224 */ /* 0x000fe400078e000f */
[----:B------:R-:W-:Y:S02]  /*dd50*/  IMAD.MOV R15, RZ, RZ, -R16 ;  /* 0x000000ffff0f7224 */ /* 0x000fe400078e0a10 */
[----:B------:R-:W-:Y:S01]  /*dd60*/  @!P0 IMAD.IADD R14, R14, 0x1, -R7 ;  /* 0x000000010e0e8824 */ /* 0x000fe200078e0a07 */
[----:B------:R-:W-:Y:S01]  /*dd70*/  ISETP.GE.AND P0, PT, R17, RZ, PT ;  /* 0x000000ff1100720c */ /* 0x000fe20003f06270 */
[C---:B------:R-:W-:Y:S02]  /*dd80*/  IMAD R5, R7.reuse, R15, R5 ;  /* 0x0000000f07057224 */ /* 0x040fe400078e0205 */
[--C-:B------:R-:W-:Y:S02]  /*dd90*/  @!P3 IMAD.IADD R4, R4, 0x1, -R7.reuse ;  /* 0x000000010404b824 */ /* 0x100fe400078e0a07 */
[----:B------:R-:W-:Y:S01]  /*dda0*/  @!P6 IMAD.IADD R2, R2, 0x1, -R7 ;  /* 0x000000010202e824 */ /* 0x000fe200078e0a07 */
[----:B------:R-:W-:Y:S01]  /*ddb0*/  ISETP.GE.AND P6, PT, R12, RZ, PT ;  /* 0x000000ff0c00720c */ /* 0x000fe20003fc6270 */
[----:B------:R-:W-:Y:S01]  /*ddc0*/  IMAD.HI.U32 R12, R8, R10, RZ ;  /* 0x0000000a080c7227 */ /* 0x000fe200078e00ff */
[----:B------:R-:W-:-:S03]  /*ddd0*/  ISETP.GT.U32.AND P3, PT, R7, R4, PT ;  /* 0x000000040700720c */ /* 0x000fc60003f64070 */
[----:B------:R-:W-:Y:S01]  /*dde0*/  @!P5 IMAD.MOV R14, RZ, RZ, -R14 ;  /* 0x000000ffff0ed224 */ /* 0x000fe200078e0a0e */
[C---:B------:R-:W-:Y:S01]  /*ddf0*/  ISETP.GT.U32.AND P5, PT, R7.reuse, R5, PT ;  /* 0x000000050700720c */ /* 0x040fe20003fa4070 */
[----:B------:R-:W-:Y:S02]  /*de00*/  IMAD.MOV R12, RZ, RZ, -R12 ;  /* 0x000000ffff0c7224 */ /* 0x000fe400078e0a0c */
[----:B------:R-:W-:Y:S01]  /*de10*/  @!P4 IMAD.MOV R20, RZ, RZ, -R20 ;  /* 0x000000ffff14c224 */ /* 0x000fe200078e0a14 */
[C---:B------:R-:W-:Y:S01]  /*de20*/  ISETP.GT.U32.AND P4, PT, R7.reuse, R6, PT ;  /* 0x000000060700720c */ /* 0x040fe20003f84070 */
[C---:B------:R-:W-:Y:S02]  /*de30*/  IMAD R10, R7.reuse, R12, R10 ;  /* 0x0000000c070a7224 */ /* 0x040fe400078e020a */
[----:B------:R-:W-:Y:S01]  /*de40*/  IMAD.MOV.U32 R19, RZ, RZ, R13 ;  /* 0x000000ffff137224 */ /* 0x000fe200078e000d */
[----:B------:R-:W-:Y:S01]  /*de50*/  STL [R1+0x3bc], R20 ;  /* 0x0003bc1401007387 */ /* 0x000fe20000100800 */
[----:B------:R-:W-:Y:S01]  /*de60*/  @!P3 IMAD.IADD R4, R4, 0x1, -R7 ;  /* 0x000000010404b824 */ /* 0x000fe200078e0a07 */
[C---:B------:R-:W-:Y:S01]  /*de70*/  ISETP.GT.U32.AND P3, PT, R7.reuse, R10, PT ;  /* 0x0000000a0700720c */ /* 0x040fe20003f64070 */
[----:B------:R-:W-:Y:S01]  /*de80*/  @!P1 IMAD.MOV R19, RZ, RZ, -R19 ;  /* 0x000000ffff139224 */ /* 0x000fe200078e0a13 */
[----:B------:R-:W-:Y:S01]  /*de90*/  ISETP.GT.U32.AND P1, PT, R7, R2, PT ;  /* 0x000000020700720c */ /* 0x000fe20003f24070 */
[----:B------:R-:W-:-:S02]  /*dea0*/  @!P5 IMAD.IADD R5, R5, 0x1, -R7 ;  /* 0x000000010505d824 */ /* 0x000fc400078e0a07 */
[----:B------:R-:W-:Y:S01]  /*deb0*/  VIADD R11, R3, 0x1ff ;  /* 0x000001ff030b7836 */ /* 0x000fe20000000000 */
[----:B------:R-:W-:Y:S01]  /*dec0*/  STL [R1+0x3d8], R19 ;  /* 0x0003d81301007387 */ /* 0x000fe20000100800 */
[--C-:B------:R-:W-:Y:S01]  /*ded0*/  @!P4 IMAD.IADD R6, R6, 0x1, -R7.reuse ;  /* 0x000000010606c824 */ /* 0x100fe200078e0a07 */
[----:B------:R-:W-:Y:S01]  /*dee0*/  ISETP.GT.U32.AND P5, PT, R7, R5, PT ;  /* 0x000000050700720c */ /* 0x000fe20003fa4070 */
[----:B------:R-:W-:Y:S01]  /*def0*/  VIADD R12, R3, 0x107 ;  /* 0x00000107030c7836 */ /* 0x000fe20000000000 */
[----:B------:R0:W-:Y:S01]  /*df00*/  STL [R1+0x20], R14 ;  /* 0x0000200e01007387 */ /* 0x0001e20000100800 */
[----:B------:R-:W-:Y:S01]  /*df10*/  IABS R18, R11 ;  /* 0x0000000b00127213 */ /* 0x000fe20000000000 */
[----:B------:R-:W-:Y:S01]  /*df20*/  @!P6 IMAD.MOV R4, RZ, RZ, -R4 ;  /* 0x000000ffff04e224 */ /* 0x000fe200078e0a04 */
[----:B------:R-:W-:Y:S01]  /*df30*/  ISETP.GE.AND P4, PT, R9, RZ, PT ;  /* 0x000000ff0900720c */ /* 0x000fe20003f86270 */
[--C-:B------:R-:W-:Y:S02]  /*df40*/  @!P3 IMAD.IADD R10, R10, 0x1, -R7.reuse ;  /* 0x000000010a0ab824 */ /* 0x100fe400078e0a07 */
[----:B------:R-:W-:Y:S01]  /*df50*/  @!P1 IMAD.IADD R2, R2, 0x1, -R7 ;  /* 0x0000000102029824 */ /* 0x000fe200078e0a07 */
[----:B------:R-:W-:Y:S01]  /*df60*/  ISETP.GE.AND P1, PT, R11, RZ, PT ;  /* 0x000000ff0b00720c */ /* 0x000fe20003f26270 */
[----:B------:R-:W-:Y:S01]  /*df70*/  VIADD R11, R3, 0x106 ;  /* 0x00000106030b7836 */ /* 0x000fe20000000000 */
[----:B------:R-:W-:Y:S01]  /*df80*/  ISETP.GT.U32.AND P3, PT, R7, R10, PT ;  /* 0x0000000a0700720c */ /* 0x000fe20003f64070 */
[----:B0-----:R-:W-:-:S02]  /*df90*/  IMAD.MOV.U32 R14, RZ, RZ, R6 ;  /* 0x000000ffff0e7224 */ /* 0x001fc400078e0006 */
[----:B------:R-:W-:Y:S01]  /*dfa0*/  IMAD.HI.U32 R13, R8, R18, RZ ;  /* 0x00000012080d7227 */ /* 0x000fe200078e00ff */
[----:B------:R-:W-:-:S03]  /*dfb0*/  IABS R15, R11 ;  /* 0x0000000b000f7213 */ /* 0x000fc60000000000 */
[----:B------:R-:W-:Y:S01]  /*dfc0*/  @!P2 IMAD.MOV R14, RZ, RZ, -R14 ;  /* 0x000000ffff0ea224 */ /* 0x000fe200078e0a0e */
[----:B------:R-:W-:Y:S01]  /*dfd0*/  ISETP.GE.AND P2, PT, R11, RZ, PT ;  /* 0x000000ff0b00720c */ /* 0x000fe20003f46270 */
[----:B------:R-:W-:Y:S01]  /*dfe0*/  @!P0 IMAD.MOV R2, RZ, RZ, -R2 ;  /* 0x000000ffff028224 */ /* 0x000fe200078e0a02 */
[----:B------:R-:W-:Y:S01]  /*dff0*/  ISETP.GE.AND P0, PT, R12, RZ, PT ;  /* 0x000000ff0c00720c */ /* 0x000fe20003f06270 */
[----:B------:R-:W-:Y:S01]  /*e000*/  @!P5 IMAD.IADD R5, R5, 0x1, -R7 ;  /* 0x000000010505d824 */ /* 0x000fe200078e0a07 */
[----:B------:R0:W-:Y:S01]  /*e010*/  STL [R1+0x210], R14 ;  /* 0x0002100e01007387 */ /* 0x0001e20000100800 */
[----:B------:R-:W-:Y:S01]  /*e020*/  IMAD.MOV R13, RZ, RZ, -R13 ;  /* 0x000000ffff0d7224 */ /* 0x000fe200078e0a0d */
[----:B------:R-:W-:Y:S01]  /*e030*/  ISETP.GE.AND P5, PT, R3, RZ, PT ;  /* 0x000000ff0300720c */ /* 0x000fe20003fa6270 */
[----:B------:R-:W-:Y:S01]  /*e040*/  IMAD.MOV.U32 R6, RZ, RZ, R5 ;  /* 0x000000ffff067224 */ /* 0x000fe200078e0005 */
[----:B------:R1:W-:Y:S01]  /*e050*/  STL [R1+0x3cc], R2 ;  /* 0x0003cc0201007387 */ /* 0x0003e20000100800 */
[----:B------:R-:W-:-:S02]  /*e060*/  IMAD R18, R7, R13, R18 ;  /* 0x0000000d07127224 */ /* 0x000fc400078e0212 */
[----:B------:R-:W-:Y:S01]  /*e070*/  @!P4 IMAD.MOV R6, RZ, RZ, -R6 ;  /* 0x000000ffff06c224 */ /* 0x000fe200078e0a06 */
[----:B------:R3:W-:Y:S01]  /*e080*/  STL [R1+0x3e0], R4 ;  /* 0x0003e00401007387 */ /* 0x0007e20000100800 */
[----:B------:R-:W-:Y:S01]  /*e090*/  @!P3 IMAD.IADD R10, R10, 0x1, -R7 ;  /* 0x000000010a0ab824 */ /* 0x000fe200078e0a07 */
[----:B0-----:R-:W-:Y:S01]  /*e0a0*/  IABS R14, R12 ;  /* 0x0000000c000e7213 */ /* 0x001fe20000000000 */
[----:B------:R-:W-:Y:S01]  /*e0b0*/  VIADD R9, R3, 0x108 ;  /* 0x0000010803097836 */ /* 0x000fe20000000000 */
[----:B------:R-:W-:Y:S01]  /*e0c0*/  ISETP.GT.U32.AND P4, PT, R7, R18, PT ;  /* 0x000000120700720c */ /* 0x000fe20003f84070 */
[----:B------:R0:W-:Y:S01]  /*e0d0*/  STL [R1+0x3d4], R6 ;  /* 0x0003d40601007387 */ /* 0x0001e20000100800 */
[C---:B-1----:R-:W-:Y:S02]  /*e0e0*/  IMAD.HI.U32 R2, R8.reuse, R15, RZ ;  /* 0x0000000f08027227 */ /* 0x042fe400078e00ff */
[----:B------:R-:W-:Y:S02]  /*e0f0*/  IABS R11, R9 ;  /* 0x00000009000b7213 */ /* 0x000fe40000000000 */
[----:B---3--:R-:W-:Y:S01]  /*e100*/  IMAD.HI.U32 R4, R8, R14, RZ ;  /* 0x0000000e08047227 */ /* 0x008fe200078e00ff */
[----:B------:R-:W-:-:S03]  /*e110*/  ISETP.GE.AND P6, PT, R9, RZ, PT ;  /* 0x000000ff0900720c */ /* 0x000fc60003fc6270 */
[----:B------:R-:W-:Y:S02]  /*e120*/  IMAD.MOV R5, RZ, RZ, -R2 ;  /* 0x000000ffff057224 */ /* 0x000fe400078e0a02 */
[----:B------:R-:W-:Y:S02]  /*e130*/  IMAD.MOV R4, RZ, RZ, -R4 ;  /* 0x000000ffff047224 */ /* 0x000fe400078e0a04 */
[C---:B------:R-:W-:Y:S02]  /*e140*/  IMAD R15, R7.reuse, R5, R15 ;  /* 0x00000005070f7224 */ /* 0x040fe400078e020f */
[C---:B------:R-:W-:Y:S02]  /*e150*/  IMAD R14, R7.reuse, R4, R14 ;  /* 0x00000004070e7224 */ /* 0x040fe400078e020e */
[----:B0-----:R-:W-:Y:S01]  /*e160*/  IMAD.MOV.U32 R6, RZ, RZ, R10 ;  /* 0x000000ffff067224 */ /* 0x001fe200078e000a */
[----:B------:R-:W-:Y:S01]  /*e170*/  ISETP.GT.U32.AND P3, PT, R7, R15, PT ;  /* 0x0000000f0700720c */ /* 0x000fe20003f64070 */
[----:B------:R-:W-:-:S04]  /*e180*/  IMAD.HI.U32 R2, R8, R11, RZ ;  /* 0x0000000b08027227 */ /* 0x000fc800078e00ff */
[----:B------:R-:W-:Y:S01]  /*e190*/  @!P5 IMAD.MOV R6, RZ, RZ, -R6 ;  /* 0x000000ffff06d224 */ /* 0x000fe200078e0a06 */
[----:B------:R-:W-:Y:S01]  /*e1a0*/  ISETP.GT.U32.AND P5, PT, R7, R14, PT ;  /* 0x0000000e0700720c */ /* 0x000fe20003fa4070 */
[----:B------:R-:W-:Y:S02]  /*e1b0*/  @!P4 IMAD.IADD R18, R18, 0x1, -R7 ;  /* 0x000000011212c824 */ /* 0x000fe400078e0a07 */
[----:B------:R-:W-:Y:S01]  /*e1c0*/  IMAD.MOV R2, RZ, RZ, -R2 ;  /* 0x000000ffff027224 */ /* 0x000fe200078e0a02 */
[----:B------:R0:W-:Y:S01]  /*e1d0*/  STL [R1+0x84], R6 ;  /* 0x0000840601007387 */ /* 0x0001e20000100800 */
[----:B------:R-:W-:Y:S01]  /*e1e0*/  VIADD R19, R3, 0x109 ;  /* 0x0000010903137836 */ /* 0x000fe20000000000 */
[----:B------:R-:W-:Y:S01]  /*e1f0*/  ISETP.GT.U32.AND P4, PT, R7, R18, PT ;  /* 0x000000120700720c */ /* 0x000fe20003f84070 */
[----:B------:R-:W-:Y:S02]  /*e200*/  VIADD R10, R3, 0x10a ;  /* 0x0000010a030a7836 */ /* 0x000fe40000000000 */
[----:B------:R-:W-:Y:S01]  /*e210*/  IMAD R11, R7, R2, R11 ;  /* 0x00000002070b7224 */ /* 0x000fe200078e020b */
[----:B------:R-:W-:Y:S01]  /*e220*/  IABS R2, R19 ;  /* 0x0000001300027213 */ /* 0x000fe20000000000 */
[----:B------:R-:W-:-:S02]  /*e230*/  @!P3 IMAD.IADD R15, R15, 0x1, -R7 ;  /* 0x000000010f0fb824 */ /* 0x000fc400078e0a07 */
[----:B------:R-:W-:Y:S01]  /*e240*/  @!P5 IMAD.IADD R14, R14, 0x1, -R7 ;  /* 0x000000010e0ed824 */ /* 0x000fe200078e0a07 */
[----:B0-----:R-:W-:Y:S01]  /*e250*/  IABS R6, R10 ;  /* 0x0000000a00067213 */ /* 0x001fe20000000000 */
[C---:B------:R-:W-:Y:S01]  /*e260*/  IMAD.HI.U32 R16, R8.reuse, R2, RZ ;  /* 0x0000000208107227 */ /* 0x040fe200078e00ff */
[C---:B------:R-:W-:Y:S02]  /*e270*/  ISETP.GT.U32.AND P3, PT, R7.reuse, R15, PT ;  /* 0x0000000f0700720c */ /* 0x040fe40003f64070 */
[----:B------:R-:W-:Y:S01]  /*e280*/  ISETP.GT.U32.AND P5, PT, R7, R14, PT ;  /* 0x0000000e0700720c */ /* 0x000fe20003fa4070 */
[----:B------:R-:W-:-:S04]  /*e290*/  IMAD.HI.U32 R4, R8, R6, RZ ;  /* 0x0000000608047227 */ /* 0x000fc800078e00ff */
[----:B------:R-:W-:Y:S02]  /*e2a0*/  IMAD.MOV R16, RZ, RZ, -R16 ;  /* 0x000000ffff107224 */ /* 0x000fe400078e0a10 */
[----:B------:R-:W-:Y:S02]  /*e2b0*/  IMAD.MOV R4, RZ, RZ, -R4 ;  /* 0x000000ffff047224 */ /* 0x000fe400078e0a04 */
[--C-:B------:R-:W-:Y:S01]  /*e2c0*/  @!P4 IMAD.IADD R18, R18, 0x1, -R7.reuse ;  /* 0x000000011212c824 */ /* 0x100fe200078e0a07 */
[C---:B------:R-:W-:Y:S01]  /*e2d0*/  ISETP.GT.U32.AND P4, PT, R7.reuse, R11, PT ;  /* 0x0000000b0700720c */ /* 0x040fe20003f84070 */
        /* <DEDUP_REMOVED lines=8> */
[----:B------:R-:W-:Y:S01]  /*e360*/  IMAD.MOV.U32 R20, RZ, RZ, R18 ;  /* 0x000000ffff147224 */ /* 0x000fe200078e0012 */
[----:B------:R-:W-:Y:S01]  /*e370*/  IABS R12, R9 ;  /* 0x00000009000c7213 */ /* 0x000fe20000000000 */
[--C-:B------:R-:W-:Y:S01]  /*e380*/  @!P4 IMAD.IADD R11, R11, 0x1, -R7.reuse ;  /* 0x000000010b0bc824 */ /* 0x100fe200078e0a07 */
[----:B------:R-:W-:Y:S01]  /*e390*/  IABS R18, R4 ;  /* 0x0000000400127213 */ /* 0x000fe20000000000 */
[----:B------:R-:W-:Y:S01]  /*e3a0*/  VIADD R5, R3, 0x10c ;  /* 0x0000010c03057836 */ /* 0x000fe20000000000 */
[----:B------:R-:W-:Y:S01]  /*e3b0*/  ISETP.GE.AND P4, PT, R19, RZ, PT ;  /* 0x000000ff1300720c */ /* 0x000fe20003f86270 */
[----:B------:R-:W-:Y:S01]  /*e3c0*/  @!P1 IMAD.MOV R20, RZ, RZ, -R20 ;  /* 0x000000ffff149224 */ /* 0x000fe200078e0a14 */
[C---:B------:R-:W-:Y:S01]  /*e3d0*/  ISETP.GT.U32.AND P1, PT, R7.reuse, R11, PT ;  /* 0x0000000b0700720c */ /* 0x040fe20003f24070 */
[--C-:B------:R-:W-:Y:S01]  /*e3e0*/  @!P3 IMAD.IADD R2, R2, 0x1, -R7.reuse ;  /* 0x000000010202b824 */ /* 0x100fe200078e0a07 */
[----:B------:R-:W-:Y:S01]  /*e3f0*/  IABS R13, R5 ;  /* 0x00000005000d7213 */ /* 0x000fe20000000000 */
[----:B------:R-:W-:Y:S01]  /*e400*/  @!P5 IMAD.IADD R6, R6, 0x1, -R7 ;  /* 0x000000010606d824 */ /* 0x000fe200078e0a07 */
[----:B------:R-:W-:Y:S01]  /*e410*/  ISETP.GE.AND P3, PT, R10, RZ, PT ;  /* 0x000000ff0a00720c */ /* 0x000fe20003f66270 */
[----:B------:R-:W-:Y:S01]  /*e420*/  IMAD.HI.U32 R17, R8, R12, RZ ;  /* 0x0000000c08117227 */ /* 0x000fe200078e00ff */
[----:B------:R0:W-:Y:S02]  /*e430*/  STL [R1+0x638], R20 ;  /* 0x0006381401007387 */ /* 0x0001e40000100800 */
[----:B------:R-:W-:Y:S01]  /*e440*/  ISETP.GT.U32.AND P5, PT, R7, R6, PT ;  /* 0x000000060700720c */ /* 0x000fe20003fa4070 */
[----:B------:R-:W-:-:S02]  /*e450*/  IMAD.MOV.U32 R10, RZ, RZ, R18 ;  /* 0x000000ffff0a7224 */ /* 0x000fc400078e0012 */
[----:B------:R-:W-:-:S04]  /*e460*/  IMAD.HI.U32 R16, R8, R13, RZ ;  /* 0x0000000d08107227 */ /* 0x000fc800078e00ff */
[----:B------:R-:W-:Y:S02]  /*e470*/  IMAD.MOV R17, RZ, RZ, -R17 ;  /* 0x000000ffff117224 */ /* 0x000fe400078e0a11 */
[----:B0-----:R-:W-:Y:S02]  /*e480*/  IMAD.MOV.U32 R20, RZ, RZ, R15 ;  /* 0x000000ffff147224 */ /* 0x001fe400078e000f */
[----:B------:R-:W-:-:S04]  /*e490*/  IMAD.HI.U32 R15, R8, R10, RZ ;  /* 0x0000000a080f7227 */ /* 0x000fc800078e00ff */
[----:B------:R-:W-:Y:S02]  /*e4a0*/  IMAD.MOV R16, RZ, RZ, -R16 ;  /* 0x000000ffff107224 */ /* 0x000fe400078e0a10 */
[----:B------:R-:W-:Y:S02]  /*e4b0*/  IMAD R12, R7, R17, R12 ;  /* 0x00000011070c7224 */ /* 0x000fe400078e020c */
[----:B------:R-:W-:Y:S02]  /*e4c0*/  @!P1 IMAD.IADD R11, R11, 0x1, -R7 ;  /* 0x000000010b0b9824 */ /* 0x000fe400078e0a07 */
[----:B------:R-:W-:Y:S01]  /*e4d0*/  IMAD.MOV R15, RZ, RZ, -R15 ;  /* 0x000000ffff0f7224 */ /* 0x000fe200078e0a0f */
[----:B------:R-:W-:Y:S01]  /*e4e0*/  ISETP.GT.U32.AND P1, PT, R7, R12, PT ;  /* 0x0000000c0700720c */ /* 0x000fe20003f24070 */
[----:B------:R-:W-:Y:S01]  /*e4f0*/  @!P0 IMAD.MOV R14, RZ, RZ, -R14 ;  /* 0x000000ffff0e8224 */ /* 0x000fe200078e0a0e */
[----:B------:R-:W-:Y:S01]  /*e500*/  ISETP.GE.AND P0, PT, R9, RZ, PT ;  /* 0x000000ff0900720c */ /* 0x000fe20003f06270 */
[----:B------:R-:W-:-:S02]  /*e510*/  IMAD R13, R7, R16, R13 ;  /* 0x00000010070d7224 */ /* 0x000fc400078e020d */
[----:B------:R-:W-:Y:S01]  /*e520*/  @!P2 IMAD.MOV R20, RZ, RZ, -R20 ;  /* 0x000000ffff14a224 */ /* 0x000fe200078e0a14 */
[C---:B------:R-:W-:Y:S01]  /*e530*/  ISETP.GT.U32.AND P2, PT, R7.reuse, R2, PT ;  /* 0x000000020700720c */ /* 0x040fe20003f44070 */
[----:B------:R-:W-:Y:S02]  /*e540*/  IMAD.MOV.U32 R16, RZ, RZ, R11 ;  /* 0x000000ffff107224 */ /* 0x000fe400078e000b */
[C---:B------:R-:W-:Y:S01]  /*e550*/  IMAD R9, R7.reuse, R15, R10 ;  /* 0x0000000f07097224 */ /* 0x040fe200078e020a */
[----:B------:R-:W-:Y:S01]  /*e560*/  STL [R1+0x3f4], R20 ;  /* 0x0003f41401007387 */ /* 0x000fe20000100800 */
[----:B------:R-:W-:Y:S01]  /*e570*/  @!P6 IMAD.MOV R16, RZ, RZ, -R16 ;  /* 0x000000ffff10e224 */ /* 0x000fe200078e0a10 */
[C---:B------:R-:W-:Y:S01]  /*e580*/  ISETP.GT.U32.AND P6, PT, R7.reuse, R13, PT ;  /* 0x0000000d0700720c */ /* 0x040fe20003fc4070 */
[----:B------:R-:W-:Y:S01]  /*e590*/  @!P5 IMAD.IADD R6, R6, 0x1, -R7 ;  /* 0x000000010606d824 */ /* 0x000fe200078e0a07 */
[----:B------:R-:W-:Y:S01]  /*e5a0*/  ISETP.GT.U32.AND P5, PT, R7, R9, PT ;  /* 0x000000090700720c */ /* 0x000fe20003fa4070 */
[----:B------:R0:W-:Y:S01]  /*e5b0*/  STL [R1+0x3ec], R14 ;  /* 0x0003ec0e01007387 */ /* 0x0001e20000100800 */
[----:B------:R-:W-:-:S02]  /*e5c0*/  VIADD R10, R3, 0x10f ;  /* 0x0000010f030a7836 */ /* 0x000fc40000000000 */
[--C-:B------:R-:W-:Y:S01]  /*e5d0*/  @!P1 IMAD.IADD R12, R12, 0x1, -R7.reuse ;  /* 0x000000010c0c9824 */ /* 0x100fe200078e0a07 */
[----:B------:R-:W-:Y:S01]  /*e5e0*/  ISETP.GE.AND P1, PT, R4, RZ, PT ;  /* 0x000000ff0400720c */ /* 0x000fe20003f26270 */
[--C-:B------:R-:W-:Y:S01]  /*e5f0*/  @!P2 IMAD.IADD R2, R2, 0x1, -R7.reuse ;  /* 0x000000010202a824 */ /* 0x100fe200078e0a07 */
[----:B------:R-:W-:Y:S01]  /*e600*/  ISETP.GE.AND P2, PT, R5, RZ, PT ;  /* 0x000000ff0500720c */ /* 0x000fe20003f46270 */
[----:B------:R1:W-:Y:S01]  /*e610*/  STL [R1+0x224], R16 ;  /* 0x0002241001007387 */ /* 0x0003e20000100800 */
[----:B------:R-:W-:Y:S01]  /*e620*/  IABS R5, R10 ;  /* 0x0000000a00057213 */ /* 0x000fe20000000000 */
[----:B------:R-:W-:Y:S02]  /*e630*/  IMAD.MOV.U32 R11, RZ, RZ, R2 ;  /* 0x000000ffff0b7224 */ /* 0x000fe400078e0002 */
[----:B0-----:R-:W-:Y:S02]  /*e640*/  VIADD R14, R3, 0x10e ;  /* 0x0000010e030e7836 */ /* 0x001fe40000000000 */
[--C-:B------:R-:W-:Y:S01]  /*e650*/  @!P6 IMAD.IADD R13, R13, 0x1, -R7.reuse ;  /* 0x000000010d0de824 */ /* 0x100fe200078e0a07 */
[----:B------:R-:W-:Y:S01]  /*e660*/  ISETP.GT.U32.AND P6, PT, R7, R12, PT ;  /* 0x0000000c0700720c */ /* 0x000fe20003fc4070 */
[----:B------:R-:W-:Y:S01]  /*e670*/  @!P5 IMAD.IADD R9, R9, 0x1, -R7 ;  /* 0x000000010909d824 */ /* 0x000fe200078e0a07 */
[----:B------:R-:W-:Y:S01]  /*e680*/  IABS R17, R14 ;  /* 0x0000000e00117213 */ /* 0x000fe20000000000 */
[----:B------:R-:W-:Y:S01]  /*e690*/  @!P4 IMAD.MOV R11, RZ, RZ, -R11 ;  /* 0x000000ffff0bc224 */ /* 0x000fe200078e0a0b */
[C---:B------:R-:W-:Y:S01]  /*e6a0*/  ISETP.GT.U32.AND P5, PT, R7.reuse, R13, PT ;  /* 0x0000000d0700720c */ /* 0x040fe20003fa4070 */
[----:B-1----:R-:W-:Y:S01]  /*e6b0*/  IMAD.HI.U32 R16, R8, R5, RZ ;  /* 0x0000000508107227 */ /* 0x002fe200078e00ff */
[----:B------:R-:W-:-:S02]  /*e6c0*/  ISETP.GT.U32.AND P4, PT, R7, R9, PT ;  /* 0x000000090700720c */ /* 0x000fc40003f84070 */
[----:B------:R0:W-:Y:S01]  /*e6d0*/  STL [R1+0x228], R11 ;  /* 0x0002280b01007387 */ /* 0x0001e20000100800 */
[----:B------:R-:W-:-:S04]  /*e6e0*/  IMAD.HI.U32 R4, R8, R17, RZ ;  /* 0x0000001108047227 */ /* 0x000fc800078e00ff */
[----:B------:R-:W-:Y:S02]  /*e6f0*/  IMAD.MOV R4, RZ, RZ, -R4 ;  /* 0x000000ffff047224 */ /* 0x000fe400078e0a04 */
[----:B------:R-:W-:Y:S02]  /*e700*/  IMAD.MOV R16, RZ, RZ, -R16 ;  /* 0x000000ffff107224 */ /* 0x000fe400078e0a10 */
[C---:B------:R-:W-:Y:S02]  /*e710*/  IMAD R4, R7.reuse, R4, R17 ;  /* 0x0000000407047224 */ /* 0x040fe400078e0211 */
[----:B------:R-:W-:Y:S02]  /*e720*/  @!P6 IMAD.IADD R12, R12, 0x1, -R7 ;  /* 0x000000010c0ce824 */ /* 0x000fe400078e0a07 */
[C---:B------:R-:W-:Y:S01]  /*e730*/  IMAD R5, R7.reuse, R16, R5 ;  /* 0x0000001007057224 */ /* 0x040fe200078e0205 */
[----:B------:R-:W-:Y:S01]  /*e740*/  ISETP.GT.U32.AND P6, PT, R7, R4, PT ;  /* 0x000000040700720c */ /* 0x000fe20003fc4070 */
[----:B------:R-:W-:-:S02]  /*e750*/  VIADD R15, R3, 0x110 ;  /* 0x00000110030f7836 */ /* 0x000fc40000000000 */
[--C-:B------:R-:W-:Y:S01]  /*e760*/  @!P4 IMAD.IADD R9, R9, 0x1, -R7.reuse ;  /* 0x000000010909c824 */ /* 0x100fe200078e0a07 */
[----:B------:R-:W-:Y:S01]  /*e770*/  ISETP.GT.U32.AND P4, PT, R7, R5, PT ;  /* 0x000000050700720c */ /* 0x000fe20003f84070 */
[----:B0-----:R-:W-:Y:S01]  /*e780*/  VIADD R11, R3, 0x111 ;  /* 0x00000111030b7836 */ /* 0x001fe20000000000 */
[----:B------:R-:W-:Y:S01]  /*e790*/  IABS R2, R15 ;  /* 0x0000000f00027213 */ /* 0x000fe20000000000 */
[----:B------:R-:W-:Y:S01]  /*e7a0*/  @!P5 IMAD.IADD R13, R13, 0x1, -R7 ;  /* 0x000000010d0dd824 */ /* 0x000fe200078e0a07 */
[----:B------:R-:W-:Y:S01]  /*e7b0*/  ISETP.GE.AND P5, PT, R14, RZ, PT ;  /* 0x000000ff0e00720c */ /* 0x000fe20003fa6270 */
[----:B------:R-:W-:Y:S01]  /*e7c0*/  VIADD R14, R3, 0x112 ;  /* 0x00000112030e7836 */ /* 0x000fe20000000000 */
[----:B------:R-:W-:Y:S01]  /*e7d0*/  IABS R19, R11 ;  /* 0x0000000b00137213 */ /* 0x000fe20000000000 */
[----:B------:R-:W-:-:S04]  /*e7e0*/  IMAD.HI.U32 R16, R8, R2, RZ ;  /* 0x0000000208107227 */ /* 0x000fc800078e00ff */
[----:B------:R-:W-:Y:S01]  /*e7f0*/  @!P6 IMAD.IADD R4, R4, 0x1, -R7 ;  /* 0x000000010404e824 */ /* 0x000fe200078e0a07 */
[----:B------:R-:W-:Y:S01]  /*e800*/  ISETP.GE.AND P6, PT, R10, RZ, PT ;  /* 0x000000ff0a00720c */ /* 0x000fe20003fc6270 */
[----:B------:R-:W-:-:S04]  /*e810*/  IMAD.HI.U32 R17, R8, R19, RZ ;  /* 0x0000001308117227 */ /* 0x000fc800078e00ff */
[----:B------:R-:W-:Y:S02]  /*e820*/  IMAD.MOV R16, RZ, RZ, -R16 ;  /* 0x000000ffff107224 */ /* 0x000fe400078e0a10 */
[----:B------:R-:W-:Y:S02]  /*e830*/  @!P4 IMAD.IADD R5, R5, 0x1, -R7 ;  /* 0x000000010505c824 */ /* 0x000fe400078e0a07 */
[----:B------:R-:W-:Y:S01]  /*e840*/  @!P3 IMAD.MOV R6, RZ, RZ, -R6 ;  /* 0x000000ffff06b224 */ /* 0x000fe200078e0a06 */
[C---:B------:R-:W-:Y:S01]  /*e850*/  ISETP.GT.U32.AND P3, PT, R7.reuse, R4, PT ;  /* 0x000000040700720c */ /* 0x040fe20003f64070 */
[----:B------:R-:W-:Y:S01]  /*e860*/  IMAD.MOV R17, RZ, RZ, -R17 ;  /* 0x000000ffff117224 */ /* 0x000fe200078e0a11 */
[----:B------:R-:W-:Y:S01]  /*e870*/  ISETP.GT.U32.AND P4, PT, R7, R5, PT ;  /* 0x000000050700720c */ /* 0x000fe20003f84070 */
[----:B------:R-:W-:Y:S01]  /*e880*/  VIADD R10, R3, 0x113 ;  /* 0x00000113030a7836 */ /* 0x000fe20000000000 */
[----:B------:R0:W-:Y:S01]  /*e890*/  STL [R1+0x3dc], R6 ;  /* 0x0003dc0601007387 */ /* 0x0001e20000100800 */
[----:B------:R-:W-:Y:S01]  /*e8a0*/  IMAD R2, R7, R16, R2 ;  /* 0x0000001007027224 */ /* 0x000fe200078e0202 */
[----:B------:R-:W-:Y:S01]  /*e8b0*/  IABS R16, R14 ;  /* 0x0000000e00107213 */ /* 0x000fe20000000000 */
[----:B------:R-:W-:-:S02]  /*e8c0*/  IMAD.MOV.U32 R18, RZ, RZ, R12 ;  /* 0x000000ffff127224 */ /* 0x000fc400078e000c */
[C---:B------:R-:W-:Y:S01]  /*e8d0*/  IMAD R19, R7.reuse, R17, R19 ;  /* 0x0000001107137224 */ /* 0x040fe200078e0213 */
[----:B------:R-:W-:Y:S01]  /*e8e0*/  IABS R17, R10 ;  /* 0x0000000a00117213 */ /* 0x000fe20000000000 */
[----:B------:R-:W-:Y:S01]  /*e8f0*/  @!P0 IMAD.MOV R18, RZ, RZ, -R18 ;  /* 0x000000ffff128224 */ /* 0x000fe200078e0a12 */
[----:B------:R-:W-:Y:S01]  /*e900*/  ISETP.GT.U32.AND P0, PT, R7, R2, PT ;  /* 0x000000020700720c */ /* 0x000fe20003f04070 */
[----:B------:R-:W-:Y:S02]  /*e910*/  IMAD.MOV.U32 R12, RZ, RZ, R9 ;  /* 0x000000ffff0c7224 */ /* 0x000fe400078e0009 */
[C---:B0-----:R-:W-:Y:S01]  /*e920*/  IMAD.HI.U32 R6, R8.reuse, R16, RZ ;  /* 0x0000001008067227 */ /* 0x041fe200078e00ff */
[----:B------:R0:W-:Y:S03]  /*e930*/  STL [R1+0x3e8], R18 ;  /* 0x0003e81201007387 */ /* 0x0001e60000100800 */
[----:B------:R-:W-:-:S04]  /*e940*/  IMAD.HI.U32 R9, R8, R17, RZ ;  /* 0x0000001108097227 */ /* 0x000fc800078e00ff */
[----:B------:R-:W-:Y:S01]  /*e950*/  @!P3 IMAD.IADD R4, R4, 0x1, -R7 ;  /* 0x000000010404b824 */ /* 0x000fe200078e0a07 */
[----:B------:R-:W-:Y:S01]  /*e960*/  ISETP.GE.AND P3, PT, R11, RZ, PT ;  /* 0x000000ff0b00720c */ /* 0x000fe20003f66270 */
[----:B------:R-:W-:Y:S02]  /*e970*/  IMAD.MOV R6, RZ, RZ, -R6 ;  /* 0x000000ffff067224 */ /* 0x000fe400078e0a06 */
[----:B------:R-:W-:Y:S01]  /*e980*/  @!P2 IMAD.MOV R13, RZ, RZ, -R13 ;  /* 0x000000ffff0da224 */ /* 0x000fe200078e0a0d */
[----:B------:R-:W-:Y:S01]  /*e990*/  ISETP.GT.U32.AND P2, PT, R7, R19, PT ;  /* 0x000000130700720c */ /* 0x000fe20003f44070 */
[----:B------:R-:W-:Y:S01]  /*e9a0*/  @!P1 IMAD.MOV R12, RZ, RZ, -R12 ;  /* 0x000000ffff0c9224 */ /* 0x000fe200078e0a0c */
[----:B------:R-:W-:Y:S01]  /*e9b0*/  ISETP.GE.AND P1, PT, R15, RZ, PT ;  /* 0x000000ff0f00720c */ /* 0x000fe20003f26270 */
[----:B------:R-:W-:Y:S01]  /*e9c0*/  IMAD.MOV R9, RZ, RZ, -R9 ;  /* 0x000000ffff097224 */ /* 0x000fe200078e0a09 */
[----:B------:R1:W-:Y:S01]  /*e9d0*/  STL [R1+0x3fc], R13 ;  /* 0x0003fc0d01007387 */ /* 0x0003e20000100800 */
[----:B------:R-:W-:Y:S01]  /*e9e0*/  @!P4 IMAD.IADD R5, R5, 0x1, -R7 ;  /* 0x000000010505c824 */ /* 0x000fe200078e0a07 */
[----:B------:R-:W-:Y:S01]  /*e9f0*/  ISETP.GE.AND P4, PT, R14, RZ, PT ;  /* 0x000000ff0e00720c */ /* 0x000fe20003f86270 */
[----:B------:R-:W-:Y:S01]  /*ea00*/  IMAD R6, R7, R6, R16 ;  /* 0x0000000607067224 */ /* 0x000fe200078e0210 */
[----:B------:R3:W-:Y:S01]  /*ea10*/  STL [R1+0x40c], R12 ;  /* 0x00040c0c01007387 */ /* 0x0007e20000100800 */
[----:B0-----:R-:W-:-:S02]  /*ea20*/  IMAD.MOV.U32 R18, RZ, RZ, R4 ;  /* 0x000000ffff127224 */ /* 0x001fc400078e0004 */
[----:B------:R-:W-:Y:S02]  /*ea30*/  @!P0 IMAD.IADD R2, R2, 0x1, -R7 ;  /* 0x0000000102028824 */ /* 0x000fe400078e0a07 */
[C---:B------:R-:W-:Y:S02]  /*ea40*/  IMAD R9, R7.reuse, R9, R17 ;  /* 0x0000000907097224 */ /* 0x040fe400078e0211 */
[----:B------:R-:W-:Y:S01]  /*ea50*/  @!P5 IMAD.MOV R18, RZ, RZ, -R18 ;  /* 0x000000ffff12d224 */ /* 0x000fe200078e0a12 */
[----:B------:R-:W-:Y:S01]  /*ea60*/  ISETP.GT.U32.AND P5, PT, R7, R6, PT ;  /* 0x000000060700720c */ /* 0x000fe20003fa4070 */
[----:B-1----:R-:W-:Y:S01]  /*ea70*/  VIADD R13, R3, 0x114 ;  /* 0x00000114030d7836 */ /* 0x002fe20000000000 */
[----:B------:R-:W-:Y:S01]  /*ea80*/  ISETP.GT.U32.AND P0, PT, R7, R2, PT ;  /* 0x000000020700720c */ /* 0x000fe20003f04070 */
[----:B---3--:R-:W-:Y:S01]  /*ea90*/  IMAD.MOV.U32 R12, RZ, RZ, R5 ;  /* 0x000000ffff0c7224 */ /* 0x008fe200078e0005 */
[----:B------:R-:W-:Y:S01]  /*eaa0*/  STL [R1+0x3f0], R18 ;  /* 0x0003f01201007387 */ /* 0x000fe20000100800 */
[----:B------:R-:W-:Y:S01]  /*eab0*/  VIADD R11, R3, 0x115 ;  /* 0x00000115030b7836 */ /* 0x000fe20000000000 */
[----:B------:R-:W-:Y:S01]  /*eac0*/  IABS R4, R13 ;  /* 0x0000000d00047213 */ /* 0x000fe20000000000 */
[----:B------:R-:W-:Y:S01]  /*ead0*/  @!P6 IMAD.MOV R12, RZ, RZ, -R12 ;  /* 0x000000ffff0ce224 */ /* 0x000fe200078e0a0c */
[----:B------:R-:W-:Y:S01]  /*eae0*/  ISETP.GT.U32.AND P6, PT, R7, R9, PT ;  /* 0x000000090700720c */ /* 0x000fe20003fc4070 */
[--C-:B------:R-:W-:Y:S01]  /*eaf0*/  @!P2 IMAD.IADD R19, R19, 0x1, -R7.reuse ;  /* 0x000000011313a824 */ /* 0x100fe200078e0a07 */
[----:B------:R-:W-:Y:S01]  /*eb00*/  IABS R5, R11 ;  /* 0x0000000b00057213 */ /* 0x000fe20000000000 */
[----:B------:R-:W-:Y:S01]  /*eb10*/  IMAD.U32 R68, RZ, RZ, UR8 ;  /* 0x00000008ff447e24 */ /* 0x000fe2000f8e00ff */
[----:B------:R0:W-:Y:S01]  /*eb20*/  STL [R1+0x404], R12 ;  /* 0x0004040c01007387 */ /* 0x0001e20000100800 */
[--C-:B------:R-:W-:Y:S01]  /*eb30*/  @!P5 IMAD.IADD R6, R6, 0x1, -R7.reuse ;  /* 0x000000010606d824 */ /* 0x100fe200078e0a07 */
[C---:B------:R-:W-:Y:S01]  /*eb40*/  ISETP.GT.U32.AND P2, PT, R7.reuse, R19, PT ;  /* 0x000000130700720c */ /* 0x040fe20003f44070 */
[----:B------:R-:W-:Y:S01]  /*eb50*/  @!P0 IMAD.IADD R2, R2, 0x1, -R7 ;  /* 0x0000000102028824 */ /* 0x000fe200078e0a07 */
[----:B------:R-:W-:Y:S01]  /*eb60*/  ISETP.GE.AND P0, PT, R10, RZ, PT ;  /* 0x000000ff0a00720c */ /* 0x000fe20003f06270 */
[----:B------:R-:W-:Y:S01]  /*eb70*/  IMAD.HI.U32 R10, R8, R4, RZ ;  /* 0x00000004080a7227 */ /* 0x000fe200078e00ff */
[----:B------:R-:W-:-:S03]  /*eb80*/  ISETP.GT.U32.AND P5, PT, R7, R6, PT ;  /* 0x000000060700720c */ /* 0x000fc60003fa4070 */
[----:B------:R-:W-:Y:S02]  /*eb90*/  @!P6 IMAD.IADD R9, R9, 0x1, -R7 ;  /* 0x000000010909e824 */ /* 0x000fe400078e0a07 */
[----:B------:R-:W-:-:S03]  /*eba0*/  IMAD.HI.U32 R14, R8, R5, RZ ;  /* 0x00000005080e7227 */ /* 0x000fc600078e00ff */
[C---:B------:R-:W-:Y:S01]  /*ebb0*/  ISETP.GT.U32.AND P6, PT, R7.reuse, R9, PT ;  /* 0x000000090700720c */ /* 0x040fe20003fc4070 */
[----:B------:R-:W-:Y:S02]  /*ebc0*/  IMAD.MOV R10, RZ, RZ, -R10 ;  /* 0x000000ffff0a7224 */ /* 0x000fe400078e0a0a */
[----:B------:R-:W-:Y:S02]  /*ebd0*/  IMAD.MOV.U32 R15, RZ, RZ, R2 ;  /* 0x000000ffff0f7224 */ /* 0x000fe400078e0002 */
[----:B------:R-:W-:Y:S02]  /*ebe0*/  IMAD.MOV R2, RZ, RZ, -R14 ;  /* 0x000000ffff027224 */ /* 0x000fe400078e0a0e */
[C---:B------:R-:W-:Y:S02]  /*ebf0*/  IMAD R10, R7.reuse, R10, R4 ;  /* 0x0000000a070a7224 */ /* 0x040fe400078e0204 */
[C---:B------:R-:W-:Y:S02]  /*ec00*/  IMAD R5, R7.reuse, R2, R5 ;  /* 0x0000000207057224 */ /* 0x040fe400078e0205 */
[--C-:B------:R-:W-:Y:S01]  /*ec10*/  @!P5 IMAD.IADD R6, R6, 0x1, -R7.reuse ;  /* 0x000000010606d824 */ /* 0x100fe200078e0a07 */
[----:B------:R-:W-:Y:S01]  /*ec20*/  ISETP.GT.U32.AND P5, PT, R7, R10, PT ;  /* 0x0000000a0700720c */ /* 0x000fe20003fa4070 */
[----:B------:R-:W-:Y:S01]  /*ec30*/  @!P6 IMAD.IADD R9, R9, 0x1, -R7 ;  /* 0x000000010909e824 */ /* 0x000fe200078e0a07 */
[----:B------:R-:W-:Y:S01]  /*ec40*/  ISETP.GT.U32.AND P6, PT, R7, R5, PT ;  /* 0x000000050700720c */ /* 0x000fe20003fc4070 */
[----:B0-----:R-:W-:-:S02]  /*ec50*/  VIADD R12, R3, 0x116 ;  /* 0x00000116030c7836 */ /* 0x001fc40000000000 */
[----:B------:R-:W-:Y:S02]  /*ec60*/  VIADD R14, R3, 0x117 ;  /* 0x00000117030e7836 */ /* 0x000fe40000000000 */
[----:B------:R-:W-:Y:S01]  /*ec70*/  @!P1 IMAD.MOV R15, RZ, RZ, -R15 ;  /* 0x000000ffff0f9224 */ /* 0x000fe200078e0a0f */
[----:B------:R-:W-:Y:S01]  /*ec80*/  ISETP.GE.AND P1, PT, R11, RZ, PT ;  /* 0x000000ff0b00720c */ /* 0x000fe20003f26270 */
[--C-:B------:R-:W-:Y:S01]  /*ec90*/  @!P2 IMAD.IADD R19, R19, 0x1, -R7.reuse ;  /* 0x000000011313a824 */ /* 0x100fe200078e0a07 */
[----:B------:R-:W-:Y:S01]  /*eca0*/  ISETP.GE.AND P2, PT, R13, RZ, PT ;  /* 0x000000ff0d00720c */ /* 0x000fe20003f46270 */
[----:B------:R-:W-:Y:S01]  /*ecb0*/  VIADD R2, R3, 0x119 ;  /* 0x0000011903027836 */ /* 0x000fe20000000000 */
[----:B------:R-:W-:Y:S01]  /*ecc0*/  IABS R13, R12 ;  /* 0x0000000c000d7213 */ /* 0x000fe20000000000 */
[--C-:B------:R-:W-:Y:S01]  /*ecd0*/  @!P5 IMAD.IADD R10, R10, 0x1, -R7.reuse ;  /* 0x000000010a0ad824 */ /* 0x100fe200078e0a07 */
[----:B------:R-:W-:Y:S01]  /*ece0*/  IABS R17, R14 ;  /* 0x0000000e00117213 */ /* 0x000fe20000000000 */
[----:B------:R0:W-:Y:S01]  /*ecf0*/  STL [R1+0x230], R15 ;  /* 0x0002300f01007387 */ /* 0x0001e20000100800 */
[----:B------:R-:W-:Y:S01]  /*ed00*/  @!P6 IMAD.IADD R5, R5, 0x1, -R7 ;  /* 0x000000010505e824 */ /* 0x000fe200078e0a07 */
[----:B------:R-:W-:Y:S01]  /*ed10*/  IABS R11, R2 ;  /* 0x00000002000b7213 */ /* 0x000fe20000000000 */
[----:B------:R-:W-:Y:S01]  /*ed20*/  IMAD.HI.U32 R4, R8, R13, RZ ;  /* 0x0000000d08047227 */ /* 0x000fe200078e00ff */
[----:B------:R-:W-:-:S03]  /*ed30*/  ISETP.GT.U32.AND P6, PT, R7, R10, PT ;  /* 0x0000000a0700720c */ /* 0x000fc60003fc4070 */
[----:B------:R-:W-:-:S04]  /*ed40*/  IMAD.HI.U32 R20, R8, R17, RZ ;  /* 0x0000001108147227 */ /* 0x000fc800078e00ff */
[----:B0-----:R-:W-:Y:S02]  /*ed50*/  VIADD R15, R3, 0x118 ;  /* 0x00000118030f7836 */ /* 0x001fe40000000000 */
[----:B------:R-:W-:Y:S02]  /*ed60*/  IMAD.MOV R4, RZ, RZ, -R4 ;  /* 0x000000ffff047224 */ /* 0x000fe400078e0a04 */
[----:B------:R-:W-:Y:S01]  /*ed70*/  IMAD.MOV R20, RZ, RZ, -R20 ;  /* 0x000000ffff147224 */ /* 0x000fe200078e0a14 */
[----:B------:R-:W-:Y:S01]  /*ed80*/  IABS R16, R15 ;  /* 0x0000000f00107213 */ /* 0x000fe20000000000 */
[----:B------:R-:W-:Y:S01]  /*ed90*/  @!P3 IMAD.MOV R19, RZ, RZ, -R19 ;  /* 0x000000ffff13b224 */ /* 0x000fe200078e0a13 */
[----:B------:R-:W-:Y:S01]  /*eda0*/  ISETP.GE.AND P3, PT, R12, RZ, PT ;  /* 0x000000ff0c00720c */ /* 0x000fe20003f66270 */
[C---:B------:R-:W-:Y:S02]  /*edb0*/  IMAD R13, R7.reuse, R4, R13 ;  /* 0x00000004070d7224 */ /* 0x040fe400078e020d */
[----:B------:R-:W-:Y:S01]  /*edc0*/  IMAD.HI.U32 R18, R8, R16, RZ ;  /* 0x0000001008127227 */ /* 0x000fe200078e00ff */
[----:B------:R0:W-:Y:S02]  /*edd0*/  STL [R1+0x22c], R19 ;  /* 0x00022c1301007387 */ /* 0x0001e40000100800 */
[C---:B------:R-:W-:Y:S01]  /*ede0*/  ISETP.GT.U32.AND P5, PT, R7.reuse, R13, PT ;  /* 0x0000000d0700720c */ /* 0x040fe20003fa4070 */
[----:B------:R-:W-:-:S02]  /*edf0*/  IMAD R12, R7, R20, R17 ;  /* 0x00000014070c7224 */ /* 0x000fc400078e0211 */
[----:B------:R-:W-:Y:S02]  /*ee00*/  IMAD.MOV R18, RZ, RZ, -R18 ;  /* 0x000000ffff127224 */ /* 0x000fe400078e0a12 */
[----:B------:R-:W-:Y:S01]  /*ee10*/  @!P6 IMAD.IADD R10, R10, 0x1, -R7 ;  /* 0x000000010a0ae824 */ /* 0x000fe200078e0a07 */
[C---:B------:R-:W-:Y:S01]  /*ee20*/  ISETP.GT.U32.AND P6, PT, R7.reuse, R12, PT ;  /* 0x0000000c0700720c */ /* 0x040fe20003fc4070 */
[----:B------:R-:W-:Y:S02]  /*ee30*/  IMAD.MOV.U32 R21, RZ, RZ, R6 ;  /* 0x000000ffff157224 */ /* 0x000fe400078e0006 */
[----:B0-----:R-:W-:Y:S02]  /*ee40*/  IMAD.MOV.U32 R19, RZ, RZ, R11 ;  /* 0x000000ffff137224 */ /* 0x001fe400078e000b */
[----:B------:R-:W-:Y:S02]  /*ee50*/  IMAD R11, R7, R18, R16 ;  /* 0x00000012070b7224 */ /* 0x000fe400078e0210 */
[----:B------:R-:W-:-:S04]  /*ee60*/  IMAD.HI.U32 R6, R8, R19, RZ ;  /* 0x0000001308067227 */ /* 0x000fc800078e00ff */
[----:B------:R-:W-:Y:S02]  /*ee70*/  IMAD.MOV.U32 R16, RZ, RZ, R10 ;  /* 0x000000ffff107224 */ /* 0x000fe400078e000a */
[----:B------:R-:W-:Y:S02]  /*ee80*/  IMAD.MOV R6, RZ, RZ, -R6 ;  /* 0x000000ffff067224 */ /* 0x000fe400078e0a06 */
[----:B------:R-:W-:Y:S01]  /*ee90*/  @!P4 IMAD.MOV R21, RZ, RZ, -R21 ;  /* 0x000000ffff15c224 */ /* 0x000fe200078e0a15 */
[C---:B------:R-:W-:Y:S01]  /*eea0*/  ISETP.GT.U32.AND P4, PT, R7.reuse, R5, PT ;  /* 0x000000050700720c */ /* 0x040fe20003f84070 */
[----:B------:R-:W-:Y:S01]  /*eeb0*/  @!P2 IMAD.MOV R16, RZ, RZ, -R16 ;  /* 0x000000ffff10a224 */ /* 0x000fe200078e0a10 */
[C---:B------:R-:W-:Y:S01]  /*eec0*/  ISETP.GT.U32.AND P2, PT, R7.reuse, R11, PT ;  /* 0x0000000b0700720c */ /* 0x040fe20003f44070 */
[----:B------:R-:W-:Y:S01]  /*eed0*/  IMAD R10, R7, R6, R19 ;  /* 0x00000006070a7224 */ /* 0x000fe200078e0213 */
[----:B------:R-:W-:Y:S01]  /*eee0*/  STL [R1+0x3f8], R21 ;  /* 0x0003f81501007387 */ /* 0x000fe20000100800 */
[----:B------:R-:W-:-:S02]  /*eef0*/  @!P5 IMAD.IADD R13, R13, 0x1, -R7 ;  /* 0x000000010d0dd824 */ /* 0x000fc400078e0a07 */
[----:B------:R-:W-:Y:S02]  /*ef00*/  IMAD.MOV.U32 R18, RZ, RZ, R9 ;  /* 0x000000ffff127224 */ /* 0x000fe400078e0009 */
[--C-:B------:R-:W-:Y:S01]  /*ef10*/  @!P6 IMAD.IADD R12, R12, 0x1, -R7.reuse ;  /* 0x000000010c0ce824 */ /* 0x100fe200078e0a07 */
[----:B------:R-:W-:Y:S01]  /*ef20*/  ISETP.GT.U32.AND P6, PT, R7, R10, PT ;  /* 0x0000000a0700720c */ /* 0x000fe20003fc4070 */
[----:B------:R-:W-:Y:S01]  /*ef30*/  VIADD R4, R3, 0x11a ;  /* 0x0000011a03047836 */ /* 0x000fe20000000000 */
[----:B------:R-:W-:Y:S01]  /*ef40*/  ISETP.GT.U32.AND P5, PT, R7, R13, PT ;  /* 0x0000000d0700720c */ /* 0x000fe20003fa4070 */
[----:B------:R-:W-:Y:S01]  /*ef50*/  @!P0 IMAD.MOV R18, RZ, RZ, -R18 ;  /* 0x000000ffff128224 */ /* 0x000fe200078e0a12 */
[----:B------:R-:W-:Y:S01]  /*ef60*/  ISETP.GE.AND P0, PT, R14, RZ, PT ;  /* 0x000000ff0e00720c */ /* 0x000fe20003f06270 */
[--C-:B------:R-:W-:Y:S01]  /*ef70*/  @!P4 IMAD.IADD R5, R5, 0x1, -R7.reuse ;  /* 0x000000010505c824 */ /* 0x100fe200078e0a07 */
[----:B------:R-:W-:Y:S01]  /*ef80*/  IABS R17, R4 ;  /* 0x0000000400117213 */ /* 0x000fe20000000000 */
[----:B------:R-:W-:Y:S01]  /*ef90*/  @!P2 IMAD.IADD R11, R11, 0x1, -R7 ;  /* 0x000000010b0ba824 */ /* 0x000fe200078e0a07 */
[----:B------:R0:W-:Y:S01]  /*efa0*/  STL [R1+0x400], R18 ;  /* 0x0004001201007387 */ /* 0x0001e20000100800 */
[----:B------:R-:W-:Y:S01]  /*efb0*/  IMAD.MOV.U32 R14, RZ, RZ, R5 ;  /* 0x000000ffff0e7224 */ /* 0x000fe200078e0005 */
[----:B------:R-:W-:Y:S01]  /*efc0*/  ISETP.GE.AND P4, PT, R15, RZ, PT ;  /* 0x000000ff0f00720c */ /* 0x000fe20003f86270 */
[----:B------:R-:W-:Y:S01]  /*efd0*/  IMAD.HI.U32 R9, R8, R17, RZ ;  /* 0x0000001108097227 */ /* 0x000fe200078e00ff */
[----:B------:R-:W-:Y:S01]  /*efe0*/  ISETP.GT.U32.AND P2, PT, R7, R11, PT ;  /* 0x0000000b0700720c */ /* 0x000fe20003f44070 */
[----:B------:R1:W-:Y:S02]  /*eff0*/  STL [R1+0x42c], R16 ;  /* 0x00042c1001007387 */ /* 0x0003e40000100800 */
[----:B------:R-:W-:-:S02]  /*f000*/  @!P6 IMAD.IADD R10, R10, 0x1, -R7 ;  /* 0x000000010a0ae824 */ /* 0x000fc400078e0a07 */
[----:B------:R-:W-:Y:S02]  /*f010*/  IMAD.MOV R9, RZ, RZ, -R9 ;  /* 0x000000ffff097224 */ /* 0x000fe400078e0a09 */
[----:B0-----:R-:W-:Y:S01]  /*f020*/  VIADD R18, R3, 0x11b ;  /* 0x0000011b03127836 */ /* 0x001fe20000000000 */
[C---:B------:R-:W-:Y:S01]  /*f030*/  ISETP.GT.U32.AND P6, PT, R7.reuse, R10, PT ;  /* 0x0000000a0700720c */ /* 0x040fe20003fc4070 */
[----:B------:R-:W-:Y:S01]  /*f040*/  @!P1 IMAD.MOV R14, RZ, RZ, -R14 ;  /* 0x000000ffff0e9224 */ /* 0x000fe200078e0a0e */
[----:B------:R-:W-:Y:S01]  /*f050*/  ISETP.GT.U32.AND P1, PT, R7, R12, PT ;  /* 0x0000000c0700720c */ /* 0x000fe20003f24070 */
[--C-:B------:R-:W-:Y:S01]  /*f060*/  @!P5 IMAD.IADD R13, R13, 0x1, -R7.reuse ;  /* 0x000000010d0dd824 */ /* 0x100fe200078e0a07 */
[----:B-1----:R-:W-:Y:S01]  /*f070*/  IABS R16, R18 ;  /* 0x0000001200107213 */ /* 0x002fe20000000000 */
[----:B------:R-:W-:Y:S01]  /*f080*/  @!P2 IMAD.IADD R11, R11, 0x1, -R7 ;  /* 0x000000010b0ba824 */ /* 0x000fe200078e0a07 */
[----:B------:R-:W-:Y:S01]  /*f090*/  ISETP.GE.AND P5, PT, R2, RZ, PT ;  /* 0x000000ff0200720c */ /* 0x000fe20003fa6270 */
[----:B------:R-:W-:Y:S01]  /*f0a0*/  IMAD R2, R7, R9, R17 ;  /* 0x0000000907027224 */ /* 0x000fe200078e0211 */
[----:B------:R-:W-:Y:S01]  /*f0b0*/  ISETP.GE.AND P2, PT, R4, RZ, PT ;  /* 0x000000ff0400720c */ /* 0x000fe20003f46270 */
[----:B------:R-:W-:Y:S01]  /*f0c0*/  IMAD.HI.U32 R17, R8, R16, RZ ;  /* 0x0000001008117227 */ /* 0x000fe200078e00ff */
[----:B------:R0:W-:Y:S03]  /*f0d0*/  STL [R1+0x414], R14 ;  /* 0x0004140e01007387 */ /* 0x0001e60000100800 */
[----:B------:R-:W-:-:S02]  /*f0e0*/  IMAD.MOV R17, RZ, RZ, -R17 ;  /* 0x000000ffff117224 */ /* 0x000fc400078e0a11 */
[----:B------:R-:W-:Y:S02]  /*f0f0*/  VIADD R9, R3, 0x11c ;  /* 0x0000011c03097836 */ /* 0x000fe40000000000 */
[C---:B------:R-:W-:Y:S02]  /*f100*/  IMAD R4, R7.reuse, R17, R16 ;  /* 0x0000001107047224 */ /* 0x040fe400078e0210 */
[--C-:B------:R-:W-:Y:S01]  /*f110*/  @!P1 IMAD.IADD R12, R12, 0x1, -R7.reuse ;  /* 0x000000010c0c9824 */ /* 0x100fe200078e0a07 */
[----:B------:R-:W-:Y:S01]  /*f120*/  ISETP.GT.U32.AND P1, PT, R7, R2, PT ;  /* 0x000000020700720c */ /* 0x000fe20003f24070 */
[----:B------:R-:W-:Y:S01]  /*f130*/  VIADD R5, R3, 0x11d ;  /* 0x0000011d03057836 */ /* 0x000fe20000000000 */
[----:B------:R-:W-:Y:S01]  /*f140*/  IABS R19, R9 ;  /* 0x0000000900137213 */ /* 0x000fe20000000000 */
[----:B------:R-:W-:Y:S01]  /*f150*/  @!P6 IMAD.IADD R10, R10, 0x1, -R7 ;  /* 0x000000010a0ae824 */ /* 0x000fe200078e0a07 */
[----:B------:R-:W-:Y:S01]  /*f160*/  ISETP.GT.U32.AND P6, PT, R7, R4, PT ;  /* 0x000000040700720c */ /* 0x000fe20003fc4070 */
[----:B------:R-:W-:Y:S01]  /*f170*/  VIADD R6, R3, 0x11e ;  /* 0x0000011e03067836 */ /* 0x000fe20000000000 */
[----:B0-----:R-:W-:Y:S01]  /*f180*/  IABS R14, R5 ;  /* 0x00000005000e7213 */ /* 0x001fe20000000000 */
[----:B------:R-:W-:-:S03]  /*f190*/  IMAD.HI.U32 R20, R8, R19, RZ ;  /* 0x0000001308147227 */ /* 0x000fc600078e00ff */
[----:B------:R-:W-:Y:S01]  /*f1a0*/  IABS R15, R6 ;  /* 0x00000006000f7213 */ /* 0x000fe20000000000 */
[----:B------:R-:W-:-:S04]  /*f1b0*/  IMAD.HI.U32 R16, R8, R14, RZ ;  /* 0x0000000e08107227 */ /* 0x000fc800078e00ff */
[----:B------:R-:W-:Y:S02]  /*f1c0*/  IMAD.MOV R20, RZ, RZ, -R20 ;  /* 0x000000ffff147224 */ /* 0x000fe400078e0a14 */
[----:B------:R-:W-:Y:S01]  /*f1d0*/  @!P1 IMAD.IADD R2, R2, 0x1, -R7 ;  /* 0x0000000102029824 */ /* 0x000fe200078e0a07 */
[----:B------:R-:W-:Y:S01]  /*f1e0*/  ISETP.GE.AND P1, PT, R18, RZ, PT ;  /* 0x000000ff1200720c */ /* 0x000fe20003f26270 */
[----:B------:R-:W-:Y:S02]  /*f1f0*/  IMAD.MOV R16, RZ, RZ, -R16 ;  /* 0x000000ffff107224 */ /* 0x000fe400078e0a10 */
[C---:B------:R-:W-:Y:S02]  /*f200*/  IMAD R19, R7.reuse, R20, R19 ;  /* 0x0000001407137224 */ /* 0x040fe400078e0213 */
[----:B------:R-:W-:Y:S02]  /*f210*/  IMAD.MOV.U32 R22, RZ, RZ, R13 ;  /* 0x000000ffff167224 */ /* 0x000fe400078e000d */
[----:B------:R-:W-:Y:S01]  /*f220*/  @!P6 IMAD.IADD R4, R4, 0x1, -R7 ;  /* 0x000000010404e824 */ /* 0x000fe200078e0a07 */
[----:B------:R-:W-:Y:S01]  /*f230*/  ISETP.GT.U32.AND P6, PT, R7, R2, PT ;  /* 0x000000020700720c */ /* 0x000fe20003fc4070 */
[----:B------:R-:W-:-:S02]  /*f240*/  IMAD.MOV.U32 R21, RZ, RZ, R12 ;  /* 0x000000ffff157224 */ /* 0x000fc400078e000c */
[----:B------:R-:W-:Y:S02]  /*f250*/  IMAD R14, R7, R16, R14 ;  /* 0x00000010070e7224 */ /* 0x000fe400078e020e */
[----:B------:R-:W-:-:S04]  /*f260*/  IMAD.HI.U32 R17, R8, R15, RZ ;  /* 0x0000000f08117227 */ /* 0x000fc800078e00ff */
        /* <DEDUP_REMOVED lines=10> */
[----:B------:R-:W-:Y:S01]  /*f310*/  STL [R1+0x408], R22 ;  /* 0x0004081601007387 */ /* 0x000fe20000100800 */
[----:B------:R-:W-:-:S02]  /*f320*/  IMAD.MOV.U32 R18, RZ, RZ, R10 ;  /* 0x000000ffff127224 */ /* 0x000fc400078e000a */
[----:B------:R-:W-:Y:S01]  /*f330*/  IMAD.HI.U32 R10, R8, R13, RZ ;  /* 0x0000000d080a7227 */ /* 0x000fe200078e00ff */
[----:B------:R-:W-:Y:S03]  /*f340*/  STL [R1+0x41c], R21 ;  /* 0x00041c1501007387 */ /* 0x000fe60000100800 */
[--C-:B------:R-:W-:Y:S01]  /*f350*/  @!P6 IMAD.IADD R2, R2, 0x1, -R7.reuse ;  /* 0x000000010202e824 */ /* 0x100fe200078e0a07 */
[----:B------:R-:W-:Y:S01]  /*f360*/  ISETP.GT.U32.AND P6, PT, R7, R17, PT ;  /* 0x000000110700720c */ /* 0x000fe20003fc4070 */
[----:B------:R-:W-:Y:S01]  /*f370*/  IMAD.MOV R10, RZ, RZ, -R10 ;  /* 0x000000ffff0a7224 */ /* 0x000fe200078e0a0a */
[----:B------:R0:W-:Y:S01]  /*f380*/  STL [R1+0x214], R11 ;  /* 0x0002140b01007387 */ /* 0x0001e20000100800 */
[--C-:B------:R-:W-:Y:S01]  /*f390*/  @!P0 IMAD.IADD R4, R4, 0x1, -R7.reuse ;  /* 0x0000000104048824 */ /* 0x100fe200078e0a07 */
[----:B------:R-:W-:Y:S01]  /*f3a0*/  ISETP.GE.AND P0, PT, R5, RZ, PT ;  /* 0x000000ff0500720c */ /* 0x000fe20003f06270 */
[----:B------:R-:W-:Y:S01]  /*f3b0*/  @!P3 IMAD.IADD R19, R19, 0x1, -R7 ;  /* 0x000000011313b824 */ /* 0x000fe200078e0a07 */
[----:B------:R-:W-:Y:S01]  /*f3c0*/  ISETP.GE.AND P3, PT, R6, RZ, PT ;  /* 0x000000ff0600720c */ /* 0x000fe20003f66270 */
[----:B------:R-:W-:-:S02]  /*f3d0*/  VIADD R15, R3, 0x120 ;  /* 0x00000120030f7836 */ /* 0x000fc40000000000 */
[C---:B------:R-:W-:Y:S02]  /*f3e0*/  IMAD R13, R7.reuse, R10, R13 ;  /* 0x0000000a070d7224 */ /* 0x040fe400078e020d */
[--C-:B------:R-:W-:Y:S01]  /*f3f0*/  @!P4 IMAD.IADD R14, R14, 0x1, -R7.reuse ;  /* 0x000000010e0ec824 */ /* 0x100fe200078e0a07 */
[C---:B------:R-:W-:Y:S01]  /*f400*/  ISETP.GT.U32.AND P4, PT, R7.reuse, R19, PT ;  /* 0x000000130700720c */ /* 0x040fe20003f84070 */
[----:B------:R-:W-:Y:S01]  /*f410*/  IMAD.MOV.U32 R6, RZ, RZ, R4 ;  /* 0x000000ffff067224 */ /* 0x000fe200078e0004 */
[----:B------:R-:W-:Y:S01]  /*f420*/  IABS R12, R15 ;  /* 0x0000000f000c7213 */ /* 0x000fe20000000000 */
[----:B0-----:R-:W-:Y:S02]  /*f430*/  IMAD.MOV.U32 R11, RZ, RZ, R2 ;  /* 0x000000ffff0b7224 */ /* 0x001fe400078e0002 */
[----:B------:R-:W-:Y:S01]  /*f440*/  @!P1 IMAD.MOV R6, RZ, RZ, -R6 ;  /* 0x000000ffff069224 */ /* 0x000fe200078e0a06 */
[----:B------:R-:W-:Y:S01]  /*f450*/  ISETP.GT.U32.AND P1, PT, R7, R13, PT ;  /* 0x0000000d0700720c */ /* 0x000fe20003f24070 */
[----:B------:R-:W-:Y:S01]  /*f460*/  @!P5 IMAD.MOV R18, RZ, RZ, -R18 ;  /* 0x000000ffff12d224 */ /* 0x000fe200078e0a12 */
[----:B------:R-:W-:Y:S01]  /*f470*/  ISETP.GE.AND P5, PT, R9, RZ, PT ;  /* 0x000000ff0900720c */ /* 0x000fe20003fa6270 */
[----:B------:R-:W-:Y:S01]  /*f480*/  @!P6 IMAD.IADD R17, R17, 0x1, -R7 ;  /* 0x000000011111e824 */ /* 0x000fe200078e0a07 */
[C---:B------:R-:W-:Y:S01]  /*f490*/  ISETP.GT.U32.AND P6, PT, R7.reuse, R14, PT ;  /* 0x0000000e0700720c */ /* 0x040fe20003fc4070 */
[----:B------:R-:W-:Y:S01]  /*f4a0*/  IMAD.HI.U32 R5, R8, R12, RZ ;  /* 0x0000000c08057227 */ /* 0x000fe200078e00ff */
[----:B------:R0:W-:Y:S03]  /*f4b0*/  STL [R1+0x218], R18 ;  /* 0x0002181201007387 */ /* 0x0001e60000100800 */
[----:B------:R-:W-:Y:S01]  /*f4c0*/  @!P2 IMAD.MOV R11, RZ, RZ, -R11 ;  /* 0x000000ffff0ba224 */ /* 0x000fe200078e0a0b */
[----:B------:R-:W-:Y:S01]  /*f4d0*/  ISETP.GT.U32.AND P2, PT, R7, R17, PT ;  /* 0x000000110700720c */ /* 0x000fe20003f44070 */
[----:B------:R-:W-:-:S02]  /*f4e0*/  VIADD R4, R3, 0x122 ;  /* 0x0000012203047836 */ /* 0x000fc40000000000 */
[----:B------:R-:W-:Y:S01]  /*f4f0*/  IMAD.MOV R5, RZ, RZ, -R5 ;  /* 0x000000ffff057224 */ /* 0x000fe200078e0a05 */
[----:B------:R-:W-:Y:S01]  /*f500*/  STL [R1+0x410], R11 ;  /* 0x0004100b01007387 */ /* 0x000fe20000100800 */
[--C-:B------:R-:W-:Y:S01]  /*f510*/  @!P4 IMAD.IADD R19, R19, 0x1, -R7.reuse ;  /* 0x000000011313c824 */ /* 0x100fe200078e0a07 */
[----:B------:R-:W-:Y:S01]  /*f520*/  ISETP.GE.AND P4, PT, R16, RZ, PT ;  /* 0x000000ff1000720c */ /* 0x000fe20003f86270 */
[----:B------:R-:W-:Y:S01]  /*f530*/  VIADD R2, R3, 0x121 ;  /* 0x0000012103027836 */ /* 0x000fe20000000000 */
[----:B------:R1:W-:Y:S01]  /*f540*/  STL [R1+0x424], R6 ;  /* 0x0004240601007387 */ /* 0x0003e20000100800 */
[----:B------:R-:W-:Y:S02]  /*f550*/  IMAD R12, R7, R5, R12 ;  /* 0x00000005070c7224 */ /* 0x000fe400078e020c */
[----:B------:R-:W-:Y:S01]  /*f560*/  VIADD R9, R3, 0x123 ;  /* 0x0000012303097836 */ /* 0x000fe20000000000 */
[----:B------:R-:W-:Y:S01]  /*f570*/  IABS R5, R2 ;  /* 0x0000000200057213 */ /* 0x000fe20000000000 */
[----:B------:R-:W-:Y:S01]  /*f580*/  @!P1 IMAD.IADD R13, R13, 0x1, -R7 ;  /* 0x000000010d0d9824 */ /* 0x000fe200078e0a07 */
[----:B------:R-:W-:Y:S01]  /*f590*/  ISETP.GE.AND P1, PT, R2, RZ, PT ;  /* 0x000000ff0200720c */ /* 0x000fe20003f26270 */
[----:B0-----:R-:W-:Y:S01]  /*f5a0*/  IMAD.MOV.U32 R18, RZ, RZ, R19 ;  /* 0x000000ffff127224 */ /* 0x001fe200078e0013 */
[----:B------:R-:W-:Y:S01]  /*f5b0*/  IABS R2, R9 ;  /* 0x0000000900027213 */ /* 0x000fe20000000000 */
[--C-:B------:R-:W-:Y:S01]  /*f5c0*/  @!P6 IMAD.IADD R14, R14, 0x1, -R7.reuse ;  /* 0x000000010e0ee824 */ /* 0x100fe200078e0a07 */
[----:B-1----:R-:W-:Y:S01]  /*f5d0*/  IABS R6, R4 ;  /* 0x0000000400067213 */ /* 0x002fe20000000000 */
[----:B------:R-:W-:Y:S01]  /*f5e0*/  @!P5 IMAD.MOV R18, RZ, RZ, -R18 ;  /* 0x000000ffff12d224 */ /* 0x000fe200078e0a12 */
[----:B------:R-:W-:Y:S01]  /*f5f0*/  ISETP.GT.U32.AND P6, PT, R7, R12, PT ;  /* 0x0000000c0700720c */ /* 0x000fe20003fc4070 */
[----:B------:R-:W-:Y:S01]  /*f600*/  @!P2 IMAD.IADD R17, R17, 0x1, -R7 ;  /* 0x000000011111a824 */ /* 0x000fe200078e0a07 */
[----:B------:R-:W-:Y:S01]  /*f610*/  ISETP.GT.U32.AND P5, PT, R7, R13, PT ;  /* 0x0000000d0700720c */ /* 0x000fe20003fa4070 */
[----:B------:R-:W-:Y:S01]  /*f620*/  IMAD.HI.U32 R10, R8, R6, RZ ;  /* 0x00000006080a7227 */ /* 0x000fe200078e00ff */
[----:B------:R-:W-:Y:S01]  /*f630*/  ISETP.GE.AND P2, PT, R15, RZ, PT ;  /* 0x000000ff0f00720c */ /* 0x000fe20003f46270 */
[----:B------:R-:W-:Y:S02]  /*f640*/  STL [R1+0x418], R18 ;  /* 0x0004181201007387 */ /* 0x000fe40000100800 */
[----:B------:R-:W-:-:S02]  /*f650*/  IMAD.MOV R10, RZ, RZ, -R10 ;  /* 0x000000ffff0a7224 */ /* 0x000fc400078e0a0a */
[----:B------:R-:W-:Y:S02]  /*f660*/  IMAD.MOV.U32 R15, RZ, RZ, R2 ;  /* 0x000000ffff0f7224 */ /* 0x000fe400078e0002 */
[----:B------:R-:W-:Y:S02]  /*f670*/  IMAD.MOV.U32 R16, RZ, RZ, R17 ;  /* 0x000000ffff107224 */ /* 0x000fe400078e0011 */
[----:B------:R-:W-:Y:S02]  /*f680*/  IMAD R2, R7, R10, R6 ;  /* 0x0000000a07027224 */ /* 0x000fe400078e0206 */
[----:B------:R-:W-:-:S04]  /*f690*/  IMAD.HI.U32 R6, R8, R15, RZ ;  /* 0x0000000f08067227 */ /* 0x000fc800078e00ff */
[----:B------:R-:W-:Y:S02]  /*f6a0*/  @!P0 IMAD.MOV R14, RZ, RZ, -R14 ;  /* 0x000000ffff0e8224 */ /* 0x000fe400078e0a0e */
[----:B------:R-:W-:-:S03]  /*f6b0*/  IMAD.HI.U32 R11, R8, R5, RZ ;  /* 0x00000005080b7227 */ /* 0x000fc600078e00ff */
[----:B------:R-:W-:Y:S01]  /*f6c0*/  STL [R1+0x420], R14 ;  /* 0x0004200e01007387 */ /* 0x000fe20000100800 */
[----:B------:R-:W-:Y:S01]  /*f6d0*/  @!P3 IMAD.MOV R16, RZ, RZ, -R16 ;  /* 0x000000ffff10b224 */ /* 0x000fe200078e0a10 */
[----:B------:R-:W-:Y:S01]  /*f6e0*/  ISETP.GE.AND P3, PT, R4, RZ, PT ;  /* 0x000000ff0400720c */ /* 0x000fe20003f66270 */
[--C-:B------:R-:W-:Y:S02]  /*f6f0*/  @!P6 IMAD.IADD R12, R12, 0x1, -R7.reuse ;  /* 0x000000010c0ce824 */ /* 0x100fe400078e0a07 */
[----:B------:R-:W-:Y:S01]  /*f700*/  IMAD.MOV R4, RZ, RZ, -R6 ;  /* 0x000000ffff047224 */ /* 0x000fe200078e0a06 */
[----:B------:R0:W-:Y:S01]  /*f710*/  STL [R1+0x478], R16 ;  /* 0x0004781001007387 */ /* 0x0001e20000100800 */
[----:B------:R-:W-:Y:S01]  /*f720*/  @!P5 IMAD.IADD R13, R13, 0x1, -R7 ;  /* 0x000000010d0dd824 */ /* 0x000fe200078e0a07 */
[C---:B------:R-:W-:Y:S01]  /*f730*/  ISETP.GT.U32.AND P6, PT, R7.reuse, R12, PT ;  /* 0x0000000c0700720c */ /* 0x040fe20003fc4070 */
[----:B------:R-:W-:Y:S01]  /*f740*/  IMAD.MOV R11, RZ, RZ, -R11 ;  /* 0x000000ffff0b7224 */ /* 0x000fe200078e0a0b */
[C---:B------:R-:W-:Y:S01]  /*f750*/  ISETP.GT.U32.AND P5, PT, R7.reuse, R2, PT ;  /* 0x000000020700720c */ /* 0x040fe20003fa4070 */
[----:B------:R-:W-:-:S02]  /*f760*/  IMAD R4, R7, R4, R15 ;  /* 0x0000000407047224 */ /* 0x000fc400078e020f */
[----:B------:R-:W-:Y:S02]  /*f770*/  IMAD R5, R7, R11, R5 ;  /* 0x0000000b07057224 */ /* 0x000fe400078e0205 */
[----:B------:R-:W-:Y:S02]  /*f780*/  VIADD R6, R3, 0x125 ;  /* 0x0000012503067836 */ /* 0x000fe40000000000 */
[----:B0-----:R-:W-:Y:S01]  /*f790*/  IMAD.MOV.U32 R16, RZ, RZ, R13 ;  /* 0x000000ffff107224 */ /* 0x001fe200078e000d */
[----:B------:R-:W-:Y:S01]  /*f7a0*/  ISETP.GT.U32.AND P0, PT, R7, R5, PT ;  /* 0x000000050700720c */ /* 0x000fe20003f04070 */
[----:B------:R-:W-:Y:S01]  /*f7b0*/  VIADD R10, R3, 0x126 ;  /* 0x00000126030a7836 */ /* 0x000fe20000000000 */
[----:B------:R-:W-:Y:S01]  /*f7c0*/  IABS R20, R6 ;  /* 0x0000000600147213 */ /* 0x000fe20000000000 */
[----:B------:R-:W-:Y:S01]  /*f7d0*/  @!P4 IMAD.MOV R16, RZ, RZ, -R16 ;  /* 0x000000ffff10c224 */ /* 0x000fe200078e0a10 */
[----:B------:R-:W-:Y:S01]  /*f7e0*/  ISETP.GT.U32.AND P4, PT, R7, R4, PT ;  /* 0x000000040700720c */ /* 0x000fe20003f84070 */
[--C-:B------:R-:W-:Y:S01]  /*f7f0*/  @!P6 IMAD.IADD R12, R12, 0x1, -R7.reuse ;  /* 0x000000010c0ce824 */ /* 0x100fe200078e0a07 */
[----:B------:R-:W-:Y:S01]  /*f800*/  ISETP.GE.AND P6, PT, R9, RZ, PT ;  /* 0x000000ff0900720c */ /* 0x000fe20003fc6270 */
[----:B------:R-:W-:Y:S01]  /*f810*/  VIADD R9, R3, 0x124 ;  /* 0x0000012403097836 */ /* 0x000fe20000000000 */
[----:B------:R-:W-:Y:S01]  /*f820*/  IABS R11, R10 ;  /* 0x0000000a000b7213 */ /* 0x000fe20000000000 */
[----:B------:R-:W-:Y:S01]  /*f830*/  IMAD.MOV.U32 R14, RZ, RZ, R12 ;  /* 0x000000ffff0e7224 */ /* 0x000fe200078e000c */
[----:B------:R0:W-:Y:S01]  /*f840*/  STL [R1+0x440], R16 ;  /* 0x0004401001007387 */ /* 0x0001e20000100800 */
[--C-:B------:R-:W-:Y:S01]  /*f850*/  @!P5 IMAD.IADD R2, R2, 0x1, -R7.reuse ;  /* 0x000000010202d824 */ /* 0x100fe200078e0a07 */
[----:B------:R-:W-:Y:S01]  /*f860*/  IABS R21, R9 ;  /* 0x0000000900157213 */ /* 0x000fe20000000000 */
[----:B------:R-:W-:-:S02]  /*f870*/  @!P0 IMAD.IADD R5, R5, 0x1, -R7 ;  /* 0x0000000105058824 */ /* 0x000fc400078e0a07 */
[----:B------:R-:W-:Y:S01]  /*f880*/  @!P2 IMAD.MOV R14, RZ, RZ, -R14 ;  /* 0x000000ffff0ea224 */ /* 0x000fe200078e0a0e */
[----:B------:R-:W-:Y:S01]  /*f890*/  ISETP.GE.AND P2, PT, R9, RZ, PT ;  /* 0x000000ff0900720c */ /* 0x000fe20003f46270 */
[----:B------:R-:W-:Y:S01]  /*f8a0*/  @!P4 IMAD.IADD R4, R4, 0x1, -R7 ;  /* 0x000000010404c824 */ /* 0x000fe200078e0a07 */
[C---:B------:R-:W-:Y:S01]  /*f8b0*/  ISETP.GT.U32.AND P0, PT, R7.reuse, R5, PT ;  /* 0x000000050700720c */ /* 0x040fe20003f04070 */
[C---:B------:R-:W-:Y:S01]  /*f8c0*/  IMAD.HI.U32 R9, R8.reuse, R20, RZ ;  /* 0x0000001408097227 */ /* 0x040fe200078e00ff */
[C---:B------:R-:W-:Y:S01]  /*f8d0*/  ISETP.GT.U32.AND P5, PT, R7.reuse, R2, PT ;  /* 0x000000020700720c */ /* 0x040fe20003fa4070 */
[----:B------:R1:W-:Y:S01]  /*f8e0*/  STL [R1+0x21c], R14 ;  /* 0x00021c0e01007387 */ /* 0x0003e20000100800 */
[----:B------:R-:W-:Y:S01]  /*f8f0*/  ISETP.GT.U32.AND P4, PT, R7, R4, PT ;  /* 0x000000040700720c */ /* 0x000fe20003f84070 */
[----:B------:R-:W-:Y:S02]  /*f900*/  IMAD.MOV R9, RZ, RZ, -R9 ;  /* 0x000000ffff097224 */ /* 0x000fe400078e0a09 */
[----:B------:R-:W-:-:S04]  /*f910*/  IMAD.HI.U32 R12, R8, R21, RZ ;  /* 0x00000015080c7227 */ /* 0x000fc800078e00ff */
[----:B------:R-:W-:Y:S02]  /*f920*/  IMAD R20, R7, R9, R20 ;  /* 0x0000000907147224 */ /* 0x000fe400078e0214 */
[--C-:B------:R-:W-:Y:S01]  /*f930*/  @!P0 IMAD.IADD R5, R5, 0x1, -R7.reuse ;  /* 0x0000000105058824 */ /* 0x100fe200078e0a07 */
[----:B------:R-:W-:Y:S01]  /*f940*/  ISETP.GE.AND P0, PT, R6, RZ, PT ;  /* 0x000000ff0600720c */ /* 0x000fe20003f06270 */
[----:B------:R-:W-:Y:S02]  /*f950*/  IMAD.MOV R12, RZ, RZ, -R12 ;  /* 0x000000ffff0c7224 */ /* 0x000fe400078e0a0c */
[--C-:B------:R-:W-:Y:S01]  /*f960*/  @!P4 IMAD.IADD R4, R4, 0x1, -R7.reuse ;  /* 0x000000010404c824 */ /* 0x100fe200078e0a07 */
[----:B------:R-:W-:Y:S01]  /*f970*/  ISETP.GT.U32.AND P4, PT, R7, R20, PT ;  /* 0x000000140700720c */ /* 0x000fe20003f84070 */
[----:B------:R-:W-:Y:S01]  /*f980*/  @!P5 IMAD.IADD R2, R2, 0x1, -R7 ;  /* 0x000000010202d824 */ /* 0x000fe200078e0a07 */
[----:B------:R-:W-:Y:S01]  /*f990*/  ISETP.GE.AND P5, PT, R10, RZ, PT ;  /* 0x000000ff0a00720c */ /* 0x000fe20003fa6270 */
[----:B------:R-:W-:-:S02]  /*f9a0*/  IMAD.MOV.U32 R13, RZ, RZ, R11 ;  /* 0x000000ffff0d7224 */ /* 0x000fc400078e000b */
[----:B------:R-:W-:Y:S02]  /*f9b0*/  IMAD R21, R7, R12, R21 ;  /* 0x0000000c07157224 */ /* 0x000fe400078e0215 */
[----:B0-----:R-:W-:Y:S02]  /*f9c0*/  IMAD.MOV.U32 R16, RZ, RZ, R5 ;  /* 0x000000ffff107224 */ /* 0x001fe400078e0005 */
[----:B-1----:R-:W-:Y:S02]  /*f9d0*/  VIADD R14, R3, 0x127 ;  /* 0x00000127030e7836 */ /* 0x002fe40000000000 */
        /* <DEDUP_REMOVED lines=9> */
[----:B------:R0:W-:Y:S01]  /*fa70*/  STL [R1+0x220], R16 ;  /* 0x0002201001007387 */ /* 0x0001e20000100800 */
[----:B------:R-:W-:Y:S02]  /*fa80*/  @!P4 IMAD.IADD R20, R20, 0x1, -R7 ;  /* 0x000000011414c824 */ /* 0x000fe400078e0a07 */
[C---:B------:R-:W-:Y:S01]  /*fa90*/  IMAD R13, R7.reuse, R6, R13 ;  /* 0x00000006070d7224 */ /* 0x040fe200078e020d */
[----:B------:R1:W-:Y:S01]  /*faa0*/  STL [R1+0x428], R15 ;  /* 0x0004280f01007387 */ /* 0x0003e20000100800 */
[----:B------:R-:W-:Y:S01]  /*fab0*/  IMAD.HI.U32 R10, R8, R14, RZ ;  /* 0x0000000e080a7227 */ /* 0x000fe200078e00ff */
[----:B------:R-:W-:-:S03]  /*fac0*/  ISETP.GT.U32.AND P4, PT, R7, R20, PT ;  /* 0x000000140700720c */ /* 0x000fc60003f84070 */
[----:B------:R-:W-:Y:S02]  /*fad0*/  @!P1 IMAD.IADD R21, R21, 0x1, -R7 ;  /* 0x0000000115159824 */ /* 0x000fe400078e0a07 */
[----:B0-----:R-:W-:Y:S02]  /*fae0*/  IMAD.MOV.U32 R16, RZ, RZ, R4 ;  /* 0x000000ffff107224 */ /* 0x001fe400078e0004 */
[----:B------:R-:W-:Y:S01]  /*faf0*/  IMAD.MOV R10, RZ, RZ, -R10 ;  /* 0x000000ffff0a7224 */ /* 0x000fe200078e0a0a */
[----:B-1----:R-:W-:Y:S01]  /*fb00*/  IABS R15, R9 ;  /* 0x00000009000f7213 */ /* 0x002fe20000000000 */
[----:B------:R-:W-:Y:S01]  /*fb10*/  @!P6 IMAD.MOV R16, RZ, RZ, -R16 ;  /* 0x000000ffff10e224 */ /* 0x000fe200078e0a10 */
[----:B------:R-:W-:Y:S01]  /*fb20*/  ISETP.GT.U32.AND P6, PT, R7, R13, PT ;  /* 0x0000000d0700720c */ /* 0x000fe20003fc4070 */
[----:B------:R-:W-:Y:S01]  /*fb30*/  VIADD R18, R3, 0x129 ;  /* 0x0000012903127836 */ /* 0x000fe20000000000 */
[----:B------:R-:W-:Y:S01]  /*fb40*/  ISETP.GT.U32.AND P1, PT, R7, R21, PT ;  /* 0x000000150700720c */ /* 0x000fe20003f24070 */
[----:B------:R-:W-:Y:S01]  /*fb50*/  IMAD.HI.U32 R6, R8, R15, RZ ;  /* 0x0000000f08067227 */ /* 0x000fe200078e00ff */
[----:B------:R-:W-:Y:S02]  /*fb60*/  STL [R1+0x45c], R16 ;  /* 0x00045c1001007387 */ /* 0x000fe40000100800 */
[----:B------:R-:W-:Y:S01]  /*fb70*/  IABS R12, R18 ;  /* 0x00000012000c7213 */ /* 0x000fe20000000000 */
[----:B------:R-:W-:-:S02]  /*fb80*/  IMAD.MOV R6, RZ, RZ, -R6 ;  /* 0x000000ffff067224 */ /* 0x000fc400078e0a06 */
[----:B------:R-:W-:Y:S02]  /*fb90*/  IMAD R14, R7, R10, R14 ;  /* 0x0000000a070e7224 */ /* 0x000fe400078e020e */
[----:B------:R-:W-:Y:S02]  /*fba0*/  VIADD R17, R3, 0x12a ;  /* 0x0000012a03117836 */ /* 0x000fe40000000000 */
[C---:B------:R-:W-:Y:S02]  /*fbb0*/  IMAD R15, R7.reuse, R6, R15 ;  /* 0x00000006070f7224 */ /* 0x040fe400078e020f */
[--C-:B------:R-:W-:Y:S01]  /*fbc0*/  @!P4 IMAD.IADD R20, R20, 0x1, -R7.reuse ;  /* 0x000000011414c824 */ /* 0x100fe200078e0a07 */
[----:B------:R-:W-:Y:S01]  /*fbd0*/  ISETP.GT.U32.AND P4, PT, R7, R14, PT ;  /* 0x0000000e0700720c */ /* 0x000fe20003f84070 */
[----:B------:R-:W-:Y:S01]  /*fbe0*/  @!P6 IMAD.IADD R13, R13, 0x1, -R7 ;  /* 0x000000010d0de824 */ /* 0x000fe200078e0a07 */
[----:B------:R-:W-:Y:S01]  /*fbf0*/  IABS R5, R17 ;  /* 0x0000001100057213 */ /* 0x000fe20000000000 */
[----:B------:R-:W-:Y:S01]  /*fc00*/  IMAD.HI.U32 R11, R8, R12, RZ ;  /* 0x0000000c080b7227 */ /* 0x000fe200078e00ff */
[----:B------:R-:W-:-:S03]  /*fc10*/  ISETP.GT.U32.AND P6, PT, R7, R15, PT ;  /* 0x0000000f0700720c */ /* 0x000fc60003fc4070 */
[----:B------:R-:W-:-:S04]  /*fc20*/  IMAD.HI.U32 R2, R8, R5, RZ ;  /* 0x0000000508027227 */ /* 0x000fc800078e00ff */
[----:B------:R-:W-:Y:S02]  /*fc30*/  IMAD.MOV R4, RZ, RZ, -R11 ;  /* 0x000000ffff047224 */ /* 0x000fe400078e0a0b */
[----:B------:R-:W-:Y:S01]  /*fc40*/  @!P1 IMAD.IADD R21, R21, 0x1, -R7 ;  /* 0x0000000115159824 */ /* 0x000fe200078e0a07 */
[----:B------:R-:W-:Y:S01]  /*fc50*/  ISETP.GE.AND P1, PT, R9, RZ, PT ;  /* 0x000000ff0900720c */ /* 0x000fe20003f26270 */
[----:B------:R-:W-:Y:S02]  /*fc60*/  VIADD R10, R3, 0x12b ;  /* 0x0000012b030a7836 */ /* 0x000fe40000000000 */
[----:B------:R-:W-:Y:S02]  /*fc70*/  IMAD.MOV R2, RZ, RZ, -R2 ;  /* 0x000000ffff027224 */ /* 0x000fe400078e0a02 */
[----:B------:R-:W-:Y:S01]  /*fc80*/  IMAD R12, R7, R4, R12 ;  /* 0x00000004070c7224 */ /* 0x000fe200078e020c */
[----:B------:R-:W-:Y:S01]  /*fc90*/  IABS R4, R10 ;  /* 0x0000000a00047213 */ /* 0x000fe20000000000 */
[----:B------:R-:W-:-:S02]  /*fca0*/  VIADD R11, R3, 0x12c ;  /* 0x0000012c030b7836 */ /* 0x000fc40000000000 */
[----:B------:R-:W-:Y:S01]  /*fcb0*/  @!P4 IMAD.IADD R14, R14, 0x1, -R7 ;  /* 0x000000010e0ec824 */ /* 0x000fe200078e0a07 */
[C---:B------:R-:W-:Y:S01]  /*fcc0*/  ISETP.GT.U32.AND P4, PT, R7.reuse, R13, PT ;  /* 0x0000000d0700720c */ /* 0x040fe20003f84070 */
[----:B------:R-:W-:Y:S02]  /*fcd0*/  IMAD.MOV.U32 R23, RZ, RZ, R21 ;  /* 0x000000ffff177224 */ /* 0x000fe400078e0015 */
[----:B------:R-:W-:Y:S01]  /*fce0*/  IMAD R5, R7, R2, R5 ;  /* 0x0000000207057224 */ /* 0x000fe200078e0205 */
[----:B------:R-:W-:Y:S01]  /*fcf0*/  IABS R2, R11 ;  /* 0x0000000b00027213 */ /* 0x000fe20000000000 */
[----:B------:R-:W-:Y:S02]  /*fd00*/  @!P6 IMAD.IADD R15, R15, 0x1, -R7 ;  /* 0x000000010f0fe824 */ /* 0x000fe400078e0a07 */
[----:B------:R-:W-:Y:S01]  /*fd10*/  @!P2 IMAD.MOV R23, RZ, RZ, -R23 ;  /* 0x000000ffff17a224 */ /* 0x000fe200078e0a17 */
[C---:B------:R-:W-:Y:S01]  /*fd20*/  ISETP.GT.U32.AND P2, PT, R7.reuse, R14, PT ;  /* 0x0000000e0700720c */ /* 0x040fe20003f44070 */
[----:B------:R-:W-:Y:S01]  /*fd30*/  IMAD.HI.U32 R21, R8, R4, RZ ;  /* 0x0000000408157227 */ /* 0x000fe200078e00ff */
[----:B------:R-:W-:-:S02]  /*fd40*/  ISETP.GT.U32.AND P6, PT, R7, R15, PT ;  /* 0x0000000f0700720c */ /* 0x000fc40003fc4070 */
[----:B------:R0:W-:Y:S01]  /*fd50*/  STL [R1+0x43c], R23 ;  /* 0x00043c1701007387 */ /* 0x0001e20000100800 */
        /* <DEDUP_REMOVED lines=10> */
[--C-:B------:R-:W-:Y:S01]  /*fe00*/  @!P4 IMAD.IADD R13, R13, 0x1, -R7.reuse ;  /* 0x000000010d0dc824 */ /* 0x100fe200078e0a07 */
[----:B------:R-:W-:Y:S01]  /*fe10*/  ISETP.GT.U32.AND P4, PT, R7, R5, PT ;  /* 0x000000050700720c */ /* 0x000fe20003f84070 */
[----:B------:R-:W-:Y:S01]  /*fe20*/  @!P6 IMAD.IADD R15, R15, 0x1, -R7 ;  /* 0x000000010f0fe824 */ /* 0x000fe200078e0a07 */
[----:B------:R-:W-:Y:S01]  /*fe30*/  ISETP.GT.U32.AND P6, PT, R7, R2, PT ;  /* 0x000000020700720c */ /* 0x000fe20003fc4070 */
[----:B------:R-:W-:-:S02]  /*fe40*/  IMAD.MOV.U32 R24, RZ, RZ, R13 ;  /* 0x000000ffff187224 */ /* 0x000fc400078e000d */
[--C-:B------:R-:W-:Y:S01]  /*fe50*/  @!P0 IMAD.IADD R12, R12, 0x1, -R7.reuse ;  /* 0x000000010c0c8824 */ /* 0x100fe200078e0a07 */
[----:B------:R-:W-:Y:S01]  /*fe60*/  ISETP.GE.AND P0, PT, R18, RZ, PT ;  /* 0x000000ff1200720c */ /* 0x000fe20003f06270 */
[C---:B------:R-:W-:Y:S02]  /*fe70*/  VIADD R6, R3.reuse, 0x12d ;  /* 0x0000012d03067836 */ /* 0x040fe40000000000 */
[----:B------:R-:W-:Y:S02]  /*fe80*/  VIADD R9, R3, 0x12e ;  /* 0x0000012e03097836 */ /* 0x000fe40000000000 */
[--C-:B------:R-:W-:Y:S01]  /*fe90*/  @!P2 IMAD.IADD R4, R4, 0x1, -R7.reuse ;  /* 0x000000010404a824 */ /* 0x100fe200078e0a07 */
[----:B------:R-:W-:Y:S01]  /*fea0*/  ISETP.GT.U32.AND P2, PT, R7, R12, PT ;  /* 0x0000000c0700720c */ /* 0x000fe20003f44070 */
[--C-:B------:R-:W-:Y:S01]  /*feb0*/  @!P4 IMAD.IADD R5, R5, 0x1, -R7.reuse ;  /* 0x000000010505c824 */ /* 0x100fe200078e0a07 */
[----:B------:R-:W-:Y:S01]  /*fec0*/  ISETP.GE.AND P4, PT, R17, RZ, PT ;  /* 0x000000ff1100720c */ /* 0x000fe20003f86270 */
[----:B0-----:R-:W-:Y:S01]  /*fed0*/  IMAD.MOV.U32 R23, RZ, RZ, R14 ;  /* 0x000000ffff177224 */ /* 0x001fe200078e000e */
[----:B------:R-:W-:Y:S01]  /*fee0*/  IABS R19, R6 ;  /* 0x0000000600137213 */ /* 0x000fe20000000000 */
[----:B------:R-:W-:Y:S01]  /*fef0*/  @!P6 IMAD.IADD R2, R2, 0x1, -R7 ;  /* 0x000000010202e824 */ /* 0x000fe200078e0a07 */
[----:B------:R-:W-:Y:S01]  /*ff00*/  IABS R16, R9 ;  /* 0x0000000900107213 */ /* 0x000fe20000000000 */
[----:B------:R-:W-:Y:S01]  /*ff10*/  @!P5 IMAD.MOV R24, RZ, RZ, -R24 ;  /* 0x000000ffff18d224 */ /* 0x000fe200078e0a18 */
[----:B------:R-:W-:Y:S01]  /*ff20*/  ISETP.GT.U32.AND P5, PT, R7, R4, PT ;  /* 0x000000040700720c */ /* 0x000fe20003fa4070 */
[----:B------:R-:W-:Y:S01]  /*ff30*/  VIADD R17, R3, 0x12f ;  /* 0x0000012f03117836 */ /* 0x000fe20000000000 */
[C---:B------:R-:W-:Y:S01]  /*ff40*/  ISETP.GT.U32.AND P6, PT, R7.reuse, R5, PT ;  /* 0x000000050700720c */ /* 0x040fe20003fc4070 */
[----:B------:R-:W-:Y:S01]  /*ff50*/  @!P3 IMAD.MOV R23, RZ, RZ, -R23 ;  /* 0x000000ffff17b224 */ /* 0x000fe200078e0a17 */
[----:B------:R-:W-:Y:S01]  /*ff60*/  ISETP.GT.U32.AND P3, PT, R7, R2, PT ;  /* 0x000000020700720c */ /* 0x000fe20003f64070 */
[C---:B-1----:R-:W-:Y:S01]  /*ff70*/  IMAD.HI.U32 R20, R8.reuse, R19, RZ ;  /* 0x0000001308147227 */ /* 0x042fe200078e00ff */
[----:B------:R-:W-:Y:S01]  /*ff80*/  IABS R14, R17 ;  /* 0x00000011000e7213 */ /* 0x000fe20000000000 */
[----:B------:R-:W-:Y:S02]  /*ff90*/  STL [R1+0x450], R24 ;  /* 0x0004501801007387 */ /* 0x000fe40000100800 */
[----:B------:R-:W-:-:S02]  /*ffa0*/  IMAD.HI.U32 R21, R8, R16, RZ ;  /* 0x0000001008157227 */ /* 0x000fc400078e00ff */
[----:B------:R-:W-:Y:S02]  /*ffb0*/  STL [R1+0x46c], R23 ;  /* 0x00046c1701007387 */ /* 0x000fe40000100800 */
[----:B------:R-:W-:Y:S02]  /*ffc0*/  VIADD R18, R3, 0x130 ;  /* 0x0000013003127836 */ /* 0x000fe40000000000 */
[----:B------:R-:W-:Y:S01]  /*ffd0*/  @!P2 IMAD.IADD R12, R12, 0x1, -R7 ;  /* 0x000000010c0ca824 */ /* 0x000fe200078e0a07 */
[----:B------:R-:W-:Y:S01]  /*ffe0*/  ISETP.GE.AND P2, PT, R10, RZ, PT ;  /* 0x000000ff0a00720c */ /* 0x000fe20003f46270 */
[----:B------:R-:W-:Y:S01]  /*fff0*/  IMAD.MOV R20, RZ, RZ, -R20 ;  /* 0x000000ffff147224 */ /* 0x000fe200078e0a14 */
[----:B------:R-:W-:Y:S01]  /*10000*/  IABS R13, R18 ;  /* 0x00000012000d7213 */ /* 0x000fe20000000000 */
[----:B------:R-:W-:Y:S02]  /*10010*/  IMAD.MOV R21, RZ, RZ, -R21 ;  /* 0x000000ffff157224 */ /* 0x000fe400078e0a15 */
[----:B------:R-:W-:-:S02]  /*10020*/  IMAD.MOV.U32 R10, RZ, RZ, R14 ;  /* 0x000000ffff0a7224 */ /* 0x000fc400078e000e */
[----:B------:R-:W-:Y:S01]  /*10030*/  @!P5 IMAD.IADD R4, R4, 0x1, -R7 ;  /* 0x000000010404d824 */ /* 0x000fe200078e0a07 */
[----:B------:R-:W-:Y:S01]  /*10040*/  ISETP.GE.AND P5, PT, R11, RZ, PT ;  /* 0x000000ff0b00720c */ /* 0x000fe20003fa6270 */
[C---:B------:R-:W-:Y:S02]  /*10050*/  IMAD R19, R7.reuse, R20, R19 ;  /* 0x0000001407137224 */ /* 0x040fe400078e0213 */
[----:B------:R-:W-:Y:S02]  /*10060*/  IMAD R16, R7, R21, R16 ;  /* 0x0000001507107224 */ /* 0x000fe400078e0210 */
[----:B------:R-:W-:-:S04]  /*10070*/  IMAD.HI.U32 R11, R8, R10, RZ ;  /* 0x0000000a080b7227 */ /* 0x000fc800078e00ff */
[----:B------:R-:W-:Y:S01]  /*10080*/  @!P3 IMAD.IADD R2, R2, 0x1, -R7 ;  /* 0x000000010202b824 */ /* 0x000fe200078e0a07 */
[----:B------:R-:W-:Y:S01]  /*10090*/  ISETP.GE.AND P3, PT, R6, RZ, PT ;  /* 0x000000ff0600720c */ /* 0x000fe20003f66270 */
[----:B------:R-:W-:Y:S01]  /*100a0*/  @!P1 IMAD.MOV R15, RZ, RZ, -R15 ;  /* 0x000000ffff0f9224 */ /* 0x000fe200078e0a0f */
[----:B------:R-:W-:Y:S01]  /*100b0*/  ISETP.GT.U32.AND P1, PT, R7, R19, PT ;  /* 0x000000130700720c */ /* 0x000fe20003f24070 */
[----:B------:R-:W-:Y:S01]  /*100c0*/  @!P6 IMAD.IADD R5, R5, 0x1, -R7 ;  /* 0x000000010505e824 */ /* 0x000fe200078e0a07 */
[----:B------:R-:W-:Y:S01]  /*100d0*/  ISETP.GT.U32.AND P6, PT, R7, R16, PT ;  /* 0x000000100700720c */ /* 0x000fe20003fc4070 */
[----:B------:R-:W-:Y:S01]  /*100e0*/  IMAD.HI.U32 R6, R8, R13, RZ ;  /* 0x0000000d08067227 */ /* 0x000fe200078e00ff */
[----:B------:R0:W-:Y:S03]  /*100f0*/  STL [R1+0x1a4], R15 ;  /* 0x0001a40f01007387 */ /* 0x0001e60000100800 */
[----:B------:R-:W-:-:S02]  /*10100*/  IMAD.MOV R11, RZ, RZ, -R11 ;  /* 0x000000ffff0b7224 */ /* 0x000fc400078e0a0b */
[----:B------:R-:W-:Y:S02]  /*10110*/  IMAD.MOV R6, RZ, RZ, -R6 ;  /* 0x000000ffff067224 */ /* 0x000fe400078e0a06 */
[C---:B------:R-:W-:Y:S02]  /*10120*/  IMAD R10, R7.reuse, R11, R10 ;  /* 0x0000000b070a7224 */ /* 0x040fe400078e020a */
[----:B------:R-:W-:Y:S02]  /*10130*/  IMAD.MOV.U32 R20, RZ, RZ, R12 ;  /* 0x000000ffff147224 */ /* 0x000fe400078e000c */
[----:B0-----:R-:W-:Y:S02]  /*10140*/  IMAD.MOV.U32 R15, RZ, RZ, R5 ;  /* 0x000000ffff0f7224 */ /* 0x001fe400078e0005 */
[----:B------:R-:W-:Y:S02]  /*10150*/  IMAD R13, R7, R6, R13 ;  /* 0x00000006070d7224 */ /* 0x000fe400078e020d */
[----:B------:R-:W-:-:S02]  /*10160*/  IMAD.MOV.U32 R5, RZ, RZ, R2 ;  /* 0x000000ffff057224 */ /* 0x000fc400078e0002 */
[----:B------:R-:W-:Y:S01]  /*10170*/  @!P2 IMAD.MOV R4, RZ, RZ, -R4 ;  /* 0x000000ffff04a224 */ /* 0x000fe200078e0a04 */
[C---:B------:R-:W-:Y:S01]  /*10180*/  ISETP.GT.U32.AND P2, PT, R7.reuse, R10, PT ;  /* 0x0000000a0700720c */ /* 0x040fe20003f44070 */
[----:B------:R-:W-:Y:S02]  /*10190*/  @!P0 IMAD.MOV R20, RZ, RZ, -R20 ;  /* 0x000000ffff148224 */ /* 0x000fe400078e0a14 */
[----:B------:R-:W-:Y:S02]  /*101a0*/  @!P4 IMAD.MOV R15, RZ, RZ, -R15 ;  /* 0x000000ffff0fc224 */ /* 0x000fe400078e0a0f */
[----:B------:R-:W-:Y:S01]  /*101b0*/  @!P5 IMAD.MOV R5, RZ, RZ, -R5 ;  /* 0x000000ffff05d224 */ /* 0x000fe200078e0a05 */
[----:B------:R-:W-:Y:S01]  /*101c0*/  ISETP.GT.U32.AND P5, PT, R7, R13, PT ;  /* 0x0000000d0700720c */ /* 0x000fe20003fa4070 */
[--C-:B------:R-:W-:Y:S01]  /*101d0*/  @!P1 IMAD.IADD R19, R19, 0x1, -R7.reuse ;  /* 0x0000000113139824 */ /* 0x100fe200078e0a07 */
[----:B------:R-:W-:Y:S01]  /*101e0*/  STL [R1+0x1a8], R20 ;  /* 0x0001a81401007387 */ /* 0x000fe20000100800 */
[--C-:B------:R-:W-:Y:S01]  /*101f0*/  @!P6 IMAD.IADD R16, R16, 0x1, -R7.reuse ;  /* 0x000000011010e824 */ /* 0x100fe200078e0a07 */
[----:B------:R-:W-:Y:S01]  /*10200*/  ISETP.GE.AND P1, PT, R9, RZ, PT ;  /* 0x000000ff0900720c */ /* 0x000fe20003f26270 */
[----:B------:R-:W-:Y:S01]  /*10210*/  VIADD R2, R3, 0x132 ;  /* 0x0000013203027836 */ /* 0x000fe20000000000 */
[----:B------:R-:W-:Y:S01]  /*10220*/  STL [R1+0x460], R15 ;  /* 0x0004600f01007387 */ /* 0x000fe20000100800 */
[C---:B------:R-:W-:Y:S01]  /*10230*/  ISETP.GT.U32.AND P0, PT, R7.reuse, R19, PT ;  /* 0x000000130700720c */ /* 0x040fe20003f04070 */
[--C-:B------:R-:W-:Y:S01]  /*10240*/  @!P2 IMAD.IADD R10, R10, 0x1, -R7.reuse ;  /* 0x000000010a0aa824 */ /* 0x100fe200078e0a07 */
[----:B------:R-:W-:Y:S01]  /*10250*/  ISETP.GT.U32.AND P4, PT, R7, R16, PT ;  /* 0x000000100700720c */ /* 0x000fe20003f84070 */
[----:B------:R0:W-:Y:S01]  /*10260*/  STL [R1+0x468], R4 ;  /* 0x0004680401007387 */ /* 0x0001e20000100800 */
[----:B------:R-:W-:Y:S01]  /*10270*/  ISETP.GE.AND P6, PT, R17, RZ, PT ;  /* 0x000000ff1100720c */ /* 0x000fe20003fc6270 */
[----:B------:R-:W-:Y:S01]  /*10280*/  VIADD R11, R3, 0x135 ;  /* 0x00000135030b7836 */ /* 0x000fe20000000000 */
[----:B------:R-:W-:Y:S01]  /*10290*/  ISETP.GE.AND P2, PT, R2, RZ, PT ;  /* 0x000000ff0200720c */ /* 0x000fe20003f46270 */
[----:B------:R-:W-:Y:S01]  /*102a0*/  @!P5 IMAD.IADD R13, R13, 0x1, -R7 ;  /* 0x000000010d0dd824 */ /* 0x000fe200078e0a07 */
[----:B------:R-:W-:Y:S01]  /*102b0*/  ISETP.GT.U32.AND P5, PT, R7, R10, PT ;  /* 0x0000000a0700720c */ /* 0x000fe20003fa4070 */
[----:B------:R1:W-:Y:S01]  /*102c0*/  STL [R1+0x5e0], R5 ;  /* 0x0005e00501007387 */ /* 0x0003e20000100800 */
[----:B------:R-:W-:-:S02]  /*102d0*/  VIADD R12, R3, 0x134 ;  /* 0x00000134030c7836 */ /* 0x000fc40000000000 */
[----:B------:R-:W-:Y:S02]  /*102e0*/  IMAD.U32 R66, RZ, RZ, UR8 ;  /* 0x00000008ff427e24 */ /* 0x000fe4000f8e00ff */
[----:B0-----:R-:W-:Y:S02]  /*102f0*/  VIADD R4, R3, 0x131 ;  /* 0x0000013103047836 */ /* 0x001fe40000000000 */
[--C-:B------:R-:W-:Y:S01]  /*10300*/  @!P0 IMAD.IADD R19, R19, 0x1, -R7.reuse ;  /* 0x0000000113138824 */ /* 0x100fe200078e0a07 */
[----:B------:R-:W-:Y:S01]  /*10310*/  ISETP.GE.AND P0, PT, R18, RZ, PT ;  /* 0x000000ff1200720c */ /* 0x000fe20003f06270 */
[----:B------:R-:W-:Y:S01]  /*10320*/  @!P4 IMAD.IADD R16, R16, 0x1, -R7 ;  /* 0x000000011010c824 */ /* 0x000fe200078e0a07 */
[----:B------:R-:W-:Y:S01]  /*10330*/  IABS R14, R4 ;  /* 0x00000004000e7213 */ /* 0x000fe20000000000 */
[----:B------:R-:W-:Y:S01]  /*10340*/  IMAD.MOV.U32 R9, RZ, RZ, R19 ;  /* 0x000000ffff097224 */ /* 0x000fe200078e0013 */
[----:B-1----:R-:W-:Y:S01]  /*10350*/  IABS R5, R2 ;  /* 0x0000000200057213 */ /* 0x002fe20000000000 */
[----:B------:R-:W-:Y:S01]  /*10360*/  @!P5 IMAD.IADD R10, R10, 0x1, -R7 ;  /* 0x000000010a0ad824 */ /* 0x000fe200078e0a07 */
[----:B------:R-:W-:Y:S01]  /*10370*/  ISETP.GE.AND P4, PT, R4, RZ, PT ;  /* 0x000000ff0400720c */ /* 0x000fe20003f86270 */
[----:B------:R-:W-:-:S04]  /*10380*/  IMAD.HI.U32 R6, R8, R14, RZ ;  /* 0x0000000e08067227 */ /* 0x000fc800078e00ff */
[----:B------:R-:W-:Y:S02]  /*10390*/  IMAD.MOV R6, RZ, RZ, -R6 ;  /* 0x000000ffff067224 */ /* 0x000fe400078e0a06 */
[----:B------:R-:W-:Y:S02]  /*103a0*/  IMAD.MOV.U32 R4, RZ, RZ, R5 ;  /* 0x000000ffff047224 */ /* 0x000fe400078e0005 */
[----:B------:R-:W-:Y:S02]  /*103b0*/  IMAD R14, R7, R6, R14 ;  /* 0x00000006070e7224 */ /* 0x000fe400078e020e */
[----:B------:R-:W-:-:S03]  /*103c0*/  IMAD.HI.U32 R2, R8, R4, RZ ;  /* 0x0000000408027227 */ /* 0x000fc600078e00ff */
[C---:B------:R-:W-:Y:S01]  /*103d0*/  ISETP.GT.U32.AND P5, PT, R7.reuse, R14, PT ;  /* 0x0000000e0700720c */ /* 0x040fe20003fa4070 */
[----:B------:R-:W-:Y:S01]  /*103e0*/  @!P3 IMAD.MOV R9, RZ, RZ, -R9 ;  /* 0x000000ffff09b224 */ /* 0x000fe200078e0a09 */
[----:B------:R-:W-:Y:S01]  /*103f0*/  ISETP.GT.U32.AND P3, PT, R7, R13, PT ;  /* 0x0000000d0700720c */ /* 0x000fe20003f64070 */
[----:B------:R-:W-:Y:S02]  /*10400*/  IMAD.MOV R2, RZ, RZ, -R2 ;  /* 0x000000ffff027224 */ /* 0x000fe400078e0a02 */
[----:B------:R-:W-:Y:S01]  /*10410*/  VIADD R5, R3, 0x133 ;  /* 0x0000013303057836 */ /* 0x000fe20000000000 */
[----:B------:R0:W-:Y:S01]  /*10420*/  STL [R1+0x470], R9 ;  /* 0x0004700901007387 */ /* 0x0001e20000100800 */
[----:B------:R-:W-:Y:S02]  /*10430*/  IMAD R2, R7, R2, R4 ;  /* 0x0000000207027224 */ /* 0x000fe400078e0204 */
[C---:B------:R-:W-:Y:S02]  /*10440*/  VIADD R6, R3.reuse, 0x136 ;  /* 0x0000013603067836 */ /* 0x040fe40000000000 */
[----:B------:R-:W-:-:S02]  /*10450*/  VIADD R19, R3, 0x137 ;  /* 0x0000013703137836 */ /* 0x000fc40000000000 */
[--C-:B------:R-:W-:Y:S02]  /*10460*/  @!P5 IMAD.IADD R14, R14, 0x1, -R7.reuse ;  /* 0x000000010e0ed824 */ /* 0x100fe400078e0a07 */
[----:B------:R-:W-:Y:S01]  /*10470*/  @!P3 IMAD.IADD R13, R13, 0x1, -R7 ;  /* 0x000000010d0db824 */ /* 0x000fe200078e0a07 */
[----:B------:R-:W-:Y:S01]  /*10480*/  ISETP.GE.AND P3, PT, R12, RZ, PT ;  /* 0x000000ff0c00720c */ /* 0x000fe20003f66270 */
[----:B0-----:R-:W-:Y:S01]  /*10490*/  IMAD.MOV.U32 R9, RZ, RZ, R16 ;  /* 0x000000ffff097224 */ /* 0x001fe200078e0010 */
[----:B------:R-:W-:Y:S01]  /*104a0*/  ISETP.GT.U32.AND P5, PT, R7, R14, PT ;  /* 0x0000000e0700720c */ /* 0x000fe20003fa4070 */
[----:B------:R-:W-:Y:S01]  /*104b0*/  IMAD.MOV.U32 R16, RZ, RZ, R10 ;  /* 0x000000ffff107224 */ /* 0x000fe200078e000a */
[----:B------:R-:W-:Y:S01]  /*104c0*/  IABS R12, R12 ;  /* 0x0000000c000c7213 */ /* 0x000fe20000000000 */
[----:B------:R-:W-:Y:S01]  /*104d0*/  @!P1 IMAD.MOV R9, RZ, RZ, -R9 ;  /* 0x000000ffff099224 */ /* 0x000fe200078e0a09 */
[----:B------:R-:W-:Y:S01]  /*104e0*/  ISETP.GE.AND P1, PT, R5, RZ, PT ;  /* 0x000000ff0500720c */ /* 0x000fe20003f26270 */
[----:B------:R-:W-:Y:S01]  /*104f0*/  @!P6 IMAD.MOV R16, RZ, RZ, -R16 ;  /* 0x000000ffff10e224 */ /* 0x000fe200078e0a10 */
[----:B------:R-:W-:Y:S01]  /*10500*/  IABS R5, R5 ;  /* 0x0000000500057213 */ /* 0x000fe20000000000 */
[----:B------:R-:W-:Y:S01]  /*10510*/  IMAD.MOV.U32 R15, RZ, RZ, R13 ;  /* 0x000000ffff0f7224 */ /* 0x000fe200078e000d */
[----:B------:R-:W-:Y:S01]  /*10520*/  ISETP.GT.U32.AND P6, PT, R7, R2, PT ;  /* 0x000000020700720c */ /* 0x000fe20003fc4070 */
[----:B------:R0:W-:Y:S01]  /*10530*/  STL [R1+0x62c], R9 ;  /* 0x00062c0901007387 */ /* 0x0001e20000100800 */
[----:B------:R-:W-:-:S02]  /*10540*/  IMAD.U32 R64, RZ, RZ, UR8 ;  /* 0x00000008ff407e24 */ /* 0x000fc4000f8e00ff */
[----:B------:R-:W-:Y:S01]  /*10550*/  IMAD.MOV.U32 R4, RZ, RZ, R5 ;  /* 0x000000ffff047224 */ /* 0x000fe200078e0005 */
[----:B------:R-:W-:Y:S01]  /*10560*/  STL [R1+0x628], R16 ;  /* 0x0006281001007387 */ /* 0x000fe20000100800 */
[----:B------:R-:W-:Y:S01]  /*10570*/  @!P0 IMAD.MOV R15, RZ, RZ, -R15 ;  /* 0x000000ffff0f8224 */ /* 0x000fe200078e0a0f */
[----:B------:R-:W-:Y:S01]  /*10580*/  ISETP.GE.AND P0, PT, R11, RZ, PT ;  /* 0x000000ff0b00720c */ /* 0x000fe20003f06270 */
[----:B------:R-:W-:Y:S01]  /*10590*/  @!P5 IMAD.IADD R14, R14, 0x1, -R7 ;  /* 0x000000010e0ed824 */ /* 0x000fe200078e0a07 */
[----:B------:R-:W-:Y:S01]  /*105a0*/  IABS R11, R11 ;  /* 0x0000000b000b7213 */ /* 0x000fe20000000000 */
[C---:B------:R-:W-:Y:S01]  /*105b0*/  IMAD.HI.U32 R5, R8.reuse, R12, RZ ;  /* 0x0000000c08057227 */ /* 0x040fe200078e00ff */
[----:B------:R1:W-:Y:S03]  /*105c0*/  STL [R1+0x1ac], R15 ;  /* 0x0001ac0f01007387 */ /* 0x0003e60000100800 */
[----:B0-----:R-:W-:-:S04]  /*105d0*/  IMAD.HI.U32 R9, R8, R4, RZ ;  /* 0x0000000408097227 */ /* 0x001fc800078e00ff */
[----:B------:R-:W-:Y:S02]  /*105e0*/  IMAD.MOV R9, RZ, RZ, -R9 ;  /* 0x000000ffff097224 */ /* 0x000fe400078e0a09 */
[----:B------:R-:W-:Y:S02]  /*105f0*/  @!P6 IMAD.IADD R2, R2, 0x1, -R7 ;  /* 0x000000010202e824 */ /* 0x000fe400078e0a07 */
[C---:B------:R-:W-:Y:S01]  /*10600*/  IMAD R13, R7.reuse, R9, R4 ;  /* 0x00000009070d7224 */ /* 0x040fe200078e0204 */
[----:B------:R-:W-:Y:S01]  /*10610*/  IABS R4, R6 ;  /* 0x0000000600047213 */ /* 0x000fe20000000000 */
[C---:B------:R-:W-:Y:S01]  /*10620*/  IMAD.HI.U32 R9, R8.reuse, R11, RZ ;  /* 0x0000000b08097227 */ /* 0x040fe200078e00ff */
[C---:B------:R-:W-:Y:S02]  /*10630*/  ISETP.GT.U32.AND P6, PT, R7.reuse, R2, PT ;  /* 0x000000020700720c */ /* 0x040fe40003fc4070 */
[----:B------:R-:W-:Y:S01]  /*10640*/  ISETP.GT.U32.AND P5, PT, R7, R13, PT ;  /* 0x0000000d0700720c */ /* 0x000fe20003fa4070 */
[----:B------:R-:W-:-:S04]  /*10650*/  IMAD.HI.U32 R10, R8, R4, RZ ;  /* 0x00000004080a7227 */ /* 0x000fc800078e00ff */
[----:B------:R-:W-:Y:S02]  /*10660*/  IMAD.MOV R9, RZ, RZ, -R9 ;  /* 0x000000ffff097224 */ /* 0x000fe400078e0a09 */
[----:B------:R-:W-:Y:S02]  /*10670*/  IMAD.MOV R5, RZ, RZ, -R5 ;  /* 0x000000ffff057224 */ /* 0x000fe400078e0a05 */
[----:B------:R-:W-:Y:S02]  /*10680*/  IMAD.MOV R10, RZ, RZ, -R10 ;  /* 0x000000ffff0a7224 */ /* 0x000fe400078e0a0a */
[C---:B------:R-:W-:Y:S02]  /*10690*/  IMAD R11, R7.reuse, R9, R11 ;  /* 0x00000009070b7224 */ /* 0x040fe400078e020b */
[----:B------:R-:W-:Y:S01]  /*106a0*/  IMAD R12, R7, R5, R12 ;  /* 0x00000005070c7224 */ /* 0x000fe200078e020c */
[----:B------:R-:W-:Y:S01]  /*106b0*/  IABS R5, R19 ;  /* 0x0000001300057213 */ /* 0x000fe20000000000 */
[----:B-1----:R-:W-:-:S02]  /*106c0*/  IMAD.MOV.U32 R15, RZ, RZ, R14 ;  /* 0x000000ffff0f7224 */ /* 0x002fc400078e000e */
[C---:B------:R-:W-:Y:S02]  /*106d0*/  IMAD R4, R7.reuse, R10, R4 ;  /* 0x0000000a07047224 */ /* 0x040fe400078e0204 */
[----:B------:R-:W-:Y:S01]  /*106e0*/  @!P6 IMAD.IADD R2, R2, 0x1, -R7 ;  /* 0x000000010202e824 */ /* 0x000fe200078e0a07 */
[C---:B------:R-:W-:Y:S01]  /*106f0*/  ISETP.GT.U32.AND P6, PT, R7.reuse, R11, PT ;  /* 0x0000000b0700720c */ /* 0x040fe20003fc4070 */
[----:B------:R-:W-:Y:S01]  /*10700*/  @!P4 IMAD.MOV R15, RZ, RZ, -R15 ;  /* 0x000000ffff0fc224 */ /* 0x000fe200078e0a0f */
[----:B------:R-:W-:Y:S01]  /*10710*/  ISETP.GT.U32.AND P4, PT, R7, R12, PT ;  /* 0x0000000c0700720c */ /* 0x000fe20003f84070 */
[----:B------:R-:W-:Y:S01]  /*10720*/  @!P5 IMAD.IADD R13, R13, 0x1, -R7 ;  /* 0x000000010d0dd824 */ /* 0x000fe200078e0a07 */
[----:B------:R-:W-:Y:S01]  /*10730*/  ISETP.GT.U32.AND P5, PT, R7, R4, PT ;  /* 0x000000040700720c */ /* 0x000fe20003fa4070 */
[----:B------:R-:W-:Y:S01]  /*10740*/  IMAD.HI.U32 R9, R8, R5, RZ ;  /* 0x0000000508097227 */ /* 0x000fe200078e00ff */
[----:B------:R0:W-:Y:S03]  /*10750*/  STL [R1+0x208], R15 ;  /* 0x0002080f01007387 */ /* 0x0001e60000100800 */
[----:B------:R-:W-:-:S02]  /*10760*/  IMAD.MOV R9, RZ, RZ, -R9 ;  /* 0x000000ffff097224 */ /* 0x000fc400078e0a09 */
[----:B------:R-:W-:Y:S02]  /*10770*/  IMAD.MOV.U32 R16, RZ, RZ, R2 ;  /* 0x000000ffff107224 */ /* 0x000fe400078e0002 */
[--C-:B------:R-:W-:Y:S02]  /*10780*/  @!P6 IMAD.IADD R11, R11, 0x1, -R7.reuse ;  /* 0x000000010b0be824 */ /* 0x100fe400078e0a07 */
[--C-:B------:R-:W-:Y:S01]  /*10790*/  @!P4 IMAD.IADD R12, R12, 0x1, -R7.reuse ;  /* 0x000000010c0cc824 */ /* 0x100fe200078e0a07 */
[----:B------:R-:W-:Y:S01]  /*107a0*/  ISETP.GT.U32.AND P4, PT, R7, R13, PT ;  /* 0x0000000d0700720c */ /* 0x000fe20003f84070 */
[----:B0-----:R-:W-:Y:S02]  /*107b0*/  VIADD R15, R3, 0x138 ;  /* 0x00000138030f7836 */ /* 0x001fe40000000000 */
[----:B------:R-:W-:Y:S01]  /*107c0*/  @!P5 IMAD.IADD R4, R4, 0x1, -R7 ;  /* 0x000000010404d824 */ /* 0x000fe200078e0a07 */
[C---:B------:R-:W-:Y:S01]  /*107d0*/  ISETP.GT.U32.AND P5, PT, R7.reuse, R11, PT ;  /* 0x0000000b0700720c */ /* 0x040fe20003fa4070 */
[C---:B------:R-:W-:Y:S01]  /*107e0*/  IMAD R5, R7.reuse, R9, R5 ;  /* 0x0000000907057224 */ /* 0x040fe200078e0205 */
[----:B------:R-:W-:Y:S01]  /*107f0*/  IABS R17, R15 ;  /* 0x0000000f00117213 */ /* 0x000fe20000000000 */
[----:B------:R-:W-:Y:S01]  /*10800*/  @!P2 IMAD.MOV R16, RZ, RZ, -R16 ;  /* 0x000000ffff10a224 */ /* 0x000fe200078e0a10 */
[----:B------:R-:W-:Y:S01]  /*10810*/  ISETP.GT.U32.AND P2, PT, R7, R4, PT ;  /* 0x000000040700720c */ /* 0x000fe20003f44070 */
[----:B------:R-:W-:Y:S01]  /*10820*/  VIADD R10, R3, 0x13a ;  /* 0x0000013a030a7836 */ /* 0x000fe20000000000 */
[----:B------:R-:W-:Y:S01]  /*10830*/  ISETP.GT.U32.AND P6, PT, R7, R12, PT ;  /* 0x0000000c0700720c */ /* 0x000fe20003fc4070 */
[----:B------:R-:W-:Y:S01]  /*10840*/  IMAD.HI.U32 R9, R8, R17, RZ ;  /* 0x0000001108097227 */ /* 0x000fe200078e00ff */
[----:B------:R0:W-:Y:S02]  /*10850*/  STL [R1+0x484], R16 ;  /* 0x0004841001007387 */ /* 0x0001e40000100800 */
[----:B------:R-:W-:Y:S01]  /*10860*/  IABS R2, R10 ;  /* 0x0000000a00027213 */ /* 0x000fe20000000000 */
[----:B------:R-:W-:-:S02]  /*10870*/  IMAD.MOV R9, RZ, RZ, -R9 ;  /* 0x000000ffff097224 */ /* 0x000fc400078e0a09 */
[----:B------:R-:W-:Y:S01]  /*10880*/  @!P4 IMAD.IADD R13, R13, 0x1, -R7 ;  /* 0x000000010d0dc824 */ /* 0x000fe200078e0a07 */
[C---:B------:R-:W-:Y:S01]  /*10890*/  ISETP.GT.U32.AND P4, PT, R7.reuse, R5, PT ;  /* 0x000000050700720c */ /* 0x040fe20003f84070 */
[----:B------:R-:W-:Y:S02]  /*108a0*/  IMAD R17, R7, R9, R17 ;  /* 0x0000000907117224 */ /* 0x000fe400078e0211 */
[--C-:B------:R-:W-:Y:S02]  /*108b0*/  @!P5 IMAD.IADD R11, R11, 0x1, -R7.reuse ;  /* 0x000000010b0bd824 */ /* 0x100fe400078e0a07 */
[----:B------:R-:W-:Y:S01]  /*108c0*/  VIADD R9, R3, 0x13b ;  /* 0x0000013b03097836 */ /* 0x000fe20000000000 */
[----:B------:R-:W-:Y:S01]  /*108d0*/  ISETP.GT.U32.AND P5, PT, R7, R17, PT ;  /* 0x000000110700720c */ /* 0x000fe20003fa4070 */
[--C-:B------:R-:W-:Y:S01]  /*108e0*/  @!P2 IMAD.IADD R4, R4, 0x1, -R7.reuse ;  /* 0x000000010404a824 */ /* 0x100fe200078e0a07 */
[----:B------:R-:W-:Y:S01]  /*108f0*/  ISETP.GE.AND P2, PT, R19, RZ, PT ;  /* 0x000000ff1300720c */ /* 0x000fe20003f46270 */
[----:B------:R-:W-:Y:S01]  /*10900*/  @!P6 IMAD.IADD R12, R12, 0x1, -R7 ;  /* 0x000000010c0ce824 */ /* 0x000fe200078e0a07 */
[----:B------:R-:W-:Y:S01]  /*10910*/  IABS R19, R9 ;  /* 0x0000000900137213 */ /* 0x000fe20000000000 */
[----:B------:R-:W-:Y:S01]  /*10920*/  IMAD.MOV.U32 R21, RZ, RZ, R13 ;  /* 0x000000ffff157224 */ /* 0x000fe200078e000d */
[----:B------:R-:W-:Y:S01]  /*10930*/  ISETP.GE.AND P6, PT, R6, RZ, PT ;  /* 0x000000ff0600720c */ /* 0x000fe20003fc6270 */
        /* <DEDUP_REMOVED lines=10> */
[C---:B------:R-:W-:Y:S02]  /*109e0*/  IMAD R2, R7.reuse, R6, R2 ;  /* 0x0000000607027224 */ /* 0x040fe400078e0202 */
[----:B------:R-:W-:Y:S01]  /*109f0*/  @!P1 IMAD.MOV R21, RZ, RZ, -R21 ;  /* 0x000000ffff159224 */ /* 0x000fe200078e0a15 */
[----:B------:R-:W-:Y:S01]  /*10a00*/  ISETP.GT.U32.AND P1, PT, R7, R5, PT ;  /* 0x000000050700720c */ /* 0x000fe20003f24070 */
[----:B------:R-:W-:Y:S02]  /*10a10*/  IMAD.MOV.U32 R11, RZ, RZ, R4 ;  /* 0x000000ffff0b7224 */ /* 0x000fe400078e0004 */
[----:B------:R-:W-:Y:S01]  /*10a20*/  VIADD R14, R3, 0x139 ;  /* 0x00000139030e7836 */ /* 0x000fe20000000000 */
[----:B------:R-:W-:Y:S01]  /*10a30*/  STL [R1+0x5f4], R21 ;  /* 0x0005f41501007387 */ /* 0x000fe20000100800 */
[----:B------:R-:W-:-:S02]  /*10a40*/  IMAD.MOV R13, RZ, RZ, -R13 ;  /* 0x000000ffff0d7224 */ /* 0x000fc400078e0a0d */
[----:B------:R-:W-:Y:S01]  /*10a50*/  @!P6 IMAD.MOV R11, RZ, RZ, -R11 ;  /* 0x000000ffff0be224 */ /* 0x000fe200078e0a0b */
[C---:B------:R-:W-:Y:S01]  /*10a60*/  ISETP.GT.U32.AND P6, PT, R7.reuse, R2, PT ;  /* 0x000000020700720c */ /* 0x040fe20003fc4070 */
[----:B------:R-:W-:Y:S01]  /*10a70*/  IMAD R4, R7, R13, R15 ;  /* 0x0000000d07047224 */ /* 0x000fe200078e020f */
[----:B------:R-:W-:Y:S01]  /*10a80*/  IABS R18, R14 ;  /* 0x0000000e00127213 */ /* 0x000fe20000000000 */
[----:B------:R-:W-:Y:S02]  /*10a90*/  @!P5 IMAD.IADD R17, R17, 0x1, -R7 ;  /* 0x000000011111d824 */ /* 0x000fe400078e0a07 */
[----:B------:R-:W-:Y:S01]  /*10aa0*/  @!P3 IMAD.MOV R20, RZ, RZ, -R20 ;  /* 0x000000ffff14b224 */ /* 0x000fe200078e0a14 */
[----:B------:R-:W-:Y:S01]  /*10ab0*/  ISETP.GT.U32.AND P5, PT, R7, R4, PT ;  /* 0x000000040700720c */ /* 0x000fe20003fa4070 */
[----:B0-----:R-:W-:-:S03]  /*10ac0*/  IMAD.HI.U32 R16, R8, R18, RZ ;  /* 0x0000001208107227 */ /* 0x001fc600078e00ff */
[----:B------:R-:W-:Y:S01]  /*10ad0*/  STL [R1+0x5f8], R20 ;  /* 0x0005f81401007387 */ /* 0x000fe20000100800 */
[----:B------:R-:W-:Y:S01]  /*10ae0*/  @!P0 IMAD.MOV R12, RZ, RZ, -R12 ;  /* 0x000000ffff0c8224 */ /* 0x000fe200078e0a0c */
[----:B------:R-:W-:Y:S01]  /*10af0*/  ISETP.GE.AND P0, PT, R14, RZ, PT ;  /* 0x000000ff0e00720c */ /* 0x000fe20003f06270 */
[--C-:B------:R-:W-:Y:S01]  /*10b00*/  @!P1 IMAD.IADD R5, R5, 0x1, -R7.reuse ;  /* 0x0000000105059824 */ /* 0x100fe200078e0a07 */
[----:B------:R-:W-:Y:S01]  /*10b10*/  ISETP.GE.AND P1, PT, R10, RZ, PT ;  /* 0x000000ff0a00720c */ /* 0x000fe20003f26270 */
[----:B------:R-:W-:Y:S01]  /*10b20*/  IMAD.MOV R16, RZ, RZ, -R16 ;  /* 0x000000ffff107224 */ /* 0x000fe200078e0a10 */
[----:B------:R0:W-:Y:S01]  /*10b30*/  STL [R1+0x620], R12 ;  /* 0x0006200c01007387 */ /* 0x0001e20000100800 */
[----:B------:R-:W-:Y:S02]  /*10b40*/  @!P6 IMAD.IADD R2, R2, 0x1, -R7 ;  /* 0x000000010202e824 */ /* 0x000fe400078e0a07 */
[----:B------:R-:W-:Y:S01]  /*10b50*/  IMAD R18, R7, R16, R18 ;  /* 0x0000001007127224 */ /* 0x000fe200078e0212 */
[----:B------:R-:W-:Y:S01]  /*10b60*/  STL [R1+0x624], R11 ;  /* 0x0006240b01007387 */ /* 0x000fe20000100800 */
[----:B------:R-:W-:-:S02]  /*10b70*/  VIADD R14, R3, 0x13d ;  /* 0x0000013d030e7836 */ /* 0x000fc40000000000 */
[----:B------:R-:W-:Y:S01]  /*10b80*/  @!P5 IMAD.IADD R4, R4, 0x1, -R7 ;  /* 0x000000010404d824 */ /* 0x000fe200078e0a07 */
[----:B------:R-:W-:Y:S01]  /*10b90*/  ISETP.GT.U32.AND P3, PT, R7, R18, PT ;  /* 0x000000120700720c */ /* 0x000fe20003f64070 */
[----:B------:R-:W-:Y:S01]  /*10ba0*/  VIADD R6, R3, 0x13c ;  /* 0x0000013c03067836 */ /* 0x000fe20000000000 */
[----:B------:R-:W-:Y:S01]  /*10bb0*/  IABS R13, R14 ;  /* 0x0000000e000d7213 */ /* 0x000fe20000000000 */
[----:B0-----:R-:W-:Y:S01]  /*10bc0*/  IMAD.MOV.U32 R12, RZ, RZ, R5 ;  /* 0x000000ffff0c7224 */ /* 0x001fe200078e0005 */
[C---:B------:R-:W-:Y:S01]  /*10bd0*/  ISETP.GT.U32.AND P5, PT, R7.reuse, R4, PT ;  /* 0x000000040700720c */ /* 0x040fe20003fa4070 */
[----:B------:R-:W-:Y:S01]  /*10be0*/  IMAD.MOV.U32 R21, RZ, RZ, R17 ;  /* 0x000000ffff157224 */ /* 0x000fe200078e0011 */
[----:B------:R-:W-:Y:S01]  /*10bf0*/  IABS R15, R6 ;  /* 0x00000006000f7213 */ /* 0x000fe20000000000 */
[----:B------:R-:W-:Y:S01]  /*10c00*/  @!P2 IMAD.MOV R12, RZ, RZ, -R12 ;  /* 0x000000ffff0ca224 */ /* 0x000fe200078e0a0c */
[----:B------:R-:W-:Y:S01]  /*10c10*/  ISETP.GT.U32.AND P2, PT, R7, R2, PT ;  /* 0x000000020700720c */ /* 0x000fe20003f44070 */
[----:B------:R-:W-:-:S03]  /*10c20*/  IMAD.HI.U32 R10, R8, R13, RZ ;  /* 0x0000000d080a7227 */ /* 0x000fc600078e00ff */
[----:B------:R0:W-:Y:S01]  /*10c30*/  STL [R1+0x61c], R12 ;  /* 0x00061c0c01007387 */ /* 0x0001e20000100800 */
[----:B------:R-:W-:Y:S02]  /*10c40*/  IMAD.MOV R16, RZ, RZ, -R10 ;  /* 0x000000ffff107224 */ /* 0x000fe400078e0a0a */
[----:B------:R-:W-:Y:S01]  /*10c50*/  @!P3 IMAD.IADD R18, R18, 0x1, -R7 ;  /* 0x000000011212b824 */ /* 0x000fe200078e0a07 */
[----:B------:R-:W-:Y:S01]  /*10c60*/  ISETP.GE.AND P3, PT, R9, RZ, PT ;  /* 0x000000ff0900720c */ /* 0x000fe20003f66270 */
[----:B------:R-:W-:-:S03]  /*10c70*/  IMAD.HI.U32 R5, R8, R15, RZ ;  /* 0x0000000f08057227 */ /* 0x000fc600078e00ff */
[C---:B------:R-:W-:Y:S01]  /*10c80*/  ISETP.GT.U32.AND P6, PT, R7.reuse, R18, PT ;  /* 0x000000120700720c */ /* 0x040fe20003fc4070 */
[----:B------:R-:W-:Y:S01]  /*10c90*/  @!P2 IMAD.IADD R2, R2, 0x1, -R7 ;  /* 0x000000010202a824 */ /* 0x000fe200078e0a07 */
[----:B------:R-:W-:Y:S01]  /*10ca0*/  ISETP.GE.AND P2, PT, R6, RZ, PT ;  /* 0x000000ff0600720c */ /* 0x000fe20003f46270 */
[C---:B------:R-:W-:Y:S02]  /*10cb0*/  IMAD R6, R7.reuse, R16, R13 ;  /* 0x0000001007067224 */ /* 0x040fe400078e020d */
[----:B------:R-:W-:Y:S02]  /*10cc0*/  @!P5 IMAD.IADD R4, R4, 0x1, -R7 ;  /* 0x000000010404d824 */ /* 0x000fe400078e0a07 */
[----:B------:R-:W-:Y:S01]  /*10cd0*/  IMAD.MOV R5, RZ, RZ, -R5 ;  /* 0x000000ffff057224 */ /* 0x000fe200078e0a05 */
[----:B------:R-:W-:Y:S01]  /*10ce0*/  ISETP.GT.U32.AND P5, PT, R7, R6, PT ;  /* 0x000000060700720c */ /* 0x000fe20003fa4070 */
[C---:B0-----:R-:W-:Y:S02]  /*10cf0*/  VIADD R12, R3.reuse, 0x13f ;  /* 0x0000013f030c7836 */ /* 0x041fe40000000000 */
[----:B------:R-:W-:-:S02]  /*10d00*/  VIADD R11, R3, 0x13e ;  /* 0x0000013e030b7836 */ /* 0x000fc40000000000 */
[----:B------:R-:W-:Y:S01]  /*10d10*/  IMAD R5, R7, R5, R15 ;  /* 0x0000000507057224 */ /* 0x000fe200078e020f */
[----:B------:R-:W-:Y:S01]  /*10d20*/  IABS R15, R12 ;  /* 0x0000000c000f7213 */ /* 0x000fe20000000000 */
[----:B------:R-:W-:Y:S01]  /*10d30*/  VIADD R13, R3, 0x140 ;  /* 0x00000140030d7836 */ /* 0x000fe20000000000 */
[----:B------:R-:W-:Y:S01]  /*10d40*/  IABS R9, R11 ;  /* 0x0000000b00097213 */ /* 0x000fe20000000000 */
[----:B------:R-:W-:Y:S01]  /*10d50*/  @!P6 IMAD.IADD R18, R18, 0x1, -R7 ;  /* 0x000000011212e824 */ /* 0x000fe200078e0a07 */
[----:B------:R-:W-:Y:S01]  /*10d60*/  ISETP.GT.U32.AND P6, PT, R7, R5, PT ;  /* 0x000000050700720c */ /* 0x000fe20003fc4070 */
[----:B------:R-:W-:Y:S01]  /*10d70*/  IMAD.MOV.U32 R10, RZ, RZ, R15 ;  /* 0x000000ffff0a7224 */ /* 0x000fe200078e000f */
[----:B------:R-:W-:Y:S01]  /*10d80*/  IABS R15, R13 ;  /* 0x0000000d000f7213 */ /* 0x000fe20000000000 */
[----:B------:R-:W-:Y:S02]  /*10d90*/  @!P5 IMAD.IADD R6, R6, 0x1, -R7 ;  /* 0x000000010606d824 */ /* 0x000fe400078e0a07 */
[----:B------:R-:W-:-:S03]  /*10da0*/  IMAD.HI.U32 R19, R8, R9, RZ ;  /* 0x0000000908137227 */ /* 0x000fc600078e00ff */
[----:B------:R-:W-:Y:S01]  /*10db0*/  ISETP.GT.U32.AND P5, PT, R7, R6, PT ;  /* 0x000000060700720c */ /* 0x000fe20003fa4070 */
[----:B------:R-:W-:-:S04]  /*10dc0*/  IMAD.HI.U32 R17, R8, R15, RZ ;  /* 0x0000000f08117227 */ /* 0x000fc800078e00ff */
[----:B------:R-:W-:-:S04]  /*10dd0*/  IMAD.HI.U32 R16, R8, R10, RZ ;  /* 0x0000000a08107227 */ /* 0x000fc800078e00ff */
[----:B------:R-:W-:Y:S02]  /*10de0*/  IMAD.MOV R19, RZ, RZ, -R19 ;  /* 0x000000ffff137224 */ /* 0x000fe400078e0a13 */
[----:B------:R-:W-:Y:S02]  /*10df0*/  IMAD.MOV R17, RZ, RZ, -R17 ;  /* 0x000000ffff117224 */ /* 0x000fe400078e0a11 */
[----:B------:R-:W-:Y:S02]  /*10e00*/  IMAD.MOV R16, RZ, RZ, -R16 ;  /* 0x000000ffff107224 */ /* 0x000fe400078e0a10 */
[----:B------:R-:W-:Y:S02]  /*10e10*/  IMAD R9, R7, R19, R9 ;  /* 0x0000001307097224 */ /* 0x000fe400078e0209 */
[----:B------:R-:W-:Y:S02]  /*10e20*/  IMAD.MOV.U32 R20, RZ, RZ, R18 ;  /* 0x000000ffff147224 */ /* 0x000fe400078e0012 */
[----:B------:R-:W-:Y:S01]  /*10e30*/  @!P6 IMAD.IADD R5, R5, 0x1, -R7 ;  /* 0x000000010505e824 */ /* 0x000fe200078e0a07 */
[----:B------:R-:W-:Y:S01]  /*10e40*/  ISETP.GE.AND P6, PT, R14, RZ, PT ;  /* 0x000000ff0e00720c */ /* 0x000fe20003fc6270 */
[----:B------:R-:W-:-:S02]  /*10e50*/  IMAD R15, R7, R17, R15 ;  /* 0x00000011070f7224 */ /* 0x000fc400078e020f */
[----:B------:R-:W-:Y:S02]  /*10e60*/  IMAD.MOV.U32 R18, RZ, RZ, R2 ;  /* 0x000000ffff127224 */ /* 0x000fe400078e0002 */
[C---:B------:R-:W-:Y:S02]  /*10e70*/  IMAD R10, R7.reuse, R16, R10 ;  /* 0x00000010070a7224 */ /* 0x040fe400078e020a */
[----:B------:R-:W-:Y:S01]  /*10e80*/  @!P0 IMAD.MOV R20, RZ, RZ, -R20 ;  /* 0x000000ffff148224 */ /* 0x000fe200078e0a14 */
[C---:B------:R-:W-:Y:S01]  /*10e90*/  ISETP.GT.U32.AND P0, PT, R7.reuse, R9, PT ;  /* 0x000000090700720c */ /* 0x040fe20003f04070 */
[----:B------:R-:W-:Y:S02]  /*10ea0*/  IMAD.MOV.U32 R2, RZ, RZ, R4 ;  /* 0x000000ffff027224 */ /* 0x000fe400078e0004 */
[----:B------:R-:W-:Y:S01]  /*10eb0*/  @!P4 IMAD.MOV R21, RZ, RZ, -R21 ;  /* 0x000000ffff15c224 */ /* 0x000fe200078e0a15 */
[C---:B------:R-:W-:Y:S01]  /*10ec0*/  ISETP.GT.U32.AND P4, PT, R7.reuse, R5, PT ;  /* 0x000000050700720c */ /* 0x040fe20003f84070 */
[--C-:B------:R-:W-:Y:S01]  /*10ed0*/  @!P5 IMAD.IADD R6, R6, 0x1, -R7.reuse ;  /* 0x000000010606d824 */ /* 0x100fe200078e0a07 */
[C---:B------:R-:W-:Y:S01]  /*10ee0*/  ISETP.GT.U32.AND P5, PT, R7.reuse, R15, PT ;  /* 0x0000000f0700720c */ /* 0x040fe20003fa4070 */
[----:B------:R-:W-:Y:S01]  /*10ef0*/  @!P3 IMAD.MOV R2, RZ, RZ, -R2 ;  /* 0x000000ffff02b224 */ /* 0x000fe200078e0a02 */
[----:B------:R-:W-:Y:S01]  /*10f00*/  ISETP.GT.U32.AND P3, PT, R7, R10, PT ;  /* 0x0000000a0700720c */ /* 0x000fe20003f64070 */
[----:B------:R-:W-:Y:S01]  /*10f10*/  VIADD R14, R3, 0x141 ;  /* 0x00000141030e7836 */ /* 0x000fe20000000000 */
[----:B------:R-:W-:Y:S01]  /*10f20*/  STL [R1+0x1b0], R21 ;  /* 0x0001b01501007387 */ /* 0x000fe20000100800 */
[----:B------:R-:W-:Y:S01]  /*10f30*/  @!P1 IMAD.MOV R18, RZ, RZ, -R18 ;  /* 0x000000ffff129224 */ /* 0x000fe200078e0a12 */
[----:B------:R-:W-:Y:S01]  /*10f40*/  ISETP.GE.AND P1, PT, R11, RZ, PT ;  /* 0x000000ff0b00720c */ /* 0x000fe20003f26270 */
[----:B------:R-:W-:Y:S01]  /*10f50*/  VIADD R11, R3, 0x142 ;  /* 0x00000142030b7836 */ /* 0x000fe20000000000 */
[----:B------:R-:W-:Y:S01]  /*10f60*/  IABS R16, R14 ;  /* 0x0000000e00107213 */ /* 0x000fe20000000000 */
[--C-:B------:R-:W-:Y:S01]  /*10f70*/  @!P0 IMAD.IADD R9, R9, 0x1, -R7.reuse ;  /* 0x0000000109098824 */ /* 0x100fe200078e0a07 */
[----:B------:R-:W-:Y:S01]  /*10f80*/  ISETP.GE.AND P0, PT, R13, RZ, PT ;  /* 0x000000ff0d00720c */ /* 0x000fe20003f06270 */
[--C-:B------:R-:W-:Y:S01]  /*10f90*/  @!P4 IMAD.IADD R5, R5, 0x1, -R7.reuse ;  /* 0x000000010505c824 */ /* 0x100fe200078e0a07 */
[----:B------:R-:W-:Y:S01]  /*10fa0*/  ISETP.GE.AND P4, PT, R12, RZ, PT ;  /* 0x000000ff0c00720c */ /* 0x000fe20003f86270 */
[--C-:B------:R-:W-:Y:S01]  /*10fb0*/  @!P5 IMAD.IADD R15, R15, 0x1, -R7.reuse ;  /* 0x000000010f0fd824 */ /* 0x100fe200078e0a07 */
[----:B------:R-:W-:Y:S01]  /*10fc0*/  IABS R12, R11 ;  /* 0x0000000b000c7213 */ /* 0x000fe20000000000 */
[----:B------:R-:W-:Y:S01]  /*10fd0*/  @!P3 IMAD.IADD R10, R10, 0x1, -R7 ;  /* 0x000000010a0ab824 */ /* 0x000fe200078e0a07 */
[C---:B------:R-:W-:Y:S01]  /*10fe0*/  ISETP.GT.U32.AND P3, PT, R7.reuse, R9, PT ;  /* 0x000000090700720c */ /* 0x040fe20003f64070 */
[----:B------:R-:W-:Y:S01]  /*10ff0*/  IMAD.HI.U32 R4, R8, R16, RZ ;  /* 0x0000001008047227 */ /* 0x000fe200078e00ff */
[----:B------:R-:W-:Y:S01]  /*11000*/  ISETP.GT.U32.AND P5, PT, R7, R15, PT ;  /* 0x0000000f0700720c */ /* 0x000fe20003fa4070 */
[----:B------:R-:W-:Y:S02]  /*11010*/  STL [R1+0x1b4], R20 ;  /* 0x0001b41401007387 */ /* 0x000fe40000100800 */
[----:B------:R-:W-:-:S02]  /*11020*/  IMAD.MOV.U32 R17, RZ, RZ, R5 ;  /* 0x000000ffff117224 */ /* 0x000fc400078e0005 */
[----:B------:R-:W-:Y:S01]  /*11030*/  IMAD.MOV.U32 R13, RZ, RZ, R6 ;  /* 0x000000ffff0d7224 */ /* 0x000fe200078e0006 */
[----:B------:R-:W-:Y:S01]  /*11040*/  STL [R1+0x60c], R18 ;  /* 0x00060c1201007387 */ /* 0x000fe20000100800 */
[----:B------:R-:W-:-:S03]  /*11050*/  IMAD.HI.U32 R6, R8, R12, RZ ;  /* 0x0000000c08067227 */ /* 0x000fc600078e00ff */
[----:B------:R0:W-:Y:S01]  /*11060*/  STL [R1+0x610], R2 ;  /* 0x0006100201007387 */ /* 0x0001e20000100800 */
[----:B------:R-:W-:Y:S02]  /*11070*/  IMAD.MOV R4, RZ, RZ, -R4 ;  /* 0x000000ffff047224 */ /* 0x000fe400078e0a04 */
[----:B------:R-:W-:Y:S01]  /*11080*/  @!P2 IMAD.MOV R17, RZ, RZ, -R17 ;  /* 0x000000ffff11a224 */ /* 0x000fe200078e0a11 */
[C---:B------:R-:W-:Y:S01]  /*11090*/  ISETP.GT.U32.AND P2, PT, R7.reuse, R10, PT ;  /* 0x0000000a0700720c */ /* 0x040fe20003f44070 */
[----:B------:R-:W-:Y:S02]  /*110a0*/  IMAD.MOV R6, RZ, RZ, -R6 ;  /* 0x000000ffff067224 */ /* 0x000fe400078e0a06 */
[C---:B------:R-:W-:Y:S01]  /*110b0*/  IMAD R4, R7.reuse, R4, R16 ;  /* 0x0000000407047224 */ /* 0x040fe200078e0210 */
[----:B------:R1:W-:Y:S01]  /*110c0*/  STL [R1+0x608], R17 ;  /* 0x0006081101007387 */ /* 0x0003e20000100800 */
[----:B------:R-:W-:Y:S02]  /*110d0*/  IMAD R6, R7, R6, R12 ;  /* 0x0000000607067224 */ /* 0x000fe400078e020c */
[--C-:B------:R-:W-:Y:S01]  /*110e0*/  @!P3 IMAD.IADD R9, R9, 0x1, -R7.reuse ;  /* 0x000000010909b824 */ /* 0x100fe200078e0a07 */
[----:B------:R-:W-:Y:S01]  /*110f0*/  ISETP.GT.U32.AND P3, PT, R7, R4, PT ;  /* 0x000000040700720c */ /* 0x000fe20003f64070 */
[----:B------:R-:W-:Y:S01]  /*11100*/  @!P5 IMAD.IADD R15, R15, 0x1, -R7 ;  /* 0x000000010f0fd824 */ /* 0x000fe200078e0a07 */
[----:B------:R-:W-:Y:S01]  /*11110*/  ISETP.GT.U32.AND P5, PT, R7, R6, PT ;  /* 0x000000060700720c */ /* 0x000fe20003fa4070 */
[----:B0-----:R-:W-:-:S02]  /*11120*/  VIADD R2, R3, 0x143 ;  /* 0x0000014303027836 */ /* 0x001fc40000000000 */
[----:B------:R-:W-:Y:S01]  /*11130*/  @!P2 IMAD.IADD R10, R10, 0x1, -R7 ;  /* 0x000000010a0aa824 */ /* 0x000fe200078e0a07 */
[----:B------:R-:W-:Y:S01]  /*11140*/  ISETP.GE.AND P2, PT, R11, RZ, PT ;  /* 0x000000ff0b00720c */ /* 0x000fe20003f46270 */
[----:B------:R-:W-:Y:S01]  /*11150*/  VIADD R11, R3, 0x144 ;  /* 0x00000144030b7836 */ /* 0x000fe20000000000 */
[----:B------:R-:W-:Y:S01]  /*11160*/  IABS R5, R2 ;  /* 0x0000000200057213 */ /* 0x000fe20000000000 */
[----:B------:R-:W-:Y:S01]  /*11170*/  @!P6 IMAD.MOV R13, RZ, RZ, -R13 ;  /* 0x000000ffff0de224 */ /* 0x000fe200078e0a0d */
[----:B------:R-:W-:Y:S01]  /*11180*/  ISETP.GE.AND P6, PT, R14, RZ, PT ;  /* 0x000000ff0e00720c */ /* 0x000fe20003fc6270 */
[----:B-1----:R-:W-:Y:S01]  /*11190*/  IMAD.MOV.U32 R17, RZ, RZ, R9 ;  /* 0x000000ffff117224 */ /* 0x002fe200078e0009 */
[----:B------:R-:W-:Y:S01]  /*111a0*/  IABS R14, R11 ;  /* 0x0000000b000e7213 */ /* 0x000fe20000000000 */
[--C-:B------:R-:W-:Y:S01]  /*111b0*/  @!P3 IMAD.IADD R4, R4, 0x1, -R7.reuse ;  /* 0x000000010404b824 */ /* 0x100fe200078e0a07 */
[----:B------:R-:W-:Y:S01]  /*111c0*/  ISETP.GE.AND P3, PT, R2, RZ, PT ;  /* 0x000000ff0200720c */ /* 0x000fe20003f66270 */
[----:B------:R-:W-:Y:S01]  /*111d0*/  IMAD.HI.U32 R16, R8, R5, RZ ;  /* 0x0000000508107227 */ /* 0x000fe200078e00ff */
[----:B------:R0:W-:Y:S03]  /*111e0*/  STL [R1+0x604], R13 ;  /* 0x0006040d01007387 */ /* 0x0001e60000100800 */
[----:B------:R-:W-:-:S02]  /*111f0*/  @!P5 IMAD.IADD R6, R6, 0x1, -R7 ;  /* 0x000000010606d824 */ /* 0x000fc400078e0a07 */
[----:B------:R-:W-:Y:S02]  /*11200*/  VIADD R12, R3, 0x145 ;  /* 0x00000145030c7836 */ /* 0x000fe40000000000 */
[----:B------:R-:W-:Y:S01]  /*11210*/  IMAD.MOV.U32 R9, RZ, RZ, R14 ;  /* 0x000000ffff097224 */ /* 0x000fe200078e000e */
[C---:B------:R-:W-:Y:S01]  /*11220*/  ISETP.GT.U32.AND P5, PT, R7.reuse, R6, PT ;  /* 0x000000060700720c */ /* 0x040fe20003fa4070 */
[----:B------:R-:W-:Y:S01]  /*11230*/  @!P1 IMAD.MOV R17, RZ, RZ, -R17 ;  /* 0x000000ffff119224 */ /* 0x000fe200078e0a11 */
[C---:B------:R-:W-:Y:S01]  /*11240*/  ISETP.GT.U32.AND P1, PT, R7.reuse, R4, PT ;  /* 0x000000040700720c */ /* 0x040fe20003f24070 */
[----:B------:R-:W-:Y:S01]  /*11250*/  IMAD.MOV R16, RZ, RZ, -R16 ;  /* 0x000000ffff107224 */ /* 0x000fe200078e0a10 */
[----:B0-----:R-:W-:Y:S01]  /*11260*/  IABS R13, R12 ;  /* 0x0000000c000d7213 */ /* 0x001fe20000000000 */
[----:B------:R-:W-:Y:S01]  /*11270*/  IMAD.HI.U32 R2, R8, R9, RZ ;  /* 0x0000000908027227 */ /* 0x000fe200078e00ff */
[----:B------:R0:W-:Y:S03]  /*11280*/  STL [R1+0x600], R17 ;  /* 0x0006001101007387 */ /* 0x0001e60000100800 */
[----:B------:R-:W-:-:S02]  /*11290*/  IMAD R5, R7, R16, R5 ;  /* 0x0000001007057224 */ /* 0x000fc400078e0205 */
[----:B------:R-:W-:Y:S02]  /*112a0*/  IMAD.MOV R2, RZ, RZ, -R2 ;  /* 0x000000ffff027224 */ /* 0x000fe400078e0a02 */
[----:B------:R-:W-:Y:S02]  /*112b0*/  IMAD.MOV.U32 R14, RZ, RZ, R15 ;  /* 0x000000ffff0e7224 */ /* 0x000fe400078e000f */
[----:B------:R-:W-:Y:S02]  /*112c0*/  IMAD R2, R7, R2, R9 ;  /* 0x0000000207027224 */ /* 0x000fe400078e0209 */
[----:B0-----:R-:W-:Y:S02]  /*112d0*/  IMAD.MOV.U32 R17, RZ, RZ, R10 ;  /* 0x000000ffff117224 */ /* 0x001fe400078e000a */
[----:B------:R-:W-:-:S04]  /*112e0*/  IMAD.HI.U32 R10, R8, R13, RZ ;  /* 0x0000000d080a7227 */ /* 0x000fc800078e00ff */
[----:B------:R-:W-:Y:S01]  /*112f0*/  @!P4 IMAD.MOV R17, RZ, RZ, -R17 ;  /* 0x000000ffff11c224 */ /* 0x000fe200078e0a11 */
[----:B------:R-:W-:Y:S01]  /*11300*/  ISETP.GT.U32.AND P4, PT, R7, R5, PT ;  /* 0x000000050700720c */ /* 0x000fe20003f84070 */
[----:B------:R-:W-:Y:S02]  /*11310*/  IMAD.MOV R10, RZ, RZ, -R10 ;  /* 0x000000ffff0a7224 */ /* 0x000fe400078e0a0a */
[--C-:B------:R-:W-:Y:S01]  /*11320*/  @!P1 IMAD.IADD R4, R4, 0x1, -R7.reuse ;  /* 0x0000000104049824 */ /* 0x100fe200078e0a07 */
[----:B------:R-:W-:Y:S01]  /*11330*/  STL [R1+0x5fc], R17 ;  /* 0x0005fc1101007387 */ /* 0x000fe20000100800 */
[----:B------:R-:W-:Y:S01]  /*11340*/  @!P0 IMAD.MOV R14, RZ, RZ, -R14 ;  /* 0x000000ffff0e8224 */ /* 0x000fe200078e0a0e */
[----:B------:R-:W-:Y:S01]  /*11350*/  ISETP.GE.AND P0, PT, R11, RZ, PT ;  /* 0x000000ff0b00720c */ /* 0x000fe20003f06270 */
[----:B------:R-:W-:Y:S01]  /*11360*/  @!P5 IMAD.IADD R6, R6, 0x1, -R7 ;  /* 0x000000010606d824 */ /* 0x000fe200078e0a07 */
[C---:B------:R-:W-:Y:S01]  /*11370*/  ISETP.GT.U32.AND P5, PT, R7.reuse, R2, PT ;  /* 0x000000020700720c */ /* 0x040fe20003fa4070 */
[----:B------:R-:W-:Y:S01]  /*11380*/  IMAD R11, R7, R10, R13 ;  /* 0x0000000a070b7224 */ /* 0x000fe200078e020d */
[----:B------:R0:W-:Y:S01]  /*11390*/  STL [R1+0x1d4], R14 ;  /* 0x0001d40e01007387 */ /* 0x0001e20000100800 */
[----:B------:R-:W-:Y:S01]  /*113a0*/  IMAD.MOV.U32 R16, RZ, RZ, R4 ;  /* 0x000000ffff107224 */ /* 0x000fe200078e0004 */
[----:B------:R-:W-:Y:S01]  /*113b0*/  ISETP.GE.AND P1, PT, R12, RZ, PT ;  /* 0x000000ff0c00720c */ /* 0x000fe20003f26270 */
[----:B------:R-:W-:-:S02]  /*113c0*/  @!P4 IMAD.IADD R5, R5, 0x1, -R7 ;  /* 0x000000010505c824 */ /* 0x000fc400078e0a07 */
[----:B------:R-:W-:Y:S01]  /*113d0*/  @!P6 IMAD.MOV R16, RZ, RZ, -R16 ;  /* 0x000000ffff10e224 */ /* 0x000fe200078e0a10 */
[----:B------:R-:W-:Y:S01]  /*113e0*/  ISETP.GT.U32.AND P6, PT, R7, R11, PT ;  /* 0x0000000b0700720c */ /* 0x000fe20003fc4070 */
[----:B------:R-:W-:Y:S01]  /*113f0*/  VIADD R10, R3, 0x147 ;  /* 0x00000147030a7836 */ /* 0x000fe20000000000 */
[----:B------:R-:W-:Y:S01]  /*11400*/  ISETP.GT.U32.AND P4, PT, R7, R5, PT ;  /* 0x000000050700720c */ /* 0x000fe20003f84070 */
[----:B------:R-:W-:Y:S01]  /*11410*/  IMAD.MOV.U32 R15, RZ, RZ, R6 ;  /* 0x000000ffff0f7224 */ /* 0x000fe200078e0006 */
[----:B------:R-:W-:Y:S01]  /*11420*/  STL [R1+0x1dc], R16 ;  /* 0x0001dc1001007387 */ /* 0x000fe20000100800 */
[C---:B0-----:R-:W-:Y:S01]  /*11430*/  VIADD R14, R3.reuse, 0x146 ;  /* 0x00000146030e7836 */ /* 0x041fe20000000000 */
[----:B------:R-:W-:Y:S01]  /*11440*/  IABS R13, R10 ;  /* 0x0000000a000d7213 */ /* 0x000fe20000000000 */
[----:B------:R-:W-:Y:S02]  /*11450*/  @!P5 IMAD.IADD R2, R2, 0x1, -R7 ;  /* 0x000000010202d824 */ /* 0x000fe400078e0a07 */
[----:B------:R-:W-:Y:S01]  /*11460*/  VIADD R9, R3, 0x148 ;  /* 0x0000014803097836 */ /* 0x000fe20000000000 */
[----:B------:R-:W-:Y:S01]  /*11470*/  IABS R12, R14 ;  /* 0x0000000e000c7213 */ /* 0x000fe20000000000 */
[----:B------:R-:W-:Y:S01]  /*11480*/  @!P2 IMAD.MOV R15, RZ, RZ, -R15 ;  /* 0x000000ffff0fa224 */ /* 0x000fe200078e0a0f */
[----:B------:R-:W-:Y:S01]  /*11490*/  ISETP.GT.U32.AND P5, PT, R7, R2, PT ;  /* 0x000000020700720c */ /* 0x000fe20003fa4070 */
[----:B------:R-:W-:Y:S01]  /*114a0*/  @!P6 IMAD.IADD R11, R11, 0x1, -R7 ;  /* 0x000000010b0be824 */ /* 0x000fe200078e0a07 */
[----:B------:R-:W-:Y:S01]  /*114b0*/  ISETP.GE.AND P2, PT, R14, RZ, PT ;  /* 0x000000ff0e00720c */ /* 0x000fe20003f46270 */
[----:B------:R-:W-:Y:S01]  /*114c0*/  IMAD.HI.U32 R6, R8, R12, RZ ;  /* 0x0000000c08067227 */ /* 0x000fe200078e00ff */
[----:B------:R-:W-:Y:S01]  /*114d0*/  IABS R4, R9 ;  /* 0x0000000900047213 */ /* 0x000fe20000000000 */
[----:B------:R0:W-:Y:S01]  /*114e0*/  STL [R1+0x5d8], R15 ;  /* 0x0005d80f01007387 */ /* 0x0001e20000100800 */
[----:B------:R-:W-:Y:S01]  /*114f0*/  ISETP.GT.U32.AND P6, PT, R7, R11, PT ;  /* 0x0000000b0700720c */ /* 0x000fe20003fc4070 */
[----:B------:R-:W-:-:S02]  /*11500*/  IMAD.MOV.U32 R14, RZ, RZ, R13 ;  /* 0x000000ffff0e7224 */ /* 0x000fc400078e000d */
[----:B------:R-:W-:Y:S02]  /*11510*/  IMAD.MOV R6, RZ, RZ, -R6 ;  /* 0x000000ffff067224 */ /* 0x000fe400078e0a06 */
[----:B------:R-:W-:Y:S01]  /*11520*/  @!P4 IMAD.IADD R5, R5, 0x1, -R7 ;  /* 0x000000010505c824 */ /* 0x000fe200078e0a07 */
[----:B------:R-:W-:Y:S01]  /*11530*/  ISETP.GE.AND P4, PT, R10, RZ, PT ;  /* 0x000000ff0a00720c */ /* 0x000fe20003f86270 */
[----:B------:R-:W-:-:S04]  /*11540*/  IMAD.HI.U32 R10, R8, R14, RZ ;  /* 0x0000000e080a7227 */ /* 0x000fc800078e00ff */
[----:B------:R-:W-:Y:S02]  /*11550*/  IMAD.MOV.U32 R13, RZ, RZ, R4 ;  /* 0x000000ffff0d7224 */ /* 0x000fe400078e0004 */
[C---:B------:R-:W-:Y:S02]  /*11560*/  IMAD R4, R7.reuse, R6, R12 ;  /* 0x0000000607047224 */ /* 0x040fe400078e020c */
[----:B------:R-:W-:Y:S02]  /*11570*/  IMAD.MOV R10, RZ, RZ, -R10 ;  /* 0x000000ffff0a7224 */ /* 0x000fe400078e0a0a */
[----:B------:R-:W-:Y:S01]  /*11580*/  @!P5 IMAD.IADD R2, R2, 0x1, -R7 ;  /* 0x000000010202d824 */ /* 0x000fe200078e0a07 */
[----:B------:R-:W-:Y:S01]  /*11590*/  ISETP.GT.U32.AND P5, PT, R7, R4, PT ;  /* 0x000000040700720c */ /* 0x000fe20003fa4070 */
[----:B0-----:R-:W-:-:S04]  /*115a0*/  IMAD.HI.U32 R15, R8, R13, RZ ;  /* 0x0000000d080f7227 */ /* 0x001fc800078e00ff */
[----:B------:R-:W-:Y:S02]  /*115b0*/  IMAD.MOV.U32 R16, RZ, RZ, R5 ;  /* 0x000000ffff107224 */ /* 0x000fe400078e0005 */
[----:B------:R-:W-:Y:S02]  /*115c0*/  IMAD R5, R7, R10, R14 ;  /* 0x0000000a07057224 */ /* 0x000fe400078e020e */
[----:B------:R-:W-:Y:S02]  /*115d0*/  IMAD.MOV.U32 R6, RZ, RZ, R2 ;  /* 0x000000ffff067224 */ /* 0x000fe400078e0002 */
[----:B------:R-:W-:Y:S02]  /*115e0*/  IMAD.MOV R15, RZ, RZ, -R15 ;  /* 0x000000ffff0f7224 */ /* 0x000fe400078e0a0f */
[----:B------:R-:W-:Y:S02]  /*115f0*/  @!P6 IMAD.IADD R11, R11, 0x1, -R7 ;  /* 0x000000010b0be824 */ /* 0x000fe400078e0a07 */
[----:B------:R-:W-:Y:S01]  /*11600*/  @!P0 IMAD.MOV R6, RZ, RZ, -R6 ;  /* 0x000000ffff068224 */ /* 0x000fe200078e0a06 */
        /* <DEDUP_REMOVED lines=9> */
[----:B------:R-:W-:Y:S02]  /*116a0*/  VIADD R13, R3, 0x14a ;  /* 0x0000014a030d7836 */ /* 0x000fe40000000000 */
[----:B------:R-:W-:Y:S01]  /*116b0*/  @!P0 IMAD.IADD R5, R5, 0x1, -R7 ;  /* 0x0000000105058824 */ /* 0x000fe200078e0a07 */
[----:B------:R-:W-:Y:S01]  /*116c0*/  ISETP.GT.U32.AND P5, PT, R7, R4, PT ;  /* 0x000000040700720c */ /* 0x000fe20003fa4070 */
[----:B------:R-:W-:Y:S01]  /*116d0*/  VIADD R15, R3, 0x14c ;  /* 0x0000014c030f7836 */ /* 0x000fe20000000000 */
[----:B------:R-:W-:Y:S01]  /*116e0*/  IABS R2, R13 ;  /* 0x0000000d00027213 */ /* 0x000fe20000000000 */
[----:B------:R1:W-:Y:S01]  /*116f0*/  STL [R1+0x5d0], R6 ;  /* 0x0005d00601007387 */ /* 0x0003e20000100800 */
[----:B------:R-:W-:Y:S01]  /*11700*/  ISETP.GT.U32.AND P0, PT, R7, R5, PT ;  /* 0x000000050700720c */ /* 0x000fe20003f04070 */
[----:B------:R-:W-:-:S02]  /*11710*/  VIADD R9, R3, 0x14b ;  /* 0x0000014b03097836 */ /* 0x000fc40000000000 */
[----:B0-----:R-:W-:Y:S01]  /*11720*/  VIADD R16, R3, 0x149 ;  /* 0x0000014903107836 */ /* 0x001fe20000000000 */
[----:B------:R0:W-:Y:S01]  /*11730*/  STL [R1+0x5cc], R18 ;  /* 0x0005cc1201007387 */ /* 0x0001e20000100800 */
[--C-:B------:R-:W-:Y:S01]  /*11740*/  @!P1 IMAD.IADD R12, R12, 0x1, -R7.reuse ;  /* 0x000000010c0c9824 */ /* 0x100fe200078e0a07 */
[----:B------:R-:W-:Y:S01]  /*11750*/  IABS R10, R9 ;  /* 0x00000009000a7213 */ /* 0x000fe20000000000 */
[----:B------:R-:W-:Y:S01]  /*11760*/  IMAD.HI.U32 R14, R8, R2, RZ ;  /* 0x00000002080e7227 */ /* 0x000fe200078e00ff */
[----:B------:R-:W-:Y:S02]  /*11770*/  ISETP.GE.AND P6, PT, R16, RZ, PT ;  /* 0x000000ff1000720c */ /* 0x000fe40003fc6270 */
[----:B------:R-:W-:Y:S01]  /*11780*/  IABS R16, R16 ;  /* 0x0000001000107213 */ /* 0x000fe20000000000 */
[----:B------:R-:W-:Y:S01]  /*11790*/  @!P5 IMAD.IADD R4, R4, 0x1, -R7 ;  /* 0x000000010404d824 */ /* 0x000fe200078e0a07 */
[----:B------:R-:W-:Y:S01]  /*117a0*/  ISETP.GT.U32.AND P1, PT, R7, R12, PT ;  /* 0x0000000c0700720c */ /* 0x000fe20003f24070 */
[----:B------:R-:W-:Y:S01]  /*117b0*/  IMAD.MOV R14, RZ, RZ, -R14 ;  /* 0x000000ffff0e7224 */ /* 0x000fe200078e0a0e */
[----:B------:R-:W-:Y:S01]  /*117c0*/  ISETP.GE.AND P5, PT, R13, RZ, PT ;  /* 0x000000ff0d00720c */ /* 0x000fe20003fa6270 */
[----:B------:R-:W-:Y:S01]  /*117d0*/  IMAD.HI.U32 R17, R8, R16, RZ ;  /* 0x0000001008117227 */ /* 0x000fe200078e00ff */
[----:B-1----:R-:W-:-:S03]  /*117e0*/  IABS R6, R15 ;  /* 0x0000000f00067213 */ /* 0x002fc60000000000 */
[----:B------:R-:W-:Y:S02]  /*117f0*/  IMAD.MOV R17, RZ, RZ, -R17 ;  /* 0x000000ffff117224 */ /* 0x000fe400078e0a11 */
[----:B------:R-:W-:Y:S02]  /*11800*/  @!P0 IMAD.IADD R5, R5, 0x1, -R7 ;  /* 0x0000000105058824 */ /* 0x000fe400078e0a07 */
[C---:B------:R-:W-:Y:S02]  /*11810*/  IMAD R13, R7.reuse, R17, R16 ;  /* 0x00000011070d7224 */ /* 0x040fe400078e0210 */
[C---:B------:R-:W-:Y:S02]  /*11820*/  IMAD R2, R7.reuse, R14, R2 ;  /* 0x0000000e07027224 */ /* 0x040fe400078e0202 */
[----:B------:R-:W-:Y:S01]  /*11830*/  IMAD.MOV.U32 R19, RZ, RZ, R4 ;  /* 0x000000ffff137224 */ /* 0x000fe200078e0004 */
[----:B------:R-:W-:Y:S01]  /*11840*/  ISETP.GT.U32.AND P0, PT, R7, R13, PT ;  /* 0x0000000d0700720c */ /* 0x000fe20003f04070 */
[----:B------:R-:W-:-:S04]  /*11850*/  IMAD.HI.U32 R14, R8, R6, RZ ;  /* 0x00000006080e7227 */ /* 0x000fc800078e00ff */
[----:B------:R-:W-:Y:S01]  /*11860*/  @!P2 IMAD.MOV R19, RZ, RZ, -R19 ;  /* 0x000000ffff13a224 */ /* 0x000fe200078e0a13 */
[C---:B------:R-:W-:Y:S01]  /*11870*/  ISETP.GT.U32.AND P2, PT, R7.reuse, R2, PT ;  /* 0x000000020700720c */ /* 0x040fe20003f44070 */
[----:B------:R-:W-:Y:S02]  /*11880*/  IMAD.MOV R14, RZ, RZ, -R14 ;  /* 0x000000ffff0e7224 */ /* 0x000fe400078e0a0e */
[----:B------:R-:W-:Y:S01]  /*11890*/  @!P1 IMAD.IADD R12, R12, 0x1, -R7 ;  /* 0x000000010c0c9824 */ /* 0x000fe200078e0a07 */
[----:B------:R-:W-:Y:S01]  /*118a0*/  STL [R1+0x800], R19 ;  /* 0x0008001301007387 */ /* 0x000fe20000100800 */
[----:B------:R-:W-:Y:S02]  /*118b0*/  IMAD R6, R7, R14, R6 ;  /* 0x0000000e07067224 */ /* 0x000fe400078e0206 */
[----:B------:R-:W-:Y:S02]  /*118c0*/  IMAD.MOV.U32 R17, RZ, RZ, R12 ;  /* 0x000000ffff117224 */ /* 0x000fe400078e000c */
[----:B------:R-:W-:-:S04]  /*118d0*/  IMAD.HI.U32 R11, R8, R10, RZ ;  /* 0x0000000a080b7227 */ /* 0x000fc800078e00ff */
[----:B0-----:R-:W-:Y:S02]  /*118e0*/  IMAD.MOV.U32 R18, RZ, RZ, R5 ;  /* 0x000000ffff127224 */ /* 0x001fe400078e0005 */
[----:B------:R-:W-:Y:S02]  /*118f0*/  @!P0 IMAD.IADD R13, R13, 0x1, -R7 ;  /* 0x000000010d0d8824 */ /* 0x000fe400078e0a07 */
[----:B------:R-:W-:Y:S01]  /*11900*/  @!P3 IMAD.MOV R17, RZ, RZ, -R17 ;  /* 0x000000ffff11b224 */ /* 0x000fe200078e0a11 */
[C---:B------:R-:W-:Y:S01]  /*11910*/  ISETP.GT.U32.AND P3, PT, R7.reuse, R6, PT ;  /* 0x000000060700720c */ /* 0x040fe20003f64070 */
[----:B------:R-:W-:Y:S01]  /*11920*/  IMAD.MOV R11, RZ, RZ, -R11 ;  /* 0x000000ffff0b7224 */ /* 0x000fe200078e0a0b */
[----:B------:R-:W-:Y:S01]  /*11930*/  ISETP.GT.U32.AND P0, PT, R7, R13, PT ;  /* 0x0000000d0700720c */ /* 0x000fe20003f04070 */
[----:B------:R-:W-:Y:S01]  /*11940*/  @!P4 IMAD.MOV R18, RZ, RZ, -R18 ;  /* 0x000000ffff12c224 */ /* 0x000fe200078e0a12 */
[----:B------:R-:W-:Y:S01]  /*11950*/  ISETP.GE.AND P4, PT, R9, RZ, PT ;  /* 0x000000ff0900720c */ /* 0x000fe20003f86270 */
[----:B------:R-:W-:-:S02]  /*11960*/  IMAD R5, R7, R11, R10 ;  /* 0x0000000b07057224 */ /* 0x000fc400078e020a */
[--C-:B------:R-:W-:Y:S01]  /*11970*/  @!P2 IMAD.IADD R2, R2, 0x1, -R7.reuse ;  /* 0x000000010202a824 */ /* 0x100fe200078e0a07 */
[----:B------:R-:W-:Y:S01]  /*11980*/  STL [R1+0x810], R18 ;  /* 0x0008101201007387 */ /* 0x000fe20000100800 */
[----:B------:R-:W-:Y:S01]  /*11990*/  VIADD R9, R3, 0x14d ;  /* 0x0000014d03097836 */ /* 0x000fe20000000000 */
[----:B------:R-:W-:Y:S01]  /*119a0*/  ISETP.GT.U32.AND P1, PT, R7, R5, PT ;  /* 0x000000050700720c */ /* 0x000fe20003f24070 */
[----:B------:R-:W-:Y:S01]  /*119b0*/  VIADD R10, R3, 0x14e ;  /* 0x0000014e030a7836 */ /* 0x000fe20000000000 */
[----:B------:R-:W-:Y:S01]  /*119c0*/  ISETP.GT.U32.AND P2, PT, R7, R2, PT ;  /* 0x000000020700720c */ /* 0x000fe20003f44070 */
[--C-:B------:R-:W-:Y:S01]  /*119d0*/  @!P3 IMAD.IADD R6, R6, 0x1, -R7.reuse ;  /* 0x000000010606b824 */ /* 0x100fe200078e0a07 */
[----:B------:R-:W-:Y:S01]  /*119e0*/  IABS R4, R9 ;  /* 0x0000000900047213 */ /* 0x000fe20000000000 */
[----:B------:R-:W-:Y:S01]  /*119f0*/  @!P0 IMAD.IADD R13, R13, 0x1, -R7 ;  /* 0x000000010d0d8824 */ /* 0x000fe200078e0a07 */
[----:B------:R-:W-:Y:S01]  /*11a00*/  IABS R12, R10 ;  /* 0x0000000a000c7213 */ /* 0x000fe20000000000 */
[----:B------:R0:W-:Y:S01]  /*11a10*/  STL [R1+0x1b8], R17 ;  /* 0x0001b81101007387 */ /* 0x0001e20000100800 */
[----:B------:R-:W-:Y:S01]  /*11a20*/  ISETP.GE.AND P0, PT, R15, RZ, PT ;  /* 0x000000ff0f00720c */ /* 0x000fe20003f06270 */
[----:B------:R-:W-:Y:S01]  /*11a30*/  IMAD.HI.U32 R16, R8, R4, RZ ;  /* 0x0000000408107227 */ /* 0x000fe200078e00ff */
[----:B------:R-:W-:-:S03]  /*11a40*/  ISETP.GT.U32.AND P3, PT, R7, R6, PT ;  /* 0x000000060700720c */ /* 0x000fc60003f64070 */
[----:B------:R-:W-:Y:S02]  /*11a50*/  IMAD.MOV R16, RZ, RZ, -R16 ;  /* 0x000000ffff107224 */ /* 0x000fe400078e0a10 */
[----:B------:R-:W-:-:S04]  /*11a60*/  IMAD.HI.U32 R15, R8, R12, RZ ;  /* 0x0000000c080f7227 */ /* 0x000fc800078e00ff */
[--C-:B------:R-:W-:Y:S02]  /*11a70*/  @!P1 IMAD.IADD R5, R5, 0x1, -R7.reuse ;  /* 0x0000000105059824 */ /* 0x100fe400078e0a07 */
[----:B------:R-:W-:Y:S02]  /*11a80*/  @!P2 IMAD.IADD R2, R2, 0x1, -R7 ;  /* 0x000000010202a824 */ /* 0x000fe400078e0a07 */
[C---:B------:R-:W-:Y:S01]  /*11a90*/  IMAD R4, R7.reuse, R16, R4 ;  /* 0x0000001007047224 */ /* 0x040fe200078e0204 */
[C---:B------:R-:W-:Y:S01]  /*11aa0*/  ISETP.GT.U32.AND P1, PT, R7.reuse, R5, PT ;  /* 0x000000050700720c */ /* 0x040fe20003f24070 */
[----:B------:R-:W-:Y:S02]  /*11ab0*/  IMAD.MOV R15, RZ, RZ, -R15 ;  /* 0x000000ffff0f7224 */ /* 0x000fe400078e0a0f */
[----:B0-----:R-:W-:Y:S01]  /*11ac0*/  IMAD.MOV.U32 R17, RZ, RZ, R2 ;  /* 0x000000ffff117224 */ /* 0x001fe200078e0002 */
[C---:B------:R-:W-:Y:S01]  /*11ad0*/  ISETP.GT.U32.AND P2, PT, R7.reuse, R4, PT ;  /* 0x000000040700720c */ /* 0x040fe20003f44070 */
[----:B------:R-:W-:-:S02]  /*11ae0*/  IMAD R2, R7, R15, R12 ;  /* 0x0000000f07027224 */ /* 0x000fc400078e020c */
[----:B------:R-:W-:Y:S02]  /*11af0*/  @!P3 IMAD.IADD R6, R6, 0x1, -R7 ;  /* 0x000000010606b824 */ /* 0x000fe400078e0a07 */
[----:B------:R-:W-:Y:S01]  /*11b00*/  IMAD.MOV.U32 R18, RZ, RZ, R13 ;  /* 0x000000ffff127224 */ /* 0x000fe200078e000d */
[----:B------:R-:W-:Y:S01]  /*11b10*/  ISETP.GT.U32.AND P3, PT, R7, R2, PT ;  /* 0x000000020700720c */ /* 0x000fe20003f64070 */
[----:B------:R-:W-:Y:S02]  /*11b20*/  IMAD.MOV.U32 R16, RZ, RZ, R6 ;  /* 0x000000ffff107224 */ /* 0x000fe400078e0006 */
[----:B------:R-:W-:Y:S01]  /*11b30*/  @!P6 IMAD.MOV R18, RZ, RZ, -R18 ;  /* 0x000000ffff12e224 */ /* 0x000fe200078e0a12 */
[----:B------:R-:W-:Y:S01]  /*11b40*/  ISETP.GE.AND P6, PT, R9, RZ, PT ;  /* 0x000000ff0900720c */ /* 0x000fe20003fc6270 */
[--C-:B------:R-:W-:Y:S02]  /*11b50*/  @!P1 IMAD.IADD R5, R5, 0x1, -R7.reuse ;  /* 0x0000000105059824 */ /* 0x100fe400078e0a07 */
[----:B------:R-:W-:Y:S01]  /*11b60*/  @!P2 IMAD.IADD R4, R4, 0x1, -R7 ;  /* 0x000000010404a824 */ /* 0x000fe200078e0a07 */
[----:B------:R0:W-:Y:S01]  /*11b70*/  STL [R1+0x1bc], R18 ;  /* 0x0001bc1201007387 */ /* 0x0001e20000100800 */
[----:B------:R-:W-:-:S02]  /*11b80*/  VIADD R9, R3, 0x150 ;  /* 0x0000015003097836 */ /* 0x000fc40000000000 */
[----:B------:R-:W-:Y:S01]  /*11b90*/  VIADD R11, R3, 0x14f ;  /* 0x0000014f030b7836 */ /* 0x000fe20000000000 */
[C---:B------:R-:W-:Y:S01]  /*11ba0*/  ISETP.GT.U32.AND P2, PT, R7.reuse, R4, PT ;  /* 0x000000040700720c */ /* 0x040fe20003f44070 */
[----:B------:R-:W-:Y:S01]  /*11bb0*/  @!P3 IMAD.IADD R2, R2, 0x1, -R7 ;  /* 0x000000010202b824 */ /* 0x000fe200078e0a07 */
[----:B------:R-:W-:Y:S01]  /*11bc0*/  IABS R6, R9 ;  /* 0x0000000900067213 */ /* 0x000fe20000000000 */
[----:B------:R-:W-:Y:S01]  /*11bd0*/  @!P5 IMAD.MOV R17, RZ, RZ, -R17 ;  /* 0x000000ffff11d224 */ /* 0x000fe200078e0a11 */
[----:B------:R-:W-:Y:S01]  /*11be0*/  IABS R14, R11 ;  /* 0x0000000b000e7213 */ /* 0x000fe20000000000 */
[----:B------:R-:W-:Y:S01]  /*11bf0*/  @!P0 IMAD.MOV R16, RZ, RZ, -R16 ;  /* 0x000000ffff108224 */ /* 0x000fe200078e0a10 */
[----:B------:R-:W-:Y:S01]  /*11c00*/  ISETP.GT.U32.AND P3, PT, R7, R2, PT ;  /* 0x000000020700720c */ /* 0x000fe20003f64070 */
[----:B0-----:R-:W-:Y:S01]  /*11c10*/  IMAD.MOV.U32 R18, RZ, RZ, R5 ;  /* 0x000000ffff127224 */ /* 0x001fe200078e0005 */
[----:B------:R-:W-:Y:S01]  /*11c20*/  ISETP.GE.AND P1, PT, R11, RZ, PT ;  /* 0x000000ff0b00720c */ /* 0x000fe20003f26270 */
[----:B------:R-:W-:Y:S01]  /*11c30*/  VIADD R5, R3, 0x151 ;  /* 0x0000015103057836 */ /* 0x000fe20000000000 */
[----:B------:R-:W-:Y:S01]  /*11c40*/  STL [R1+0x820], R17 ;  /* 0x0008201101007387 */ /* 0x000fe20000100800 */
[----:B------:R-:W-:Y:S01]  /*11c50*/  IMAD.HI.U32 R12, R8, R6, RZ ;  /* 0x00000006080c7227 */ /* 0x000fe200078e00ff */
[----:B------:R-:W-:-:S02]  /*11c60*/  ISETP.GE.AND P5, PT, R10, RZ, PT ;  /* 0x000000ff0a00720c */ /* 0x000fc40003fa6270 */
[----:B------:R-:W-:Y:S01]  /*11c70*/  IABS R15, R5 ;  /* 0x00000005000f7213 */ /* 0x000fe20000000000 */
[----:B------:R-:W-:Y:S01]  /*11c80*/  IMAD.MOV R12, RZ, RZ, -R12 ;  /* 0x000000ffff0c7224 */ /* 0x000fe200078e0a0c */
[----:B------:R-:W-:Y:S01]  /*11c90*/  ISETP.GE.AND P0, PT, R5, RZ, PT ;  /* 0x000000ff0500720c */ /* 0x000fe20003f06270 */
[----:B------:R-:W-:Y:S01]  /*11ca0*/  @!P4 IMAD.MOV R18, RZ, RZ, -R18 ;  /* 0x000000ffff12c224 */ /* 0x000fe200078e0a12 */
[----:B------:R-:W-:Y:S01]  /*11cb0*/  ISETP.GE.AND P4, PT, R9, RZ, PT ;  /* 0x000000ff0900720c */ /* 0x000fe20003f86270 */
[----:B------:R-:W-:-:S03]  /*11cc0*/  IMAD.HI.U32 R11, R8, R15, RZ ;  /* 0x0000000f080b7227 */ /* 0x000fc600078e00ff */
[----:B------:R-:W-:Y:S01]  /*11cd0*/  STL [R1+0x830], R18 ;  /* 0x0008301201007387 */ /* 0x000fe20000100800 */
[----:B------:R-:W-:Y:S02]  /*11ce0*/  @!P2 IMAD.IADD R4, R4, 0x1, -R7 ;  /* 0x000000010404a824 */ /* 0x000fe400078e0a07 */
[----:B------:R-:W-:Y:S01]  /*11cf0*/  IMAD.MOV R11, RZ, RZ, -R11 ;  /* 0x000000ffff0b7224 */ /* 0x000fe200078e0a0b */
[----:B------:R0:W-:Y:S01]  /*11d00*/  STL [R1+0x840], R16 ;  /* 0x0008401001007387 */ /* 0x0001e20000100800 */
[C---:B------:R-:W-:Y:S02]  /*11d10*/  IMAD R6, R7.reuse, R12, R6 ;  /* 0x0000000c07067224 */ /* 0x040fe400078e0206 */
[C---:B------:R-:W-:Y:S02]  /*11d20*/  IMAD R15, R7.reuse, R11, R15 ;  /* 0x0000000b070f7224 */ /* 0x040fe400078e020f */
[----:B------:R-:W-:Y:S01]  /*11d30*/  @!P3 IMAD.IADD R2, R2, 0x1, -R7 ;  /* 0x000000010202b824 */ /* 0x000fe200078e0a07 */
[----:B------:R-:W-:Y:S01]  /*11d40*/  ISETP.GT.U32.AND P3, PT, R7, R6, PT ;  /* 0x000000060700720c */ /* 0x000fe20003f64070 */
[----:B------:R-:W-:-:S04]  /*11d50*/  IMAD.HI.U32 R13, R8, R14, RZ ;  /* 0x0000000e080d7227 */ /* 0x000fc800078e00ff */
[----:B0-----:R-:W-:Y:S02]  /*11d60*/  IMAD.MOV.U32 R16, RZ, RZ, R4 ;  /* 0x000000ffff107224 */ /* 0x001fe400078e0004 */
[----:B------:R-:W-:Y:S02]  /*11d70*/  VIADD R5, R3, 0x152 ;  /* 0x0000015203057836 */ /* 0x000fe40000000000 */
[----:B------:R-:W-:Y:S01]  /*11d80*/  @!P6 IMAD.MOV R16, RZ, RZ, -R16 ;  /* 0x000000ffff10e224 */ /* 0x000fe200078e0a10 */
[----:B------:R-:W-:Y:S01]  /*11d90*/  ISETP.GT.U32.AND P6, PT, R7, R15, PT ;  /* 0x0000000f0700720c */ /* 0x000fe20003fc4070 */
[----:B------:R-:W-:Y:S01]  /*11da0*/  IMAD.MOV R13, RZ, RZ, -R13 ;  /* 0x000000ffff0d7224 */ /* 0x000fe200078e0a0d */
[----:B------:R-:W-:Y:S01]  /*11db0*/  IABS R10, R5 ;  /* 0x00000005000a7213 */ /* 0x000fe20000000000 */
[----:B------:R-:W-:Y:S01]  /*11dc0*/  VIADD R9, R3, 0x153 ;  /* 0x0000015303097836 */ /* 0x000fe20000000000 */
[----:B------:R0:W-:Y:S01]  /*11dd0*/  STL [R1+0x850], R16 ;  /* 0x0008501001007387 */ /* 0x0001e20000100800 */
[----:B------:R-:W-:-:S02]  /*11de0*/  @!P3 IMAD.IADD R6, R6, 0x1, -R7 ;  /* 0x000000010606b824 */ /* 0x000fc400078e0a07 */
[C---:B------:R-:W-:Y:S01]  /*11df0*/  IMAD R17, R7.reuse, R13, R14 ;  /* 0x0000000d07117224 */ /* 0x040fe200078e020e */
[----:B------:R-:W-:Y:S01]  /*11e00*/  IABS R13, R9 ;  /* 0x00000009000d7213 */ /* 0x000fe20000000000 */
[C---:B------:R-:W-:Y:S01]  /*11e10*/  IMAD.HI.U32 R11, R8.reuse, R10, RZ ;  /* 0x0000000a080b7227 */ /* 0x040fe200078e00ff */
[C---:B------:R-:W-:Y:S02]  /*11e20*/  ISETP.GT.U32.AND P3, PT, R7.reuse, R6, PT ;  /* 0x000000060700720c */ /* 0x040fe40003f64070 */
[----:B------:R-:W-:Y:S01]  /*11e30*/  ISETP.GT.U32.AND P2, PT, R7, R17, PT ;  /* 0x000000110700720c */ /* 0x000fe20003f44070 */
[----:B------:R-:W-:Y:S02]  /*11e40*/  @!P6 IMAD.IADD R15, R15, 0x1, -R7 ;  /* 0x000000010f0fe824 */ /* 0x000fe400078e0a07 */
[----:B------:R-:W-:-:S03]  /*11e50*/  IMAD.HI.U32 R12, R8, R13, RZ ;  /* 0x0000000d080c7227 */ /* 0x000fc600078e00ff */
[----:B------:R-:W-:Y:S01]  /*11e60*/  ISETP.GT.U32.AND P6, PT, R7, R15, PT ;  /* 0x0000000f0700720c */ /* 0x000fe20003fc4070 */
[----:B------:R-:W-:Y:S02]  /*11e70*/  IMAD.MOV R11, RZ, RZ, -R11 ;  /* 0x000000ffff0b7224 */ /* 0x000fe400078e0a0b */
[----:B------:R-:W-:Y:S02]  /*11e80*/  IMAD.MOV.U32 R14, RZ, RZ, R2 ;  /* 0x000000ffff0e7224 */ /* 0x000fe400078e0002 */
[----:B0-----:R-:W-:Y:S02]  /*11e90*/  VIADD R16, R3, 0x154 ;  /* 0x0000015403107836 */ /* 0x001fe40000000000 */
[----:B------:R-:W-:Y:S02]  /*11ea0*/  IMAD.MOV R12, RZ, RZ, -R12 ;  /* 0x000000ffff0c7224 */ /* 0x000fe400078e0a0c */
[----:B------:R-:W-:Y:S01]  /*11eb0*/  @!P5 IMAD.MOV R14, RZ, RZ, -R14 ;  /* 0x000000ffff0ed224 */ /* 0x000fe200078e0a0e */
[----:B------:R-:W-:Y:S01]  /*11ec0*/  ISETP.GE.AND P5, PT, R5, RZ, PT ;  /* 0x000000ff0500720c */ /* 0x000fe20003fa6270 */
[----:B------:R-:W-:Y:S01]  /*11ed0*/  IMAD R2, R7, R11, R10 ;  /* 0x0000000b07027224 */ /* 0x000fe200078e020a */
[----:B------:R-:W-:Y:S01]  /*11ee0*/  IABS R10, R16 ;  /* 0x00000010000a7213 */ /* 0x000fe20000000000 */
[----:B------:R-:W-:Y:S01]  /*11ef0*/  VIADD R4, R3, 0x155 ;  /* 0x0000015503047836 */ /* 0x000fe20000000000 */
[----:B------:R0:W-:Y:S01]  /*11f00*/  STL [R1+0x860], R14 ;  /* 0x0008600e01007387 */ /* 0x0001e20000100800 */
[----:B------:R-:W-:-:S02]  /*11f10*/  IMAD R13, R7, R12, R13 ;  /* 0x0000000c070d7224 */ /* 0x000fc400078e020d */
[--C-:B------:R-:W-:Y:S01]  /*11f20*/  @!P3 IMAD.IADD R6, R6, 0x1, -R7.reuse ;  /* 0x000000010606b824 */ /* 0x100fe200078e0a07 */
[----:B------:R-:W-:Y:S01]  /*11f30*/  IABS R22, R4 ;  /* 0x0000000400167213 */ /* 0x000fe20000000000 */
[--C-:B------:R-:W-:Y:S01]  /*11f40*/  @!P6 IMAD.IADD R15, R15, 0x1, -R7.reuse ;  /* 0x000000010f0fe824 */ /* 0x100fe200078e0a07 */
[----:B------:R-:W-:Y:S01]  /*11f50*/  ISETP.GT.U32.AND P3, PT, R7, R2, PT ;  /* 0x000000020700720c */ /* 0x000fe20003f64070 */
[----:B------:R-:W-:Y:S01]  /*11f60*/  @!P2 IMAD.IADD R17, R17, 0x1, -R7 ;  /* 0x000000011111a824 */ /* 0x000fe200078e0a07 */
[----:B------:R-:W-:Y:S01]  /*11f70*/  ISETP.GT.U32.AND P6, PT, R7, R13, PT ;  /* 0x0000000d0700720c */ /* 0x000fe20003fc4070 */
[----:B------:R-:W-:-:S03]  /*11f80*/  IMAD.HI.U32 R21, R8, R22, RZ ;  /* 0x0000001608157227 */ /* 0x000fc600078e00ff */
[----:B------:R-:W-:Y:S01]  /*11f90*/  ISETP.GT.U32.AND P2, PT, R7, R17, PT ;  /* 0x000000110700720c */ /* 0x000fe20003f44070 */
[----:B0-----:R-:W-:-:S04]  /*11fa0*/  IMAD.HI.U32 R14, R8, R10, RZ ;  /* 0x0000000a080e7227 */ /* 0x001fc800078e00ff */
[----:B------:R-:W-:Y:S02]  /*11fb0*/  IMAD.MOV R14, RZ, RZ, -R14 ;  /* 0x000000ffff0e7224 */ /* 0x000fe400078e0a0e */
[----:B------:R-:W-:Y:S02]  /*11fc0*/  IMAD.MOV R21, RZ, RZ, -R21 ;  /* 0x000000ffff157224 */ /* 0x000fe400078e0a15 */
[----:B------:R-:W-:Y:S02]  /*11fd0*/  IMAD R10, R7, R14, R10 ;  /* 0x0000000e070a7224 */ /* 0x000fe400078e020a */
[----:B------:R-:W-:Y:S02]  /*11fe0*/  VIADD R19, R3, 0x156 ;  /* 0x0000015603137836 */ /* 0x000fe40000000000 */
[--C-:B------:R-:W-:Y:S01]  /*11ff0*/  @!P3 IMAD.IADD R2, R2, 0x1, -R7.reuse ;  /* 0x000000010202b824 */ /* 0x100fe200078e0a07 */
[C---:B------:R-:W-:Y:S01]  /*12000*/  ISETP.GT.U32.AND P3, PT, R7.reuse, R10, PT ;  /* 0x0000000a0700720c */ /* 0x040fe20003f64070 */
[----:B------:R-:W-:Y:S01]  /*12010*/  IMAD R21, R7, R21, R22 ;  /* 0x0000001507157224 */ /* 0x000fe200078e0216 */
[----:B------:R-:W-:Y:S01]  /*12020*/  IABS R20, R19 ;  /* 0x0000001300147213 */ /* 0x000fe20000000000 */
[----:B------:R-:W-:-:S02]  /*12030*/  @!P6 IMAD.IADD R13, R13, 0x1, -R7 ;  /* 0x000000010d0de824 */ /* 0x000fc400078e0a07 */
[----:B------:R-:W-:Y:S01]  /*12040*/  VIADD R5, R3, 0x157 ;  /* 0x0000015703057836 */ /* 0x000fe20000000000 */
[----:B------:R-:W-:Y:S01]  /*12050*/  ISETP.GT.U32.AND P6, PT, R7, R21, PT ;  /* 0x000000150700720c */ /* 0x000fe20003fc4070 */
[----:B------:R-:W-:-:S04]  /*12060*/  IMAD.HI.U32 R23, R8, R20, RZ ;  /* 0x0000001408177227 */ /* 0x000fc800078e00ff */
[----:B------:R-:W-:Y:S02]  /*12070*/  VIADD R12, R3, 0x158 ;  /* 0x00000158030c7836 */ /* 0x000fe40000000000 */
[----:B------:R-:W-:Y:S01]  /*12080*/  @!P2 IMAD.IADD R17, R17, 0x1, -R7 ;  /* 0x000000011111a824 */ /* 0x000fe200078e0a07 */
[----:B------:R-:W-:Y:S01]  /*12090*/  ISETP.GE.AND P2, PT, R9, RZ, PT ;  /* 0x000000ff0900720c */ /* 0x000fe20003f46270 */
[----:B------:R-:W-:Y:S01]  /*120a0*/  IMAD.MOV R23, RZ, RZ, -R23 ;  /* 0x000000ffff177224 */ /* 0x000fe200078e0a17 */
[----:B------:R-:W-:Y:S01]  /*120b0*/  IABS R9, R5 ;  /* 0x0000000500097213 */ /* 0x000fe20000000000 */
[----:B------:R-:W-:Y:S01]  /*120c0*/  @!P3 IMAD.IADD R10, R10, 0x1, -R7 ;  /* 0x000000010a0ab824 */ /* 0x000fe200078e0a07 */
[----:B------:R-:W-:Y:S01]  /*120d0*/  IABS R11, R12 ;  /* 0x0000000c000b7213 */ /* 0x000fe20000000000 */
[C---:B------:R-:W-:Y:S01]  /*120e0*/  IMAD R20, R7.reuse, R23, R20 ;  /* 0x0000001707147224 */ /* 0x040fe200078e0214 */
[----:B------:R-:W-:Y:S01]  /*120f0*/  ISETP.GT.U32.AND P3, PT, R7, R2, PT ;  /* 0x000000020700720c */ /* 0x000fe20003f64070 */
[----:B------:R-:W-:-:S02]  /*12100*/  IMAD.MOV.U32 R24, RZ, RZ, R17 ;  /* 0x000000ffff187224 */ /* 0x000fc400078e0011 */
[----:B------:R-:W-:Y:S01]  /*12110*/  @!P6 IMAD.IADD R21, R21, 0x1, -R7 ;  /* 0x000000011515e824 */ /* 0x000fe200078e0a07 */
[----:B------:R-:W-:Y:S01]  /*12120*/  ISETP.GT.U32.AND P6, PT, R7, R10, PT ;  /* 0x0000000a0700720c */ /* 0x000fe20003fc4070 */
[----:B------:R-:W-:-:S04]  /*12130*/  IMAD.HI.U32 R18, R8, R9, RZ ;  /* 0x0000000908127227 */ /* 0x000fc800078e00ff */
[----:B------:R-:W-:-:S04]  /*12140*/  IMAD.HI.U32 R14, R8, R11, RZ ;  /* 0x0000000b080e7227 */ /* 0x000fc800078e00ff */
[----:B------:R-:W-:Y:S01]  /*12150*/  @!P0 IMAD.MOV R15, RZ, RZ, -R15 ;  /* 0x000000ffff0f8224 */ /* 0x000fe200078e0a0f */
[C---:B------:R-:W-:Y:S01]  /*12160*/  ISETP.GT.U32.AND P0, PT, R7.reuse, R20, PT ;  /* 0x000000140700720c */ /* 0x040fe20003f04070 */
[----:B------:R-:W-:Y:S01]  /*12170*/  @!P1 IMAD.MOV R24, RZ, RZ, -R24 ;  /* 0x000000ffff189224 */ /* 0x000fe200078e0a18 */
[C---:B------:R-:W-:Y:S01]  /*12180*/  ISETP.GT.U32.AND P1, PT, R7.reuse, R13, PT ;  /* 0x0000000d0700720c */ /* 0x040fe20003f24070 */
[----:B------:R-:W-:Y:S02]  /*12190*/  IMAD.MOV R18, RZ, RZ, -R18 ;  /* 0x000000ffff127224 */ /* 0x000fe400078e0a12 */
[----:B------:R-:W-:Y:S01]  /*121a0*/  IMAD.MOV R14, RZ, RZ, -R14 ;  /* 0x000000ffff0e7224 */ /* 0x000fe200078e0a0e */
[----:B------:R-:W-:Y:S01]  /*121b0*/  STL [R1+0x870], R24 ;  /* 0x0008701801007387 */ /* 0x000fe20000100800 */
[----:B------:R-:W-:Y:S02]  /*121c0*/  IMAD.MOV.U32 R22, RZ, RZ, R6 ;  /* 0x000000ffff167224 */ /* 0x000fe400078e0006 */
[----:B------:R-:W-:-:S02]  /*121d0*/  IMAD R9, R7, R18, R9 ;  /* 0x0000001207097224 */ /* 0x000fc400078e0209 */
[----:B------:R-:W-:Y:S02]  /*121e0*/  IMAD R11, R7, R14, R11 ;  /* 0x0000000e070b7224 */ /* 0x000fe400078e020b */
[----:B------:R-:W-:Y:S02]  /*121f0*/  VIADD R17, R3, 0x15a ;  /* 0x0000015a03117836 */ /* 0x000fe40000000000 */
[----:B------:R-:W-:Y:S01]  /*12200*/  @!P4 IMAD.MOV R22, RZ, RZ, -R22 ;  /* 0x000000ffff16c224 */ /* 0x000fe200078e0a16 */
[C---:B------:R-:W-:Y:S01]  /*12210*/  ISETP.GT.U32.AND P4, PT, R7.reuse, R21, PT ;  /* 0x000000150700720c */ /* 0x040fe20003f84070 */
[--C-:B------:R-:W-:Y:S01]  /*12220*/  @!P3 IMAD.IADD R2, R2, 0x1, -R7.reuse ;  /* 0x000000010202b824 */ /* 0x100fe200078e0a07 */
[C---:B------:R-:W-:Y:S01]  /*12230*/  ISETP.GT.U32.AND P3, PT, R7.reuse, R9, PT ;  /* 0x000000090700720c */ /* 0x040fe20003f64070 */
[--C-:B------:R-:W-:Y:S01]  /*12240*/  @!P6 IMAD.IADD R10, R10, 0x1, -R7.reuse ;  /* 0x000000010a0ae824 */ /* 0x100fe200078e0a07 */
[----:B------:R-:W-:Y:S01]  /*12250*/  ISETP.GT.U32.AND P6, PT, R7, R11, PT ;  /* 0x0000000b0700720c */ /* 0x000fe20003fc4070 */
[----:B------:R-:W-:Y:S01]  /*12260*/  VIADD R18, R3, 0x159 ;  /* 0x0000015903127836 */ /* 0x000fe20000000000 */
[----:B------:R-:W-:Y:S01]  /*12270*/  IABS R6, R17 ;  /* 0x0000001100067213 */ /* 0x000fe20000000000 */
[--C-:B------:R-:W-:Y:S01]  /*12280*/  @!P0 IMAD.IADD R20, R20, 0x1, -R7.reuse ;  /* 0x0000000114148824 */ /* 0x100fe200078e0a07 */
[----:B------:R0:W-:Y:S01]  /*12290*/  STL [R1+0x1a0], R22 ;  /* 0x0001a01601007387 */ /* 0x0001e20000100800 */
[----:B------:R-:W-:Y:S01]  /*122a0*/  IMAD.MOV.U32 R23, RZ, RZ, R2 ;  /* 0x000000ffff177224 */ /* 0x000fe200078e0002 */
[----:B------:R-:W-:Y:S01]  /*122b0*/  IABS R14, R18 ;  /* 0x00000012000e7213 */ /* 0x000fe20000000000 */
[----:B------:R-:W-:Y:S01]  /*122c0*/  @!P1 IMAD.IADD R13, R13, 0x1, -R7 ;  /* 0x000000010d0d9824 */ /* 0x000fe200078e0a07 */
[----:B------:R-:W-:Y:S01]  /*122d0*/  ISETP.GE.AND P1, PT, R16, RZ, PT ;  /* 0x000000ff1000720c */ /* 0x000fe20003f26270 */
[----:B------:R-:W-:Y:S01]  /*122e0*/  @!P5 IMAD.MOV R23, RZ, RZ, -R23 ;  /* 0x000000ffff17d224 */ /* 0x000fe200078e0a17 */
[----:B------:R-:W-:Y:S01]  /*122f0*/  ISETP.GT.U32.AND P5, PT, R7, R20, PT ;  /* 0x000000140700720c */ /* 0x000fe20003fa4070 */
[----:B------:R-:W-:Y:S01]  /*12300*/  IMAD.HI.U32 R16, R8, R6, RZ ;  /* 0x0000000608107227 */ /* 0x000fe200078e00ff */
[----:B------:R1:W-:Y:S01]  /*12310*/  STL [R1+0x19c], R15 ;  /* 0x00019c0f01007387 */ /* 0x0003e20000100800 */
[----:B------:R-:W-:-:S02]  /*12320*/  ISETP.GE.AND P0, PT, R19, RZ, PT ;  /* 0x000000ff1300720c */ /* 0x000fc40003f06270 */
[----:B------:R-:W-:Y:S01]  /*12330*/  @!P4 IMAD.IADD R21, R21, 0x1, -R7 ;  /* 0x000000011515c824 */ /* 0x000fe200078e0a07 */
[----:B------:R-:W-:Y:S01]  /*12340*/  ISETP.GE.AND P4, PT, R4, RZ, PT ;  /* 0x000000ff0400720c */ /* 0x000fe20003f86270 */
[----:B------:R-:W-:Y:S01]  /*12350*/  IMAD.MOV R16, RZ, RZ, -R16 ;  /* 0x000000ffff107224 */ /* 0x000fe200078e0a10 */
[----:B------:R-:W-:Y:S01]  /*12360*/  STL [R1+0x880], R23 ;  /* 0x0008801701007387 */ /* 0x000fe20000100800 */
[----:B0-----:R-:W-:Y:S02]  /*12370*/  IMAD.MOV.U32 R22, RZ, RZ, R13 ;  /* 0x000000ffff167224 */ /* 0x001fe400078e000d */
[----:B------:R-:W-:Y:S01]  /*12380*/  @!P3 IMAD.IADD R9, R9, 0x1, -R7 ;  /* 0x000000010909b824 */ /* 0x000fe200078e0a07 */
[----:B------:R-:W-:Y:S01]  /*12390*/  ISETP.GE.AND P3, PT, R5, RZ, PT ;  /* 0x000000ff0500720c */ /* 0x000fe20003f66270 */
[----:B-1----:R-:W-:-:S04]  /*123a0*/  IMAD.HI.U32 R15, R8, R14, RZ ;  /* 0x0000000e080f7227 */ /* 0x002fc800078e00ff */
[----:B------:R-:W-:Y:S02]  /*123b0*/  @!P6 IMAD.IADD R11, R11, 0x1, -R7 ;  /* 0x000000010b0be824 */ /* 0x000fe400078e0a07 */
[----:B------:R-:W-:Y:S02]  /*123c0*/  IMAD.MOV R15, RZ, RZ, -R15 ;  /* 0x000000ffff0f7224 */ /* 0x000fe400078e0a0f */
[C---:B------:R-:W-:Y:S01]  /*123d0*/  IMAD R6, R7.reuse, R16, R6 ;  /* 0x0000001007067224 */ /* 0x040fe200078e0206 */
[C---:B------:R-:W-:Y:S01]  /*123e0*/  ISETP.GT.U32.AND P6, PT, R7.reuse, R11, PT ;  /* 0x0000000b0700720c */ /* 0x040fe20003fc4070 */
[----:B------:R-:W-:Y:S01]  /*123f0*/  @!P2 IMAD.MOV R22, RZ, RZ, -R22 ;  /* 0x000000ffff16a224 */ /* 0x000fe200078e0a16 */
[----:B------:R-:W-:Y:S01]  /*12400*/  ISETP.GT.U32.AND P2, PT, R7, R9, PT ;  /* 0x000000090700720c */ /* 0x000fe20003f44070 */
[----:B------:R-:W-:Y:S02]  /*12410*/  @!P1 IMAD.MOV R10, RZ, RZ, -R10 ;  /* 0x000000ffff0a9224 */ /* 0x000fe400078e0a0a */
[----:B------:R-:W-:Y:S01]  /*12420*/  VIADD R2, R3, 0x15b ;  /* 0x0000015b03027836 */ /* 0x000fe20000000000 */
[----:B------:R-:W-:Y:S01]  /*12430*/  STL [R1+0x890], R22 ;  /* 0x0008901601007387 */ /* 0x000fe20000100800 */
[----:B------:R-:W-:-:S02]  /*12440*/  IMAD R14, R7, R15, R14 ;  /* 0x0000000f070e7224 */ /* 0x000fc400078e020e */
[----:B------:R-:W-:Y:S01]  /*12450*/  @!P5 IMAD.IADD R20, R20, 0x1, -R7 ;  /* 0x000000011414d824 */ /* 0x000fe200078e0a07 */
[C---:B------:R-:W-:Y:S01]  /*12460*/  ISETP.GT.U32.AND P5, PT, R7.reuse, R6, PT ;  /* 0x000000060700720c */ /* 0x040fe20003fa4070 */
[----:B------:R-:W-:Y:S01]  /*12470*/  IMAD.MOV.U32 R5, RZ, RZ, R21 ;  /* 0x000000ffff057224 */ /* 0x000fe200078e0015 */
[----:B------:R0:W-:Y:S01]  /*12480*/  STL [R1+0x8a0], R10 ;  /* 0x0008a00a01007387 */ /* 0x0001e20000100800 */
[----:B------:R-:W-:Y:S01]  /*12490*/  ISETP.GT.U32.AND P1, PT, R7, R14, PT ;  /* 0x0000000e0700720c */ /* 0x000fe20003f24070 */
[----:B------:R-:W-:Y:S02]  /*124a0*/  VIADD R4, R3, 0x15c ;  /* 0x0000015c03047836 */ /* 0x000fe40000000000 */
[----:B------:R-:W-:Y:S01]  /*124b0*/  @!P4 IMAD.MOV R5, RZ, RZ, -R5 ;  /* 0x000000ffff05c224 */ /* 0x000fe200078e0a05 */
[----:B------:R-:W-:Y:S01]  /*124c0*/  ISETP.GE.AND P4, PT, R12, RZ, PT ;  /* 0x000000ff0c00720c */ /* 0x000fe20003f86270 */
[--C-:B------:R-:W-:Y:S01]  /*124d0*/  @!P2 IMAD.IADD R9, R9, 0x1, -R7.reuse ;  /* 0x000000010909a824 */ /* 0x100fe200078e0a07 */
[----:B------:R-:W-:Y:S01]  /*124e0*/  ISETP.GE.AND P2, PT, R18, RZ, PT ;  /* 0x000000ff1200720c */ /* 0x000fe20003f46270 */
[--C-:B------:R-:W-:Y:S01]  /*124f0*/  @!P6 IMAD.IADD R11, R11, 0x1, -R7.reuse ;  /* 0x000000010b0be824 */ /* 0x100fe200078e0a07 */
[----:B------:R1:W-:Y:S01]  /*12500*/  STL [R1+0x8b0], R5 ;  /* 0x0008b00501007387 */ /* 0x0003e20000100800 */
[----:B0-----:R-:W-:Y:S01]  /*12510*/  IABS R10, R2 ;  /* 0x00000002000a7213 */ /* 0x001fe20000000000 */
[----:B------:R-:W-:Y:S01]  /*12520*/  @!P5 IMAD.IADD R6, R6, 0x1, -R7 ;  /* 0x000000010606d824 */ /* 0x000fe200078e0a07 */
[----:B------:R-:W-:Y:S01]  /*12530*/  ISETP.GE.AND P6, PT, R17, RZ, PT ;  /* 0x000000ff1100720c */ /* 0x000fe20003fc6270 */
[----:B------:R-:W-:-:S02]  /*12540*/  IMAD.MOV.U32 R13, RZ, RZ, R9 ;  /* 0x000000ffff0d7224 */ /* 0x000fc400078e0009 */
[----:B------:R-:W-:Y:S01]  /*12550*/  IMAD.HI.U32 R12, R8, R10, RZ ;  /* 0x0000000a080c7227 */ /* 0x000fe200078e00ff */
[----:B------:R-:W-:-:S03]  /*12560*/  ISETP.GT.U32.AND P5, PT, R7, R6, PT ;  /* 0x000000060700720c */ /* 0x000fc60003fa4070 */
[----:B------:R-:W-:Y:S01]  /*12570*/  IMAD.MOV R12, RZ, RZ, -R12 ;  /* 0x000000ffff0c7224 */ /* 0x000fe200078e0a0c */
[----:B-1----:R-:W-:Y:S01]  /*12580*/  IABS R5, R4 ;  /* 0x0000000400057213 */ /* 0x002fe20000000000 */
[----:B------:R-:W-:Y:S02]  /*12590*/  IMAD.MOV.U32 R9, RZ, RZ, R11 ;  /* 0x000000ffff097224 */ /* 0x000fe400078e000b */
[----:B------:R-:W-:Y:S02]  /*125a0*/  IMAD R10, R7, R12, R10 ;  /* 0x0000000c070a7224 */ /* 0x000fe400078e020a */
[----:B------:R-:W-:Y:S01]  /*125b0*/  @!P1 IMAD.IADD R14, R14, 0x1, -R7 ;  /* 0x000000010e0e9824 */ /* 0x000fe200078e0a07 */
[----:B------:R-:W-:Y:S01]  /*125c0*/  ISETP.GE.AND P1, PT, R2, RZ, PT ;  /* 0x000000ff0200720c */ /* 0x000fe20003f26270 */
[----:B------:R-:W-:Y:S02]  /*125d0*/  IMAD.MOV.U32 R15, RZ, RZ, R20 ;  /* 0x000000ffff0f7224 */ /* 0x000fe400078e0014 */
[----:B------:R-:W-:-:S04]  /*125e0*/  IMAD.HI.U32 R2, R8, R5, RZ ;  /* 0x0000000508027227 */ /* 0x000fc800078e00ff */
[----:B------:R-:W-:Y:S01]  /*125f0*/  @!P4 IMAD.MOV R9, RZ, RZ, -R9 ;  /* 0x000000ffff09c224 */ /* 0x000fe200078e0a09 */
[C---:B------:R-:W-:Y:S01]  /*12600*/  ISETP.GT.U32.AND P4, PT, R7.reuse, R10, PT ;  /* 0x0000000a0700720c */ /* 0x040fe20003f84070 */
[----:B------:R-:W-:Y:S01]  /*12610*/  @!P0 IMAD.MOV R15, RZ, RZ, -R15 ;  /* 0x000000ffff0f8224 */ /* 0x000fe200078e0a0f */
[C---:B------:R-:W-:Y:S01]  /*12620*/  ISETP.GT.U32.AND P0, PT, R7.reuse, R14, PT ;  /* 0x0000000e0700720c */ /* 0x040fe20003f04070 */
[----:B------:R-:W-:Y:S02]  /*12630*/  IMAD.MOV R2, RZ, RZ, -R2 ;  /* 0x000000ffff027224 */ /* 0x000fe400078e0a02 */
[----:B------:R-:W-:Y:S01]  /*12640*/  @!P3 IMAD.MOV R13, RZ, RZ, -R13 ;  /* 0x000000ffff0db224 */ /* 0x000fe200078e0a0d */
[----:B------:R-:W-:Y:S01]  /*12650*/  ISETP.GE.AND P3, PT, R4, RZ, PT ;  /* 0x000000ff0400720c */ /* 0x000fe20003f66270 */
[----:B------:R-:W-:Y:S01]  /*12660*/  IMAD R4, R7, R2, R5 ;  /* 0x0000000207047224 */ /* 0x000fe200078e0205 */
[----:B------:R-:W-:Y:S01]  /*12670*/  STL [R1+0x8c0], R15 ;  /* 0x0008c00f01007387 */ /* 0x000fe20000100800 */
[----:B------:R-:W-:-:S02]  /*12680*/  @!P5 IMAD.IADD R6, R6, 0x1, -R7 ;  /* 0x000000010606d824 */ /* 0x000fc400078e0a07 */
[----:B------:R-:W-:Y:S01]  /*12690*/  VIADD R11, R3, 0x15d ;  /* 0x0000015d030b7836 */ /* 0x000fe20000000000 */
[----:B------:R-:W-:Y:S01]  /*126a0*/  ISETP.GT.U32.AND P5, PT, R7, R4, PT ;  /* 0x000000040700720c */ /* 0x000fe20003fa4070 */
[--C-:B------:R-:W-:Y:S01]  /*126b0*/  @!P4 IMAD.IADD R10, R10, 0x1, -R7.reuse ;  /* 0x000000010a0ac824 */ /* 0x100fe200078e0a07 */
[----:B------:R0:W-:Y:S01]  /*126c0*/  STL [R1+0x8d0], R13 ;  /* 0x0008d00d01007387 */ /* 0x0001e20000100800 */
[----:B------:R-:W-:Y:S01]  /*126d0*/  @!P0 IMAD.IADD R14, R14, 0x1, -R7 ;  /* 0x000000010e0e8824 */ /* 0x000fe200078e0a07 */
[----:B------:R-:W-:Y:S01]  /*126e0*/  ISETP.GE.AND P0, PT, R11, RZ, PT ;  /* 0x000000ff0b00720c */ /* 0x000fe20003f06270 */
[C---:B------:R-:W-:Y:S01]  /*126f0*/  VIADD R2, R3.reuse, 0x15f ;  /* 0x0000015f03027836 */ /* 0x040fe20000000000 */
[----:B------:R-:W-:Y:S01]  /*12700*/  IABS R11, R11 ;  /* 0x0000000b000b7213 */ /* 0x000fe20000000000 */
[----:B------:R-:W-:Y:S01]  /*12710*/  VIADD R12, R3, 0x15e ;  /* 0x0000015e030c7836 */ /* 0x000fe20000000000 */
[----:B------:R-:W-:Y:S01]  /*12720*/  ISETP.GT.U32.AND P4, PT, R7, R10, PT ;  /* 0x0000000a0700720c */ /* 0x000fe20003f84070 */
[----:B------:R1:W-:Y:S01]  /*12730*/  STL [R1+0x144], R9 ;  /* 0x0001440901007387 */ /* 0x0003e20000100800 */
[----:B------:R-:W-:Y:S01]  /*12740*/  @!P6 IMAD.MOV R6, RZ, RZ, -R6 ;  /* 0x000000ffff06e224 */ /* 0x000fe200078e0a06 */
[----:B------:R-:W-:Y:S01]  /*12750*/  ISETP.GE.AND P6, PT, R2, RZ, PT ;  /* 0x000000ff0200720c */ /* 0x000fe20003fc6270 */
[----:B0-----:R-:W-:Y:S01]  /*12760*/  IMAD.MOV.U32 R13, RZ, RZ, R14 ;  /* 0x000000ffff0d7224 */ /* 0x001fe200078e000e */
[----:B------:R-:W-:Y:S01]  /*12770*/  IABS R5, R12 ;  /* 0x0000000c00057213 */ /* 0x000fe20000000000 */
[----:B------:R-:W-:-:S04]  /*12780*/  IMAD.HI.U32 R14, R8, R11, RZ ;  /* 0x0000000b080e7227 */ /* 0x000fc800078e00ff */
[----:B------:R-:W-:Y:S01]  /*12790*/  @!P2 IMAD.MOV R13, RZ, RZ, -R13 ;  /* 0x000000ffff0da224 */ /* 0x000fe200078e0a0d */
[----:B-1----:R-:W-:Y:S01]  /*127a0*/  IABS R9, R2 ;  /* 0x0000000200097213 */ /* 0x002fe20000000000 */
[----:B------:R-:W-:Y:S01]  /*127b0*/  @!P5 IMAD.IADD R4, R4, 0x1, -R7 ;  /* 0x000000010404d824 */ /* 0x000fe200078e0a07 */
[----:B------:R-:W-:Y:S01]  /*127c0*/  ISETP.GE.AND P2, PT, R12, RZ, PT ;  /* 0x000000ff0c00720c */ /* 0x000fe20003f46270 */
[----:B------:R-:W-:Y:S01]  /*127d0*/  IMAD.MOV R14, RZ, RZ, -R14 ;  /* 0x000000ffff0e7224 */ /* 0x000fe200078e0a0e */
[----:B------:R0:W-:Y:S01]  /*127e0*/  STL [R1+0x148], R13 ;  /* 0x0001480d01007387 */ /* 0x0001e20000100800 */
[----:B------:R-:W-:Y:S01]  /*127f0*/  IMAD.HI.U32 R12, R8, R9, RZ ;  /* 0x00000009080c7227 */ /* 0x000fe200078e00ff */
[----:B------:R-:W-:Y:S02]  /*12800*/  ISETP.GT.U32.AND P5, PT, R7, R4, PT ;  /* 0x000000040700720c */ /* 0x000fe40003fa4070 */
[----:B------:R1:W-:Y:S01]  /*12810*/  STL [R1+0x8e0], R6 ;  /* 0x0008e00601007387 */ /* 0x0003e20000100800 */
[----:B------:R-:W-:-:S02]  /*12820*/  IMAD.MOV R12, RZ, RZ, -R12 ;  /* 0x000000ffff0c7224 */ /* 0x000fc400078e0a0c */
[----:B------:R-:W-:Y:S02]  /*12830*/  @!P4 IMAD.IADD R10, R10, 0x1, -R7 ;  /* 0x000000010a0ac824 */ /* 0x000fe400078e0a07 */
[----:B------:R-:W-:Y:S02]  /*12840*/  IMAD R9, R7, R12, R9 ;  /* 0x0000000c07097224 */ /* 0x000fe400078e0209 */
[----:B0-----:R-:W-:-:S04]  /*12850*/  IMAD.HI.U32 R13, R8, R5, RZ ;  /* 0x00000005080d7227 */ /* 0x001fc800078e00ff */
[C---:B-1----:R-:W-:Y:S02]  /*12860*/  IMAD R6, R7.reuse, R14, R11 ;  /* 0x0000000e07067224 */ /* 0x042fe400078e020b */
[----:B------:R-:W-:Y:S02]  /*12870*/  IMAD.MOV R13, RZ, RZ, -R13 ;  /* 0x000000ffff0d7224 */ /* 0x000fe400078e0a0d */
[----:B------:R-:W-:Y:S01]  /*12880*/  IMAD.MOV.U32 R18, RZ, RZ, R10 ;  /* 0x000000ffff127224 */ /* 0x000fe200078e000a */
[C---:B------:R-:W-:Y:S01]  /*12890*/  ISETP.GT.U32.AND P4, PT, R7.reuse, R6, PT ;  /* 0x000000060700720c */ /* 0x040fe20003f84070 */
[C---:B------:R-:W-:Y:S02]  /*128a0*/  IMAD R5, R7.reuse, R13, R5 ;  /* 0x0000000d07057224 */ /* 0x040fe400078e0205 */
[----:B------:R-:W-:Y:S01]  /*128b0*/  @!P1 IMAD.MOV R18, RZ, RZ, -R18 ;  /* 0x000000ffff129224 */ /* 0x000fe200078e0a12 */
[C---:B------:R-:W-:Y:S01]  /*128c0*/  ISETP.GT.U32.AND P1, PT, R7.reuse, R9, PT ;  /* 0x000000090700720c */ /* 0x040fe20003f24070 */
[----:B------:R-:W-:Y:S01]  /*128d0*/  @!P5 IMAD.IADD R4, R4, 0x1, -R7 ;  /* 0x000000010404d824 */ /* 0x000fe200078e0a07 */
[----:B------:R-:W-:Y:S01]  /*128e0*/  ISETP.GT.U32.AND P5, PT, R7, R5, PT ;  /* 0x000000050700720c */ /* 0x000fe20003fa4070 */
[C---:B------:R-:W-:Y:S01]  /*128f0*/  VIADD R13, R3.reuse, 0x160 ;  /* 0x00000160030d7836 */ /* 0x040fe20000000000 */
[----:B------:R0:W-:Y:S01]  /*12900*/  STL [R1+0x8f0], R18 ;  /* 0x0008f01201007387 */ /* 0x0001e20000100800 */
[----:B------:R-:W-:-:S02]  /*12910*/  VIADD R11, R3, 0x162 ;  /* 0x00000162030b7836 */ /* 0x000fc40000000000 */
[C---:B------:R-:W-:Y:S01]  /*12920*/  VIADD R2, R3.reuse, 0x163 ;  /* 0x0000016303027836 */ /* 0x040fe20000000000 */
[----:B------:R-:W-:Y:S01]  /*12930*/  IABS R14, R13 ;  /* 0x0000000d000e7213 */ /* 0x000fe20000000000 */
[--C-:B------:R-:W-:Y:S01]  /*12940*/  @!P4 IMAD.IADD R6, R6, 0x1, -R7.reuse ;  /* 0x000000010606c824 */ /* 0x100fe200078e0a07 */
[----:B------:R-:W-:Y:S01]  /*12950*/  IABS R16, R11 ;  /* 0x0000000b00107213 */ /* 0x000fe20000000000 */
[----:B------:R-:W-:Y:S01]  /*12960*/  VIADD R15, R3, 0x161 ;  /* 0x00000161030f7836 */ /* 0x000fe20000000000 */
[----:B------:R-:W-:Y:S01]  /*12970*/  IABS R12, R2 ;  /* 0x00000002000c7213 */ /* 0x000fe20000000000 */
[--C-:B------:R-:W-:Y:S01]  /*12980*/  @!P1 IMAD.IADD R9, R9, 0x1, -R7.reuse ;  /* 0x0000000109099824 */ /* 0x100fe200078e0a07 */
[C---:B------:R-:W-:Y:S01]  /*12990*/  ISETP.GT.U32.AND P4, PT, R7.reuse, R6, PT ;  /* 0x000000060700720c */ /* 0x040fe20003f84070 */
[----:B------:R-:W-:Y:S01]  /*129a0*/  IMAD.HI.U32 R10, R8, R14, RZ ;  /* 0x0000000e080a7227 */ /* 0x000fe200078e00ff */
[----:B------:R-:W-:Y:S02]  /*129b0*/  IABS R17, R15 ;  /* 0x0000000f00117213 */ /* 0x000fe40000000000 */
[----:B------:R-:W-:Y:S01]  /*129c0*/  ISETP.GT.U32.AND P1, PT, R7, R9, PT ;  /* 0x000000090700720c */ /* 0x000fe20003f24070 */
[----:B------:R-:W-:-:S02]  /*129d0*/  @!P5 IMAD.IADD R5, R5, 0x1, -R7 ;  /* 0x000000010505d824 */ /* 0x000fc400078e0a07 */
[----:B0-----:R-:W-:Y:S02]  /*129e0*/  IMAD.MOV.U32 R18, RZ, RZ, R4 ;  /* 0x000000ffff127224 */ /* 0x001fe400078e0004 */
[----:B------:R-:W-:Y:S01]  /*129f0*/  IMAD.MOV R4, RZ, RZ, -R10 ;  /* 0x000000ffff047224 */ /* 0x000fe200078e0a0a */
[C---:B------:R-:W-:Y:S01]  /*12a00*/  ISETP.GT.U32.AND P5, PT, R7.reuse, R5, PT ;  /* 0x000000050700720c */ /* 0x040fe20003fa4070 */
[----:B------:R-:W-:Y:S02]  /*12a10*/  IMAD.MOV.U32 R10, RZ, RZ, R16 ;  /* 0x000000ffff0a7224 */ /* 0x000fe400078e0010 */
[----:B------:R-:W-:Y:S02]  /*12a20*/  IMAD R4, R7, R4, R14 ;  /* 0x0000000407047224 */ /* 0x000fe400078e020e */
[----:B------:R-:W-:-:S04]  /*12a30*/  IMAD.HI.U32 R14, R8, R10, RZ ;  /* 0x0000000a080e7227 */ /* 0x000fc800078e00ff */
[----:B------:R-:W-:Y:S01]  /*12a40*/  @!P3 IMAD.MOV R18, RZ, RZ, -R18 ;  /* 0x000000ffff12b224 */ /* 0x000fe200078e0a12 */
[----:B------:R-:W-:Y:S01]  /*12a50*/  ISETP.GE.AND P3, PT, R13, RZ, PT ;  /* 0x000000ff0d00720c */ /* 0x000fe20003f66270 */
[----:B------:R-:W-:-:S03]  /*12a60*/  IMAD.HI.U32 R13, R8, R12, RZ ;  /* 0x0000000c080d7227 */ /* 0x000fc600078e00ff */
[----:B------:R0:W-:Y:S01]  /*12a70*/  STL [R1+0x900], R18 ;  /* 0x0009001201007387 */ /* 0x0001e20000100800 */
[----:B------:R-:W-:-:S04]  /*12a80*/  IMAD.HI.U32 R16, R8, R17, RZ ;  /* 0x0000001108107227 */ /* 0x000fc800078e00ff */
[----:B------:R-:W-:Y:S01]  /*12a90*/  @!P4 IMAD.IADD R6, R6, 0x1, -R7 ;  /* 0x000000010606c824 */ /* 0x000fe200078e0a07 */
[C---:B------:R-:W-:Y:S01]  /*12aa0*/  ISETP.GT.U32.AND P4, PT, R7.reuse, R4, PT ;  /* 0x000000040700720c */ /* 0x040fe20003f84070 */
[----:B------:R-:W-:Y:S02]  /*12ab0*/  IMAD.MOV R14, RZ, RZ, -R14 ;  /* 0x000000ffff0e7224 */ /* 0x000fe400078e0a0e */
[----:B------:R-:W-:Y:S02]  /*12ac0*/  IMAD.MOV R13, RZ, RZ, -R13 ;  /* 0x000000ffff0d7224 */ /* 0x000fe400078e0a0d */
[----:B------:R-:W-:Y:S02]  /*12ad0*/  IMAD.MOV R16, RZ, RZ, -R16 ;  /* 0x000000ffff107224 */ /* 0x000fe400078e0a10 */
[----:B------:R-:W-:Y:S02]  /*12ae0*/  IMAD R10, R7, R14, R10 ;  /* 0x0000000e070a7224 */ /* 0x000fe400078e020a */
[----:B------:R-:W-:-:S02]  /*12af0*/  @!P1 IMAD.IADD R9, R9, 0x1, -R7 ;  /* 0x0000000109099824 */ /* 0x000fc400078e0a07 */
[----:B0-----:R-:W-:Y:S01]  /*12b00*/  IMAD.MOV.U32 R18, RZ, RZ, R6 ;  /* 0x000000ffff127224 */ /* 0x001fe200078e0006 */
[C---:B------:R-:W-:Y:S01]  /*12b10*/  ISETP.GT.U32.AND P1, PT, R7.reuse, R10, PT ;  /* 0x0000000a0700720c */ /* 0x040fe20003f24070 */
[----:B------:R-:W-:Y:S02]  /*12b20*/  IMAD R6, R7, R13, R12 ;  /* 0x0000000d07067224 */ /* 0x000fe400078e020c */
[----:B------:R-:W-:Y:S01]  /*12b30*/  @!P5 IMAD.IADD R5, R5, 0x1, -R7 ;  /* 0x000000010505d824 */ /* 0x000fe200078e0a07 */
[----:B------:R-:W-:Y:S01]  /*12b40*/  ISETP.GE.AND P5, PT, R15, RZ, PT ;  /* 0x000000ff0f00720c */ /* 0x000fe20003fa6270 */
[C---:B------:R-:W-:Y:S02]  /*12b50*/  IMAD R17, R7.reuse, R16, R17 ;  /* 0x0000001007117224 */ /* 0x040fe400078e0211 */
[----:B------:R-:W-:Y:S02]  /*12b60*/  IMAD.MOV.U32 R13, RZ, RZ, R9 ;  /* 0x000000ffff0d7224 */ /* 0x000fe400078e0009 */
[----:B------:R-:W-:Y:S01]  /*12b70*/  @!P0 IMAD.MOV R18, RZ, RZ, -R18 ;  /* 0x000000ffff128224 */ /* 0x000fe200078e0a12 */
[----:B------:R-:W-:Y:S01]  /*12b80*/  ISETP.GT.U32.AND P0, PT, R7, R17, PT ;  /* 0x000000110700720c */ /* 0x000fe20003f04070 */
[----:B------:R-:W-:-:S02]  /*12b90*/  IMAD.MOV.U32 R15, RZ, RZ, R5 ;  /* 0x000000ffff0f7224 */ /* 0x000fc400078e0005 */
[----:B------:R-:W-:Y:S01]  /*12ba0*/  @!P6 IMAD.MOV R13, RZ, RZ, -R13 ;  /* 0x000000ffff0de224 */ /* 0x000fe200078e0a0d */
[----:B------:R-:W-:Y:S01]  /*12bb0*/  ISETP.GT.U32.AND P6, PT, R7, R6, PT ;  /* 0x000000060700720c */ /* 0x000fe20003fc4070 */
[----:B------:R-:W-:Y:S01]  /*12bc0*/  @!P4 IMAD.IADD R4, R4, 0x1, -R7 ;  /* 0x000000010404c824 */ /* 0x000fe200078e0a07 */
[----:B------:R-:W-:Y:S01]  /*12bd0*/  STL [R1+0x910], R18 ;  /* 0x0009101201007387 */ /* 0x000fe20000100800 */
[----:B------:R-:W-:Y:S01]  /*12be0*/  @!P2 IMAD.MOV R15, RZ, RZ, -R15 ;  /* 0x000000ffff0fa224 */ /* 0x000fe200078e0a0f */
[----:B------:R-:W-:Y:S01]  /*12bf0*/  ISETP.GE.AND P2, PT, R11, RZ, PT ;  /* 0x000000ff0b00720c */ /* 0x000fe20003f46270 */
[----:B------:R-:W-:Y:S01]  /*12c00*/  VIADD R14, R3, 0x165 ;  /* 0x00000165030e7836 */ /* 0x000fe20000000000 */
[----:B------:R-:W-:Y:S01]  /*12c10*/  ISETP.GT.U32.AND P4, PT, R7, R4, PT ;  /* 0x000000040700720c */ /* 0x000fe20003f84070 */
[----:B------:R-:W-:Y:S01]  /*12c20*/  VIADD R11, R3, 0x166 ;  /* 0x00000166030b7836 */ /* 0x000fe20000000000 */
[----:B------:R0:W-:Y:S01]  /*12c30*/  STL [R1+0x920], R15 ;  /* 0x0009200f01007387 */ /* 0x0001e20000100800 */
[--C-:B------:R-:W-:Y:S01]  /*12c40*/  @!P1 IMAD.IADD R10, R10, 0x1, -R7.reuse ;  /* 0x000000010a0a9824 */ /* 0x100fe200078e0a07 */
[----:B------:R-:W-:Y:S01]  /*12c50*/  IABS R12, R14 ;  /* 0x0000000e000c7213 */ /* 0x000fe20000000000 */
[--C-:B------:R-:W-:Y:S01]  /*12c60*/  @!P0 IMAD.IADD R17, R17, 0x1, -R7.reuse ;  /* 0x0000000111118824 */ /* 0x100fe200078e0a07 */
[----:B------:R1:W-:Y:S01]  /*12c70*/  STL [R1+0x930], R13 ;  /* 0x0009300d01007387 */ /* 0x0003e20000100800 */
[----:B------:R-:W-:Y:S01]  /*12c80*/  @!P6 IMAD.IADD R6, R6, 0x1, -R7 ;  /* 0x000000010606e824 */ /* 0x000fe200078e0a07 */
[C---:B------:R-:W-:Y:S01]  /*12c90*/  ISETP.GT.U32.AND P6, PT, R7.reuse, R10, PT ;  /* 0x0000000a0700720c */ /* 0x040fe20003fc4070 */
[----:B------:R-:W-:Y:S01]  /*12ca0*/  IMAD.MOV.U32 R5, RZ, RZ, R12 ;  /* 0x000000ffff057224 */ /* 0x000fe200078e000c */
[----:B------:R-:W-:Y:S01]  /*12cb0*/  ISETP.GT.U32.AND P1, PT, R7, R17, PT ;  /* 0x000000110700720c */ /* 0x000fe20003f24070 */
[----:B------:R-:W-:Y:S01]  /*12cc0*/  IMAD.U32 R62, RZ, RZ, UR8 ;  /* 0x00000008ff3e7e24 */ /* 0x000fe2000f8e00ff */
[----:B0-----:R-:W-:Y:S01]  /*12cd0*/  IABS R15, R11 ;  /* 0x0000000b000f7213 */ /* 0x001fe20000000000 */
[----:B------:R-:W-:Y:S01]  /*12ce0*/  IMAD.HI.U32 R9, R8, R5, RZ ;  /* 0x0000000508097227 */ /* 0x000fe200078e00ff */
[----:B------:R-:W-:-:S03]  /*12cf0*/  ISETP.GE.AND P0, PT, R14, RZ, PT ;  /* 0x000000ff0e00720c */ /* 0x000fc60003f06270 */
[----:B------:R-:W-:-:S04]  /*12d00*/  IMAD.HI.U32 R12, R8, R15, RZ ;  /* 0x0000000f080c7227 */ /* 0x000fc800078e00ff */
[----:B------:R-:W-:Y:S01]  /*12d10*/  @!P4 IMAD.IADD R4, R4, 0x1, -R7 ;  /* 0x000000010404c824 */ /* 0x000fe200078e0a07 */
[----:B------:R-:W-:Y:S01]  /*12d20*/  ISETP.GE.AND P4, PT, R2, RZ, PT ;  /* 0x000000ff0200720c */ /* 0x000fe20003f86270 */
[----:B------:R-:W-:Y:S02]  /*12d30*/  IMAD.MOV R12, RZ, RZ, -R12 ;  /* 0x000000ffff0c7224 */ /* 0x000fe400078e0a0c */
[----:B------:R-:W-:Y:S02]  /*12d40*/  IMAD.MOV R9, RZ, RZ, -R9 ;  /* 0x000000ffff097224 */ /* 0x000fe400078e0a09 */
[----:B-1----:R-:W-:Y:S02]  /*12d50*/  IMAD.MOV.U32 R13, RZ, RZ, R4 ;  /* 0x000000ffff0d7224 */ /* 0x002fe400078e0004 */
[C---:B------:R-:W-:Y:S02]  /*12d60*/  IMAD R15, R7.reuse, R12, R15 ;  /* 0x0000000c070f7224 */ /* 0x040fe400078e020f */
[----:B------:R-:W-:-:S02]  /*12d70*/  IMAD R5, R7, R9, R5 ;  /* 0x0000000907057224 */ /* 0x000fc400078e0205 */
[----:B------:R-:W-:Y:S01]  /*12d80*/  @!P3 IMAD.MOV R13, RZ, RZ, -R13 ;  /* 0x000000ffff0db224 */ /* 0x000fe200078e0a0d */
[C---:B------:R-:W-:Y:S01]  /*12d90*/  ISETP.GT.U32.AND P3, PT, R7.reuse, R6, PT ;  /* 0x000000060700720c */ /* 0x040fe20003f64070 */
[--C-:B------:R-:W-:Y:S01]  /*12da0*/  @!P6 IMAD.IADD R10, R10, 0x1, -R7.reuse ;  /* 0x000000010a0ae824 */ /* 0x100fe200078e0a07 */
[----:B------:R-:W-:Y:S01]  /*12db0*/  ISETP.GT.U32.AND P6, PT, R7, R15, PT ;  /* 0x0000000f0700720c */ /* 0x000fe20003fc4070 */
[----:B------:R-:W-:Y:S01]  /*12dc0*/  VIADD R9, R3, 0x167 ;  /* 0x0000016703097836 */ /* 0x000fe20000000000 */
[----:B------:R0:W-:Y:S01]  /*12dd0*/  STL [R1+0x164], R13 ;  /* 0x0001640d01007387 */ /* 0x0001e20000100800 */
[----:B------:R-:W-:Y:S01]  /*12de0*/  @!P1 IMAD.IADD R17, R17, 0x1, -R7 ;  /* 0x0000000111119824 */ /* 0x000fe200078e0a07 */
[----:B------:R-:W-:Y:S01]  /*12df0*/  ISETP.GT.U32.AND P1, PT, R7, R5, PT ;  /* 0x000000050700720c */ /* 0x000fe20003f24070 */
[C---:B------:R-:W-:Y:S01]  /*12e00*/  VIADD R2, R3.reuse, 0x168 ;  /* 0x0000016803027836 */ /* 0x040fe20000000000 */
[----:B------:R-:W-:Y:S01]  /*12e10*/  IABS R14, R9 ;  /* 0x00000009000e7213 */ /* 0x000fe20000000000 */
[----:B------:R-:W-:-:S02]  /*12e20*/  VIADD R4, R3, 0x169 ;  /* 0x0000016903047836 */ /* 0x000fc40000000000 */
[----:B------:R-:W-:Y:S02]  /*12e30*/  IMAD.MOV.U32 R18, RZ, RZ, R17 ;  /* 0x000000ffff127224 */ /* 0x000fe400078e0011 */
[----:B------:R-:W-:Y:S01]  /*12e40*/  IMAD.HI.U32 R16, R8, R14, RZ ;  /* 0x0000000e08107227 */ /* 0x000fe200078e00ff */
[----:B0-----:R-:W-:Y:S02]  /*12e50*/  IABS R13, R2 ;  /* 0x00000002000d7213 */ /* 0x001fe40000000000 */
[----:B------:R-:W-:Y:S01]  /*12e60*/  IABS R12, R4 ;  /* 0x00000004000c7213 */ /* 0x000fe20000000000 */
[--C-:B------:R-:W-:Y:S01]  /*12e70*/  @!P3 IMAD.IADD R6, R6, 0x1, -R7.reuse ;  /* 0x000000010606b824 */ /* 0x100fe200078e0a07 */
[----:B------:R-:W-:Y:S01]  /*12e80*/  ISETP.GE.AND P3, PT, R11, RZ, PT ;  /* 0x000000ff0b00720c */ /* 0x000fe20003f66270 */
[----:B------:R-:W-:Y:S02]  /*12e90*/  @!P6 IMAD.IADD R15, R15, 0x1, -R7 ;  /* 0x000000010f0fe824 */ /* 0x000fe400078e0a07 */
[----:B------:R-:W-:-:S03]  /*12ea0*/  IMAD.HI.U32 R11, R8, R13, RZ ;  /* 0x0000000d080b7227 */ /* 0x000fc600078e00ff */
[----:B------:R-:W-:Y:S01]  /*12eb0*/  ISETP.GT.U32.AND P6, PT, R7, R15, PT ;  /* 0x0000000f0700720c */ /* 0x000fe20003fc4070 */
        /* <DEDUP_REMOVED lines=10> */
[----:B------:R-:W-:Y:S01]  /*12f60*/  STL [R1+0x198], R18 ;  /* 0x0001981201007387 */ /* 0x000fe20000100800 */
[----:B------:R-:W-:Y:S01]  /*12f70*/  @!P2 IMAD.MOV R10, RZ, RZ, -R10 ;  /* 0x000000ffff0aa224 */ /* 0x000fe200078e0a0a */
[C---:B------:R-:W-:Y:S01]  /*12f80*/  ISETP.GT.U32.AND P2, PT, R7.reuse, R14, PT ;  /* 0x0000000e0700720c */ /* 0x040fe20003f44070 */
[----:B------:R-:W-:-:S02]  /*12f90*/  IMAD R12, R7, R9, R12 ;  /* 0x00000009070c7224 */ /* 0x000fc400078e020c */
[----:B------:R-:W-:Y:S01]  /*12fa0*/  @!P4 IMAD.MOV R6, RZ, RZ, -R6 ;  /* 0x000000ffff06c224 */ /* 0x000fe200078e0a06 */
[----:B------:R-:W-:Y:S01]  /*12fb0*/  ISETP.GT.U32.AND P4, PT, R7, R13, PT ;  /* 0x0000000d0700720c */ /* 0x000fe20003f84070 */
[--C-:B------:R-:W-:Y:S01]  /*12fc0*/  @!P6 IMAD.IADD R15, R15, 0x1, -R7.reuse ;  /* 0x000000010f0fe824 */ /* 0x100fe200078e0a07 */
[----:B------:R-:W-:Y:S01]  /*12fd0*/  ISETP.GT.U32.AND P6, PT, R7, R12, PT ;  /* 0x0000000c0700720c */ /* 0x000fe20003fc4070 */
[----:B------:R-:W-:Y:S01]  /*12fe0*/  VIADD R16, R3, 0x16a ;  /* 0x0000016a03107836 */ /* 0x000fe20000000000 */
[----:B------:R0:W-:Y:S01]  /*12ff0*/  STL [R1+0x940], R10 ;  /* 0x0009400a01007387 */ /* 0x0001e20000100800 */
[--C-:B------:R-:W-:Y:S01]  /*13000*/  @!P5 IMAD.IADD R5, R5, 0x1, -R7.reuse ;  /* 0x000000010505d824 */ /* 0x100fe200078e0a07 */
[----:B------:R-:W-:Y:S01]  /*13010*/  ISETP.GE.AND P5, PT, R2, RZ, PT ;  /* 0x000000ff0200720c */ /* 0x000fe20003fa6270 */
[----:B------:R-:W-:Y:S01]  /*13020*/  VIADD R2, R3, 0x16b ;  /* 0x0000016b03027836 */ /* 0x000fe20000000000 */
[----:B------:R-:W-:Y:S01]  /*13030*/  IABS R9, R16 ;  /* 0x0000001000097213 */ /* 0x000fe20000000000 */
[----:B------:R-:W-:Y:S01]  /*13040*/  @!P2 IMAD.IADD R14, R14, 0x1, -R7 ;  /* 0x000000010e0ea824 */ /* 0x000fe200078e0a07 */
[----:B------:R1:W-:Y:S01]  /*13050*/  STL [R1+0x950], R6 ;  /* 0x0009500601007387 */ /* 0x0003e20000100800 */
[----:B------:R-:W-:Y:S01]  /*13060*/  IMAD.MOV.U32 R11, RZ, RZ, R5 ;  /* 0x000000ffff0b7224 */ /* 0x000fe200078e0005 */
[----:B------:R-:W-:Y:S01]  /*13070*/  ISETP.GE.AND P2, PT, R4, RZ, PT ;  /* 0x000000ff0400720c */ /* 0x000fe20003f46270 */
[----:B------:R-:W-:Y:S01]  /*13080*/  @!P4 IMAD.IADD R13, R13, 0x1, -R7 ;  /* 0x000000010d0dc824 */ /* 0x000fe200078e0a07 */
[----:B------:R-:W-:Y:S01]  /*13090*/  ISETP.GT.U32.AND P4, PT, R7, R14, PT ;  /* 0x0000000e0700720c */ /* 0x000fe20003f84070 */
[----:B0-----:R-:W-:-:S04]  /*130a0*/  IMAD.HI.U32 R10, R8, R9, RZ ;  /* 0x00000009080a7227 */ /* 0x001fc800078e00ff */
[----:B------:R-:W-:Y:S01]  /*130b0*/  @!P6 IMAD.IADD R12, R12, 0x1, -R7 ;  /* 0x000000010c0ce824 */ /* 0x000fe200078e0a07 */
[----:B-1----:R-:W-:Y:S01]  /*130c0*/  IABS R6, R2 ;  /* 0x0000000200067213 */ /* 0x002fe20000000000 */
[----:B------:R-:W-:Y:S01]  /*130d0*/  IMAD.MOV R5, RZ, RZ, -R10 ;  /* 0x000000ffff057224 */ /* 0x000fe200078e0a0a */
[C---:B------:R-:W-:Y:S01]  /*130e0*/  ISETP.GT.U32.AND P6, PT, R7.reuse, R13, PT ;  /* 0x0000000d0700720c */ /* 0x040fe20003fc4070 */
[----:B------:R-:W-:Y:S01]  /*130f0*/  @!P0 IMAD.MOV R11, RZ, RZ, -R11 ;  /* 0x000000ffff0b8224 */ /* 0x000fe200078e0a0b */
[----:B------:R-:W-:Y:S01]  /*13100*/  ISETP.GT.U32.AND P0, PT, R7, R12, PT ;  /* 0x0000000c0700720c */ /* 0x000fe20003f04070 */
[----:B------:R-:W-:-:S03]  /*13110*/  IMAD.HI.U32 R10, R8, R6, RZ ;  /* 0x00000006080a7227 */ /* 0x000fc600078e00ff */
[----:B------:R0:W-:Y:S01]  /*13120*/  STL [R1+0x960], R11 ;  /* 0x0009600b01007387 */ /* 0x0001e20000100800 */
[C---:B------:R-:W-:Y:S02]  /*13130*/  IMAD R5, R7.reuse, R5, R9 ;  /* 0x0000000507057224 */ /* 0x040fe400078e0209 */
        /* <DEDUP_REMOVED lines=8> */
[--C-:B------:R-:W-:Y:S01]  /*131c0*/  @!P0 IMAD.IADD R12, R12, 0x1, -R7.reuse ;  /* 0x000000010c0c8824 */ /* 0x100fe200078e0a07 */
[----:B------:R-:W-:Y:S01]  /*131d0*/  IABS R17, R4 ;  /* 0x0000000400117213 */ /* 0x000fe20000000000 */
[----:B------:R-:W-:Y:S01]  /*131e0*/  IMAD.MOV.U32 R20, RZ, RZ, R14 ;  /* 0x000000ffff147224 */ /* 0x000fe200078e000e */
[----:B0-----:R-:W-:Y:S01]  /*131f0*/  IABS R11, R9 ;  /* 0x00000009000b7213 */ /* 0x001fe20000000000 */
[----:B------:R-:W-:Y:S01]  /*13200*/  @!P4 IMAD.IADD R5, R5, 0x1, -R7 ;  /* 0x000000010505c824 */ /* 0x000fe200078e0a07 */
[----:B------:R-:W-:Y:S01]  /*13210*/  ISETP.GE.AND P0, PT, R16, RZ, PT ;  /* 0x000000ff1000720c */ /* 0x000fe20003f06270 */
[----:B------:R-:W-:Y:S01]  /*13220*/  IMAD.HI.U32 R19, R8, R17, RZ ;  /* 0x0000001108137227 */ /* 0x000fe200078e00ff */
[----:B------:R-:W-:-:S03]  /*13230*/  ISETP.GE.AND P4, PT, R2, RZ, PT ;  /* 0x000000ff0200720c */ /* 0x000fc60003f86270 */
[----:B------:R-:W-:Y:S01]  /*13240*/  @!P6 IMAD.IADD R6, R6, 0x1, -R7 ;  /* 0x000000010606e824 */ /* 0x000fe200078e0a07 */
[----:B------:R-:W-:Y:S01]  /*13250*/  ISETP.GT.U32.AND P6, PT, R7, R5, PT ;  /* 0x000000050700720c */ /* 0x000fe20003fc4070 */
[----:B------:R-:W-:Y:S02]  /*13260*/  IMAD.MOV R19, RZ, RZ, -R19 ;  /* 0x000000ffff137224 */ /* 0x000fe400078e0a13 */
[----:B------:R-:W-:-:S04]  /*13270*/  IMAD.HI.U32 R16, R8, R11, RZ ;  /* 0x0000000b08107227 */ /* 0x000fc800078e00ff */
[----:B------:R-:W-:Y:S02]  /*13280*/  IMAD.MOV.U32 R14, RZ, RZ, R13 ;  /* 0x000000ffff0e7224 */ /* 0x000fe400078e000d */
[----:B------:R-:W-:Y:S02]  /*13290*/  IMAD R2, R7, R19, R17 ;  /* 0x0000001307027224 */ /* 0x000fe400078e0211 */
[----:B------:R-:W-:Y:S02]  /*132a0*/  IMAD.MOV R16, RZ, RZ, -R16 ;  /* 0x000000ffff107224 */ /* 0x000fe400078e0a10 */
[----:B------:R-:W-:Y:S01]  /*132b0*/  @!P5 IMAD.MOV R14, RZ, RZ, -R14 ;  /* 0x000000ffff0ed224 */ /* 0x000fe200078e0a0e */
[----:B------:R-:W-:Y:S01]  /*132c0*/  ISETP.GE.AND P5, PT, R4, RZ, PT ;  /* 0x000000ff0400720c */ /* 0x000fe20003fa6270 */
[----:B------:R-:W-:Y:S02]  /*132d0*/  VIADD R10, R3, 0x16e ;  /* 0x0000016e030a7836 */ /* 0x000fe40000000000 */
[----:B------:R-:W-:Y:S01]  /*132e0*/  @!P3 IMAD.MOV R15, RZ, RZ, -R15 ;  /* 0x000000ffff0fb224 */ /* 0x000fe200078e0a0f */
[C---:B------:R-:W-:Y:S01]  /*132f0*/  ISETP.GT.U32.AND P3, PT, R7.reuse, R2, PT ;  /* 0x000000020700720c */ /* 0x040fe20003f64070 */
[----:B------:R-:W-:Y:S01]  /*13300*/  @!P1 IMAD.MOV R20, RZ, RZ, -R20 ;  /* 0x000000ffff149224 */ /* 0x000fe200078e0a14 */
[C---:B------:R-:W-:Y:S01]  /*13310*/  ISETP.GT.U32.AND P1, PT, R7.reuse, R6, PT ;  /* 0x000000060700720c */ /* 0x040fe20003f24070 */
[----:B------:R-:W-:Y:S01]  /*13320*/  IMAD R4, R7, R16, R11 ;  /* 0x0000001007047224 */ /* 0x000fe200078e020b */
[----:B------:R-:W-:Y:S01]  /*13330*/  IABS R18, R10 ;  /* 0x0000000a00127213 */ /* 0x000fe20000000000 */
[----:B------:R-:W-:Y:S01]  /*13340*/  @!P6 IMAD.IADD R5, R5, 0x1, -R7 ;  /* 0x000000010505e824 */ /* 0x000fe200078e0a07 */
[----:B------:R-:W-:Y:S01]  /*13350*/  STL [R1+0x970], R15 ;  /* 0x0009700f01007387 */ /* 0x000fe20000100800 */
[----:B------:R-:W-:Y:S01]  /*13360*/  IMAD.MOV.U32 R13, RZ, RZ, R12 ;  /* 0x000000ffff0d7224 */ /* 0x000fe200078e000c */
[----:B------:R-:W-:Y:S01]  /*13370*/  ISETP.GT.U32.AND P6, PT, R7, R4, PT ;  /* 0x000000040700720c */ /* 0x000fe20003fc4070 */
[----:B------:R-:W-:Y:S01]  /*13380*/  IMAD.HI.U32 R12, R8, R18, RZ ;  /* 0x00000012080c7227 */ /* 0x000fe200078e00ff */
[----:B------:R-:W-:Y:S03]  /*13390*/  STL [R1+0x980], R20 ;  /* 0x0009801401007387 */ /* 0x000fe60000100800 */
[----:B------:R-:W-:Y:S01]  /*133a0*/  @!P2 IMAD.MOV R13, RZ, RZ, -R13 ;  /* 0x000000ffff0da224 */ /* 0x000fe200078e0a0d */
[----:B------:R0:W-:Y:S01]  /*133b0*/  STL [R1+0x184], R14 ;  /* 0x0001840e01007387 */ /* 0x0001e20000100800 */
[----:B------:R-:W-:Y:S01]  /*133c0*/  ISETP.GE.AND P2, PT, R9, RZ, PT ;  /* 0x000000ff0900720c */ /* 0x000fe20003f46270 */
[----:B------:R-:W-:-:S02]  /*133d0*/  VIADD R9, R3, 0x16f ;  /* 0x0000016f03097836 */ /* 0x000fc40000000000 */
[----:B------:R-:W-:Y:S01]  /*133e0*/  IMAD.MOV R12, RZ, RZ, -R12 ;  /* 0x000000ffff0c7224 */ /* 0x000fe200078e0a0c */
[----:B------:R-:W-:Y:S01]  /*133f0*/  STL [R1+0x18c], R13 ;  /* 0x00018c0d01007387 */ /* 0x000fe20000100800 */
[--C-:B------:R-:W-:Y:S01]  /*13400*/  @!P1 IMAD.IADD R6, R6, 0x1, -R7.reuse ;  /* 0x0000000106069824 */ /* 0x100fe200078e0a07 */
[----:B------:R-:W-:Y:S01]  /*13410*/  IABS R16, R9 ;  /* 0x0000000900107213 */ /* 0x000fe20000000000 */
[----:B------:R-:W-:Y:S01]  /*13420*/  @!P3 IMAD.IADD R2, R2, 0x1, -R7 ;  /* 0x000000010202b824 */ /* 0x000fe200078e0a07 */
[----:B------:R-:W-:Y:S01]  /*13430*/  ISETP.GE.AND P1, PT, R10, RZ, PT ;  /* 0x000000ff0a00720c */ /* 0x000fe20003f26270 */
[----:B0-----:R-:W-:Y:S01]  /*13440*/  IMAD.MOV.U32 R14, RZ, RZ, R5 ;  /* 0x000000ffff0e7224 */ /* 0x001fe200078e0005 */
[----:B------:R-:W-:Y:S01]  /*13450*/  ISETP.GE.AND P3, PT, R9, RZ, PT ;  /* 0x000000ff0900720c */ /* 0x000fe20003f66270 */
[----:B------:R-:W-:Y:S02]  /*13460*/  IMAD R18, R7, R12, R18 ;  /* 0x0000000c07127224 */ /* 0x000fe400078e0212 */
[----:B------:R-:W-:-:S02]  /*13470*/  @!P0 IMAD.MOV R14, RZ, RZ, -R14 ;  /* 0x000000ffff0e8224 */ /* 0x000fc400078e0a0e */
[----:B------:R-:W-:Y:S01]  /*13480*/  @!P6 IMAD.IADD R4, R4, 0x1, -R7 ;  /* 0x000000010404e824 */ /* 0x000fe200078e0a07 */
[----:B------:R-:W-:Y:S01]  /*13490*/  ISETP.GT.U32.AND P6, PT, R7, R2, PT ;  /* 0x000000020700720c */ /* 0x000fe20003fc4070 */
[----:B------:R-:W-:Y:S01]  /*134a0*/  VIADD R10, R3, 0x171 ;  /* 0x00000171030a7836 */ /* 0x000fe20000000000 */
[----:B------:R0:W-:Y:S01]  /*134b0*/  STL [R1+0x990], R14 ;  /* 0x0009900e01007387 */ /* 0x0001e20000100800 */
[----:B------:R-:W-:Y:S01]  /*134c0*/  IMAD.HI.U32 R12, R8, R16, RZ ;  /* 0x00000010080c7227 */ /* 0x000fe200078e00ff */
[----:B------:R-:W-:Y:S02]  /*134d0*/  ISETP.GT.U32.AND P0, PT, R7, R4, PT ;  /* 0x000000040700720c */ /* 0x000fe40003f04070 */
[----:B------:R-:W-:Y:S01]  /*134e0*/  IABS R5, R10 ;  /* 0x0000000a00057213 */ /* 0x000fe20000000000 */
[C---:B------:R-:W-:Y:S02]  /*134f0*/  VIADD R9, R3.reuse, 0x172 ;  /* 0x0000017203097836 */ /* 0x040fe40000000000 */
[----:B------:R-:W-:-:S02]  /*13500*/  VIADD R11, R3, 0x170 ;  /* 0x00000170030b7836 */ /* 0x000fc40000000000 */
[----:B------:R-:W-:Y:S02]  /*13510*/  IMAD.U32 R56, RZ, RZ, UR8 ;  /* 0x00000008ff387e24 */ /* 0x000fe4000f8e00ff */
[----:B0-----:R-:W-:Y:S01]  /*13520*/  IMAD.MOV.U32 R14, RZ, RZ, R6 ;  /* 0x000000ffff0e7224 */ /* 0x001fe200078e0006 */
[----:B------:R-:W-:Y:S01]  /*13530*/  IABS R13, R11 ;  /* 0x0000000b000d7213 */ /* 0x000fe20000000000 */
[----:B------:R-:W-:Y:S01]  /*13540*/  IMAD.MOV R6, RZ, RZ, -R12 ;  /* 0x000000ffff067224 */ /* 0x000fe200078e0a0c */
[----:B------:R-:W-:Y:S01]  /*13550*/  IABS R12, R9 ;  /* 0x00000009000c7213 */ /* 0x000fe20000000000 */
[----:B------:R-:W-:Y:S01]  /*13560*/  @!P4 IMAD.MOV R14, RZ, RZ, -R14 ;  /* 0x000000ffff0ec224 */ /* 0x000fe200078e0a0e */
[C---:B------:R-:W-:Y:S01]  /*13570*/  ISETP.GT.U32.AND P4, PT, R7.reuse, R18, PT ;  /* 0x000000120700720c */ /* 0x040fe20003f84070 */
[C---:B------:R-:W-:Y:S02]  /*13580*/  IMAD R16, R7.reuse, R6, R16 ;  /* 0x0000000607107224 */ /* 0x040fe400078e0210 */
[----:B------:R-:W-:Y:S01]  /*13590*/  @!P6 IMAD.IADD R2, R2, 0x1, -R7 ;  /* 0x000000010202e824 */ /* 0x000fe200078e0a07 */
[----:B------:R0:W-:Y:S01]  /*135a0*/  STL [R1+0x9a0], R14 ;  /* 0x0009a00e01007387 */ /* 0x0001e20000100800 */
[----:B------:R-:W-:Y:S01]  /*135b0*/  IMAD.MOV.U32 R6, RZ, RZ, R5 ;  /* 0x000000ffff067224 */ /* 0x000fe200078e0005 */
[----:B------:R-:W-:Y:S01]  /*135c0*/  ISETP.GT.U32.AND P6, PT, R7, R16, PT ;  /* 0x000000100700720c */ /* 0x000fe20003fc4070 */
[----:B------:R-:W-:-:S02]  /*135d0*/  IMAD.MOV.U32 R5, RZ, RZ, R12 ;  /* 0x000000ffff057224 */ /* 0x000fc400078e000c */
[----:B------:R-:W-:Y:S02]  /*135e0*/  IMAD.MOV.U32 R15, RZ, RZ, R2 ;  /* 0x000000ffff0f7224 */ /* 0x000fe400078e0002 */
[----:B------:R-:W-:-:S04]  /*135f0*/  IMAD.HI.U32 R12, R8, R6, RZ ;  /* 0x00000006080c7227 */ /* 0x000fc800078e00ff */
[----:B------:R-:W-:Y:S01]  /*13600*/  @!P4 IMAD.IADD R18, R18, 0x1, -R7 ;  /* 0x000000011212c824 */ /* 0x000fe200078e0a07 */
[----:B------:R-:W-:Y:S01]  /*13610*/  ISETP.GE.AND P4, PT, R10, RZ, PT ;  /* 0x000000ff0a00720c */ /* 0x000fe20003f86270 */
[----:B0-----:R-:W-:-:S04]  /*13620*/  IMAD.HI.U32 R14, R8, R13, RZ ;  /* 0x0000000d080e7227 */ /* 0x001fc800078e00ff */
[----:B------:R-:W-:Y:S01]  /*13630*/  @!P5 IMAD.MOV R15, RZ, RZ, -R15 ;  /* 0x000000ffff0fd224 */ /* 0x000fe200078e0a0f */
[----:B------:R-:W-:Y:S01]  /*13640*/  ISETP.GT.U32.AND P5, PT, R7, R18, PT ;  /* 0x000000120700720c */ /* 0x000fe20003fa4070 */
[----:B------:R-:W-:Y:S02]  /*13650*/  IMAD.MOV R12, RZ, RZ, -R12 ;  /* 0x000000ffff0c7224 */ /* 0x000fe400078e0a0c */
[----:B------:R-:W-:Y:S01]  /*13660*/  @!P0 IMAD.IADD R4, R4, 0x1, -R7 ;  /* 0x0000000104048824 */ /* 0x000fe200078e0a07 */
[----:B------:R-:W-:Y:S01]  /*13670*/  ISETP.GE.AND P0, PT, R11, RZ, PT ;  /* 0x000000ff0b00720c */ /* 0x000fe20003f06270 */
[----:B------:R-:W-:Y:S01]  /*13680*/  IMAD.MOV R14, RZ, RZ, -R14 ;  /* 0x000000ffff0e7224 */ /* 0x000fe200078e0a0e */
[----:B------:R0:W-:Y:S01]  /*13690*/  STL [R1+0x9b0], R15 ;  /* 0x0009b00f01007387 */ /* 0x0001e20000100800 */
[C---:B------:R-:W-:Y:S02]  /*136a0*/  IMAD R6, R7.reuse, R12, R6 ;  /* 0x0000000c07067224 */ /* 0x040fe400078e0206 */
[----:B------:R-:W-:-:S02]  /*136b0*/  IMAD R13, R7, R14, R13 ;  /* 0x0000000e070d7224 */ /* 0x000fc400078e020d */
[----:B------:R-:W-:Y:S02]  /*136c0*/  IMAD.MOV.U32 R12, RZ, RZ, R4 ;  /* 0x000000ffff0c7224 */ /* 0x000fe400078e0004 */
[--C-:B------:R-:W-:Y:S02]  /*136d0*/  @!P6 IMAD.IADD R16, R16, 0x1, -R7.reuse ;  /* 0x000000011010e824 */ /* 0x100fe400078e0a07 */
[----:B------:R-:W-:Y:S01]  /*136e0*/  @!P2 IMAD.MOV R12, RZ, RZ, -R12 ;  /* 0x000000ffff0ca224 */ /* 0x000fe200078e0a0c */
[C---:B------:R-:W-:Y:S01]  /*136f0*/  ISETP.GT.U32.AND P2, PT, R7.reuse, R13, PT ;  /* 0x0000000d0700720c */ /* 0x040fe20003f44070 */
[----:B------:R-:W-:Y:S01]  /*13700*/  @!P5 IMAD.IADD R18, R18, 0x1, -R7 ;  /* 0x000000011212d824 */ /* 0x000fe200078e0a07 */
[C---:B------:R-:W-:Y:S01]  /*13710*/  ISETP.GT.U32.AND P5, PT, R7.reuse, R6, PT ;  /* 0x000000060700720c */ /* 0x040fe20003fa4070 */
[----:B------:R-:W-:Y:S01]  /*13720*/  IMAD.HI.U32 R11, R8, R5, RZ ;  /* 0x00000005080b7227 */ /* 0x000fe200078e00ff */
[----:B------:R-:W-:Y:S01]  /*13730*/  ISETP.GT.U32.AND P6, PT, R7, R16, PT ;  /* 0x000000100700720c */ /* 0x000fe20003fc4070 */
[----:B------:R1:W-:Y:S02]  /*13740*/  STL [R1+0x9c0], R12 ;  /* 0x0009c00c01007387 */ /* 0x0003e40000100800 */
[----:B------:R-:W-:-:S02]  /*13750*/  VIADD R10, R3, 0x173 ;  /* 0x00000173030a7836 */ /* 0x000fc40000000000 */
[----:B------:R-:W-:Y:S02]  /*13760*/  IMAD.MOV R11, RZ, RZ, -R11 ;  /* 0x000000ffff0b7224 */ /* 0x000fe400078e0a0b */
[----:B0-----:R-:W-:Y:S01]  /*13770*/  VIADD R15, R3, 0x174 ;  /* 0x00000174030f7836 */ /* 0x001fe20000000000 */
[----:B------:R-:W-:Y:S01]  /*13780*/  IABS R17, R10 ;  /* 0x0000000a00117213 */ /* 0x000fe20000000000 */
[----:B------:R-:W-:Y:S01]  /*13790*/  @!P2 IMAD.IADD R13, R13, 0x1, -R7 ;  /* 0x000000010d0da824 */ /* 0x000fe200078e0a07 */
[----:B------:R-:W-:Y:S01]  /*137a0*/  ISETP.GE.AND P2, PT, R9, RZ, PT ;  /* 0x000000ff0900720c */ /* 0x000fe20003f46270 */
[C---:B------:R-:W-:Y:S01]  /*137b0*/  IMAD R2, R7.reuse, R11, R5 ;  /* 0x0000000b07027224 */ /* 0x040fe200078e0205 */
[----:B------:R-:W-:Y:S01]  /*137c0*/  IABS R11, R15 ;  /* 0x0000000f000b7213 */ /* 0x000fe20000000000 */
[--C-:B------:R-:W-:Y:S01]  /*137d0*/  @!P5 IMAD.IADD R6, R6, 0x1, -R7.reuse ;  /* 0x000000010606d824 */ /* 0x100fe200078e0a07 */
[C---:B------:R-:W-:Y:S01]  /*137e0*/  ISETP.GT.U32.AND P5, PT, R7.reuse, R13, PT ;  /* 0x0000000d0700720c */ /* 0x040fe20003fa4070 */
[----:B------:R-:W-:Y:S01]  /*137f0*/  @!P6 IMAD.IADD R16, R16, 0x1, -R7 ;  /* 0x000000011010e824 */ /* 0x000fe200078e0a07 */
[----:B------:R-:W-:Y:S01]  /*13800*/  ISETP.GT.U32.AND P6, PT, R7, R2, PT ;  /* 0x000000020700720c */ /* 0x000fe20003fc4070 */
[----:B------:R-:W-:-:S04]  /*13810*/  IMAD.HI.U32 R19, R8, R17, RZ ;  /* 0x0000001108137227 */ /* 0x000fc800078e00ff */
[----:B------:R-:W-:Y:S02]  /*13820*/  IMAD.MOV R19, RZ, RZ, -R19 ;  /* 0x000000ffff137224 */ /* 0x000fe400078e0a13 */
[----:B------:R-:W-:Y:S02]  /*13830*/  VIADD R5, R3, 0x176 ;  /* 0x0000017603057836 */ /* 0x000fe40000000000 */
[----:B------:R-:W-:Y:S02]  /*13840*/  IMAD R17, R7, R19, R17 ;  /* 0x0000001307117224 */ /* 0x000fe400078e0211 */
[--C-:B------:R-:W-:Y:S01]  /*13850*/  @!P5 IMAD.IADD R13, R13, 0x1, -R7.reuse ;  /* 0x000000010d0dd824 */ /* 0x100fe200078e0a07 */
[----:B------:R-:W-:Y:S01]  /*13860*/  IABS R14, R5 ;  /* 0x00000005000e7213 */ /* 0x000fe20000000000 */
[----:B------:R-:W-:Y:S01]  /*13870*/  @!P6 IMAD.IADD R2, R2, 0x1, -R7 ;  /* 0x000000010202e824 */ /* 0x000fe200078e0a07 */
[C---:B------:R-:W-:Y:S01]  /*13880*/  ISETP.GT.U32.AND P5, PT, R7.reuse, R17, PT ;  /* 0x000000110700720c */ /* 0x040fe20003fa4070 */
[----:B------:R-:W-:Y:S01]  /*13890*/  IMAD.MOV.U32 R21, RZ, RZ, R18 ;  /* 0x000000ffff157224 */ /* 0x000fe200078e0012 */
[----:B------:R-:W-:Y:S01]  /*138a0*/  ISETP.GT.U32.AND P6, PT, R7, R6, PT ;  /* 0x000000060700720c */ /* 0x000fe20003fc4070 */
[----:B------:R-:W-:-:S04]  /*138b0*/  IMAD.HI.U32 R9, R8, R11, RZ ;  /* 0x0000000b08097227 */ /* 0x000fc800078e00ff */
[----:B------:R-:W-:Y:S02]  /*138c0*/  IMAD.MOV.U32 R20, RZ, RZ, R16 ;  /* 0x000000ffff147224 */ /* 0x000fe400078e0010 */
[----:B------:R-:W-:Y:S02]  /*138d0*/  VIADD R4, R3, 0x175 ;  /* 0x0000017503047836 */ /* 0x000fe40000000000 */
[----:B------:R-:W-:Y:S01]  /*138e0*/  @!P1 IMAD.MOV R21, RZ, RZ, -R21 ;  /* 0x000000ffff159224 */ /* 0x000fe200078e0a15 */
[----:B------:R-:W-:Y:S01]  /*138f0*/  ISETP.GT.U32.AND P1, PT, R7, R2, PT ;  /* 0x000000020700720c */ /* 0x000fe20003f24070 */
[----:B------:R-:W-:Y:S01]  /*13900*/  IMAD.MOV R9, RZ, RZ, -R9 ;  /* 0x000000ffff097224 */ /* 0x000fe200078e0a09 */
[----:B-1----:R-:W-:Y:S01]  /*13910*/  IABS R12, R4 ;  /* 0x00000004000c7213 */ /* 0x002fe20000000000 */
[----:B------:R-:W-:Y:S01]  /*13920*/  @!P3 IMAD.MOV R20, RZ, RZ, -R20 ;  /* 0x000000ffff14b224 */ /* 0x000fe200078e0a14 */
[----:B------:R-:W-:Y:S01]  /*13930*/  STL [R1+0x9d0], R21 ;  /* 0x0009d01501007387 */ /* 0x000fe20000100800 */
[----:B------:R-:W-:Y:S01]  /*13940*/  IMAD.HI.U32 R16, R8, R14, RZ ;  /* 0x0000000e08107227 */ /* 0x000fe200078e00ff */
[----:B------:R-:W-:-:S02]  /*13950*/  ISETP.GE.AND P3, PT, R10, RZ, PT ;  /* 0x000000ff0a00720c */ /* 0x000fc40003f66270 */
[----:B------:R0:W-:Y:S01]  /*13960*/  STL [R1+0x9e0], R20 ;  /* 0x0009e01401007387 */ /* 0x0001e20000100800 */
[----:B------:R-:W-:Y:S02]  /*13970*/  IMAD R9, R7, R9, R11 ;  /* 0x0000000907097224 */ /* 0x000fe400078e020b */
[----:B------:R-:W-:Y:S02]  /*13980*/  IMAD.MOV R16, RZ, RZ, -R16 ;  /* 0x000000ffff107224 */ /* 0x000fe400078e0a10 */
[--C-:B------:R-:W-:Y:S02]  /*13990*/  @!P5 IMAD.IADD R17, R17, 0x1, -R7.reuse ;  /* 0x000000011111d824 */ /* 0x100fe400078e0a07 */
[----:B------:R-:W-:Y:S01]  /*139a0*/  @!P6 IMAD.IADD R6, R6, 0x1, -R7 ;  /* 0x000000010606e824 */ /* 0x000fe200078e0a07 */
[----:B------:R-:W-:Y:S01]  /*139b0*/  ISETP.GT.U32.AND P6, PT, R7, R9, PT ;  /* 0x000000090700720c */ /* 0x000fe20003fc4070 */
[----:B------:R-:W-:-:S04]  /*139c0*/  IMAD.HI.U32 R18, R8, R12, RZ ;  /* 0x0000000c08127227 */ /* 0x000fc800078e00ff */
[----:B0-----:R-:W-:Y:S02]  /*139d0*/  IMAD.MOV.U32 R20, RZ, RZ, R13 ;  /* 0x000000ffff147224 */ /* 0x001fe400078e000d */
[C---:B------:R-:W-:Y:S02]  /*139e0*/  IMAD R14, R7.reuse, R16, R14 ;  /* 0x00000010070e7224 */ /* 0x040fe400078e020e */
[----:B------:R-:W-:Y:S01]  /*139f0*/  @!P0 IMAD.MOV R20, RZ, RZ, -R20 ;  /* 0x000000ffff148224 */ /* 0x000fe200078e0a14 */
[C---:B------:R-:W-:Y:S01]  /*13a00*/  ISETP.GT.U32.AND P0, PT, R7.reuse, R17, PT ;  /* 0x000000110700720c */ /* 0x040fe20003f04070 */
[----:B------:R-:W-:Y:S02]  /*13a10*/  IMAD.MOV R18, RZ, RZ, -R18 ;  /* 0x000000ffff127224 */ /* 0x000fe400078e0a12 */
[----:B------:R-:W-:Y:S01]  /*13a20*/  @!P4 IMAD.MOV R6, RZ, RZ, -R6 ;  /* 0x000000ffff06c224 */ /* 0x000fe200078e0a06 */
[C---:B------:R-:W-:Y:S01]  /*13a30*/  ISETP.GT.U32.AND P4, PT, R7.reuse, R14, PT ;  /* 0x0000000e0700720c */ /* 0x040fe20003f84070 */
[----:B------:R-:W-:Y:S01]  /*13a40*/  IMAD R12, R7, R18, R12 ;  /* 0x00000012070c7224 */ /* 0x000fe200078e020c */
[----:B------:R-:W-:Y:S01]  /*13a50*/  STL [R1+0x174], R20 ;  /* 0x0001741401007387 */ /* 0x000fe20000100800 */
[----:B------:R-:W-:-:S02]  /*13a60*/  VIADD R10, R3, 0x177 ;  /* 0x00000177030a7836 */ /* 0x000fc40000000000 */
[--C-:B------:R-:W-:Y:S01]  /*13a70*/  @!P1 IMAD.IADD R2, R2, 0x1, -R7.reuse ;  /* 0x0000000102029824 */ /* 0x100fe200078e0a07 */
[----:B------:R-:W-:Y:S01]  /*13a80*/  ISETP.GT.U32.AND P5, PT, R7, R12, PT ;  /* 0x0000000c0700720c */ /* 0x000fe20003fa4070 */
[--C-:B------:R-:W-:Y:S01]  /*13a90*/  @!P6 IMAD.IADD R9, R9, 0x1, -R7.reuse ;  /* 0x000000010909e824 */ /* 0x100fe200078e0a07 */
[----:B------:R-:W-:Y:S01]  /*13aa0*/  ISETP.GE.AND P1, PT, R15, RZ, PT ;  /* 0x000000ff0f00720c */ /* 0x000fe20003f26270 */
[----:B------:R-:W-:Y:S01]  /*13ab0*/  VIADD R15, R3, 0x178 ;  /* 0x00000178030f7836 */ /* 0x000fe20000000000 */
[----:B------:R-:W-:Y:S01]  /*13ac0*/  IABS R11, R10 ;  /* 0x0000000a000b7213 */ /* 0x000fe20000000000 */
[----:B------:R-:W-:Y:S01]  /*13ad0*/  @!P0 IMAD.IADD R17, R17, 0x1, -R7 ;  /* 0x0000000111118824 */ /* 0x000fe200078e0a07 */
[----:B------:R-:W-:Y:S01]  /*13ae0*/  ISETP.GT.U32.AND P6, PT, R7, R9, PT ;  /* 0x000000090700720c */ /* 0x000fe20003fc4070 */
[----:B------:R0:W-:Y:S01]  /*13af0*/  STL [R1+0x17c], R6 ;  /* 0x00017c0601007387 */ /* 0x0001e20000100800 */
[----:B------:R-:W-:Y:S01]  /*13b00*/  @!P2 IMAD.MOV R2, RZ, RZ, -R2 ;  /* 0x000000ffff02a224 */ /* 0x000fe200078e0a02 */
[----:B------:R-:W-:Y:S01]  /*13b10*/  IABS R13, R15 ;  /* 0x0000000f000d7213 */ /* 0x000fe20000000000 */
[----:B------:R-:W-:Y:S01]  /*13b20*/  IMAD.HI.U32 R16, R8, R11, RZ ;  /* 0x0000000b08107227 */ /* 0x000fe200078e00ff */
[----:B------:R-:W-:-:S02]  /*13b30*/  ISETP.GE.AND P2, PT, R4, RZ, PT ;  /* 0x000000ff0400720c */ /* 0x000fc40003f46270 */
[----:B------:R1:W-:Y:S01]  /*13b40*/  STL [R1+0x9f0], R2 ;  /* 0x0009f00201007387 */ /* 0x0003e20000100800 */
[----:B------:R-:W-:Y:S01]  /*13b50*/  @!P4 IMAD.IADD R14, R14, 0x1, -R7 ;  /* 0x000000010e0ec824 */ /* 0x000fe200078e0a07 */
[----:B------:R-:W-:Y:S01]  /*13b60*/  ISETP.GE.AND P0, PT, R5, RZ, PT ;  /* 0x000000ff0500720c */ /* 0x000fe20003f06270 */
[----:B------:R-:W-:Y:S01]  /*13b70*/  IMAD.MOV R16, RZ, RZ, -R16 ;  /* 0x000000ffff107224 */ /* 0x000fe200078e0a10 */
[----:B------:R-:W-:Y:S01]  /*13b80*/  ISETP.GE.AND P4, PT, R10, RZ, PT ;  /* 0x000000ff0a00720c */ /* 0x000fe20003f86270 */
[----:B0-----:R-:W-:Y:S02]  /*13b90*/  IMAD.MOV.U32 R6, RZ, RZ, R17 ;  /* 0x000000ffff067224 */ /* 0x001fe400078e0011 */
[----:B------:R-:W-:Y:S02]  /*13ba0*/  @!P5 IMAD.IADD R12, R12, 0x1, -R7 ;  /* 0x000000010c0cd824 */ /* 0x000fe400078e0a07 */
[----:B------:R-:W-:Y:S01]  /*13bb0*/  @!P3 IMAD.MOV R6, RZ, RZ, -R6 ;  /* 0x000000ffff06b224 */ /* 0x000fe200078e0a06 */
[C---:B------:R-:W-:Y:S01]  /*13bc0*/  ISETP.GT.U32.AND P3, PT, R7.reuse, R14, PT ;  /* 0x0000000e0700720c */ /* 0x040fe20003f64070 */
[----:B-1----:R-:W-:Y:S01]  /*13bd0*/  IMAD.HI.U32 R2, R8, R13, RZ ;  /* 0x0000000d08027227 */ /* 0x002fe200078e00ff */
[----:B------:R-:W-:-:S02]  /*13be0*/  ISETP.GT.U32.AND P5, PT, R7, R12, PT ;  /* 0x0000000c0700720c */ /* 0x000fc40003fa4070 */
[----:B------:R0:W-:Y:S01]  /*13bf0*/  STL [R1+0xa00], R6 ;  /* 0x000a000601007387 */ /* 0x0001e20000100800 */
[----:B------:R-:W-:Y:S02]  /*13c00*/  IMAD R11, R7, R16, R11 ;  /* 0x00000010070b7224 */ /* 0x000fe400078e020b */
[----:B------:R-:W-:Y:S02]  /*13c10*/  IMAD.MOV R2, RZ, RZ, -R2 ;  /* 0x000000ffff027224 */ /* 0x000fe400078e0a02 */
[----:B------:R-:W-:Y:S01]  /*13c20*/  @!P6 IMAD.IADD R9, R9, 0x1, -R7 ;  /* 0x000000010909e824 */ /* 0x000fe200078e0a07 */
[C---:B------:R-:W-:Y:S01]  /*13c30*/  ISETP.GT.U32.AND P6, PT, R7.reuse, R11, PT ;  /* 0x0000000b0700720c */ /* 0x040fe20003fc4070 */
[C---:B------:R-:W-:Y:S02]  /*13c40*/  IMAD R13, R7.reuse, R2, R13 ;  /* 0x00000002070d7224 */ /* 0x040fe400078e020d */
[----:B------:R-:W-:Y:S02]  /*13c50*/  @!P3 IMAD.IADD R14, R14, 0x1, -R7 ;  /* 0x000000010e0eb824 */ /* 0x000fe400078e0a07 */
[----:B------:R-:W-:Y:S01]  /*13c60*/  @!P1 IMAD.MOV R9, RZ, RZ, -R9 ;  /* 0x000000ffff099224 */ /* 0x000fe200078e0a09 */
[----:B------:R-:W-:Y:S01]  /*13c70*/  ISETP.GT.U32.AND P3, PT, R7, R13, PT ;  /* 0x0000000d0700720c */ /* 0x000fe20003f64070 */
[----:B------:R-:W-:Y:S01]  /*13c80*/  @!P5 IMAD.IADD R12, R12, 0x1, -R7 ;  /* 0x000000010c0cd824 */ /* 0x000fe200078e0a07 */
[----:B------:R-:W-:Y:S01]  /*13c90*/  ISETP.GE.AND P5, PT, R15, RZ, PT ;  /* 0x000000ff0f00720c */ /* 0x000fe20003fa6270 */
[----:B------:R-:W-:Y:S01]  /*13ca0*/  VIADD R2, R3, 0x179 ;  /* 0x0000017903027836 */ /* 0x000fe20000000000 */
[----:B------:R1:W-:Y:S01]  /*13cb0*/  STL [R1+0xa10], R9 ;  /* 0x000a100901007387 */ /* 0x0003e20000100800 */
[----:B------:R-:W-:-:S02]  /*13cc0*/  IMAD.MOV.U32 R10, RZ, RZ, R12 ;  /* 0x000000ffff0a7224 */ /* 0x000fc400078e000c */
[--C-:B------:R-:W-:Y:S01]  /*13cd0*/  @!P6 IMAD.IADD R11, R11, 0x1, -R7.reuse ;  /* 0x000000010b0be824 */ /* 0x100fe200078e0a07 */
[----:B------:R-:W-:Y:S01]  /*13ce0*/  IABS R17, R2 ;  /* 0x0000000200117213 */ /* 0x000fe20000000000 */
[----:B------:R-:W-:Y:S01]  /*13cf0*/  @!P2 IMAD.MOV R10, RZ, RZ, -R10 ;  /* 0x000000ffff0aa224 */ /* 0x000fe200078e0a0a */
[----:B------:R-:W-:Y:S01]  /*13d00*/  ISETP.GE.AND P1, PT, R2, RZ, PT ;  /* 0x000000ff0200720c */ /* 0x000fe20003f26270 */
[----:B0-----:R-:W-:Y:S01]  /*13d10*/  VIADD R6, R3, 0x17b ;  /* 0x0000017b03067836 */ /* 0x001fe20000000000 */
[----:B------:R-:W-:Y:S01]  /*13d20*/  ISETP.GT.U32.AND P6, PT, R7, R11, PT ;  /* 0x0000000b0700720c */ /* 0x000fe20003fc4070 */
[----:B------:R-:W-:Y:S01]  /*13d30*/  @!P3 IMAD.IADD R13, R13, 0x1, -R7 ;  /* 0x000000010d0db824 */ /* 0x000fe200078e0a07 */
[----:B------:R0:W-:Y:S01]  /*13d40*/  STL [R1+0xa20], R10 ;  /* 0x000a200a01007387 */ /* 0x0001e20000100800 */
[----:B-1----:R-:W-:Y:S02]  /*13d50*/  IMAD.MOV.U32 R9, RZ, RZ, R14 ;  /* 0x000000ffff097224 */ /* 0x002fe400078e000e */
[----:B------:R-:W-:Y:S01]  /*13d60*/  VIADD R4, R3, 0x17c ;  /* 0x0000017c03047836 */ /* 0x000fe20000000000 */
[----:B------:R-:W-:Y:S01]  /*13d70*/  ISETP.GT.U32.AND P3, PT, R7, R13, PT ;  /* 0x0000000d0700720c */ /* 0x000fe20003f64070 */
[----:B------:R-:W-:Y:S01]  /*13d80*/  @!P0 IMAD.MOV R9, RZ, RZ, -R9 ;  /* 0x000000ffff098224 */ /* 0x000fe200078e0a09 */
[----:B------:R-:W-:Y:S01]  /*13d90*/  ISETP.GE.AND P0, PT, R6, RZ, PT ;  /* 0x000000ff0600720c */ /* 0x000fe20003f06270 */
[C---:B------:R-:W-:Y:S01]  /*13da0*/  VIADD R5, R3.reuse, 0x17a ;  /* 0x0000017a03057836 */ /* 0x040fe20000000000 */
[----:B------:R-:W-:Y:S01]  /*13db0*/  IABS R6, R6 ;  /* 0x0000000600067213 */ /* 0x000fe20000000000 */
[----:B------:R-:W-:Y:S01]  /*13dc0*/  VIADD R16, R3, 0x17e ;  /* 0x0000017e03107836 */ /* 0x000fe20000000000 */
[----:B------:R1:W-:Y:S01]  /*13dd0*/  STL [R1+0xa30], R9 ;  /* 0x000a300901007387 */ /* 0x0003e20000100800 */
[----:B------:R-:W-:Y:S01]  /*13de0*/  @!P6 IMAD.IADD R11, R11, 0x1, -R7 ;  /* 0x000000010b0be824 */ /* 0x000fe200078e0a07 */
[----:B------:R-:W-:Y:S01]  /*13df0*/  ISETP.GE.AND P6, PT, R4, RZ, PT ;  /* 0x000000ff0400720c */ /* 0x000fe20003fc6270 */
[----:B------:R-:W-:Y:S01]  /*13e00*/  VIADD R19, R3, 0x17d ;  /* 0x0000017d03137836 */ /* 0x000fe20000000000 */
[----:B0-----:R-:W-:Y:S01]  /*13e10*/  IABS R10, R4 ;  /* 0x00000004000a7213 */ /* 0x001fe20000000000 */
[----:B------:R-:W-:Y:S01]  /*13e20*/  IMAD.HI.U32 R4, R8, R6, RZ ;  /* 0x0000000608047227 */ /* 0x000fe200078e00ff */
[----:B------:R-:W-:-:S02]  /*13e30*/  IABS R2, R5 ;  /* 0x0000000500027213 */ /* 0x000fc40000000000 */
[----:B------:R-:W-:Y:S01]  /*13e40*/  ISETP.GE.AND P2, PT, R5, RZ, PT ;  /* 0x000000ff0500720c */ /* 0x000fe20003f46270 */
[----:B------:R-:W-:Y:S02]  /*13e50*/  IMAD.MOV.U32 R12, RZ, RZ, R11 ;  /* 0x000000ffff0c7224 */ /* 0x000fe400078e000b */
[----:B-1----:R-:W-:-:S04]  /*13e60*/  IMAD.HI.U32 R9, R8, R17, RZ ;  /* 0x0000001108097227 */ /* 0x002fc800078e00ff */
[----:B------:R-:W-:Y:S02]  /*13e70*/  IMAD.MOV R9, RZ, RZ, -R9 ;  /* 0x000000ffff097224 */ /* 0x000fe400078e0a09 */
[----:B------:R-:W-:Y:S02]  /*13e80*/  IMAD.MOV R4, RZ, RZ, -R4 ;  /* 0x000000ffff047224 */ /* 0x000fe400078e0a04 */
[----:B------:R-:W-:Y:S02]  /*13e90*/  IMAD R17, R7, R9, R17 ;  /* 0x0000000907117224 */ /* 0x000fe400078e0211 */
[----:B------:R-:W-:Y:S02]  /*13ea0*/  @!P3 IMAD.IADD R13, R13, 0x1, -R7 ;  /* 0x000000010d0db824 */ /* 0x000fe400078e0a07 */
        /* <DEDUP_REMOVED lines=8> */
[C---:B------:R-:W-:Y:S01]  /*13f30*/  ISETP.GT.U32.AND P5, PT, R7.reuse, R6, PT ;  /* 0x000000060700720c */ /* 0x040fe20003fa4070 */
[----:B------:R-:W-:-:S02]  /*13f40*/  IMAD R11, R7, R11, R2 ;  /* 0x0000000b070b7224 */ /* 0x000fc400078e0202 */
[----:B------:R-:W-:Y:S01]  /*13f50*/  IMAD.HI.U32 R5, R8, R10, RZ ;  /* 0x0000000a08057227 */ /* 0x000fe200078e00ff */
[----:B------:R1:W-:Y:S02]  /*13f60*/  STL [R1+0x180], R9 ;  /* 0x0001800901007387 */ /* 0x0003e40000100800 */
[----:B------:R-:W-:Y:S01]  /*13f70*/  ISETP.GT.U32.AND P3, PT, R7, R11, PT ;  /* 0x0000000b0700720c */ /* 0x000fe20003f64070 */
[----:B------:R-:W-:Y:S01]  /*13f80*/  @!P4 IMAD.IADD R17, R17, 0x1, -R7 ;  /* 0x000000011111c824 */ /* 0x000fe200078e0a07 */
[----:B0-----:R-:W-:Y:S01]  /*13f90*/  IABS R12, R16 ;  /* 0x00000010000c7213 */ /* 0x001fe20000000000 */
[----:B------:R-:W-:Y:S02]  /*13fa0*/  IMAD.MOV R2, RZ, RZ, -R5 ;  /* 0x000000ffff027224 */ /* 0x000fe400078e0a05 */
[----:B------:R-:W-:Y:S01]  /*13fb0*/  VIADD R4, R3, 0x180 ;  /* 0x0000018003047836 */ /* 0x000fe20000000000 */
[----:B------:R-:W-:Y:S01]  /*13fc0*/  ISETP.GT.U32.AND P4, PT, R7, R17, PT ;  /* 0x000000110700720c */ /* 0x000fe20003f84070 */
[----:B------:R-:W-:-:S02]  /*13fd0*/  @!P5 IMAD.IADD R6, R6, 0x1, -R7 ;  /* 0x000000010606d824 */ /* 0x000fc400078e0a07 */
[C---:B------:R-:W-:Y:S01]  /*13fe0*/  IMAD R10, R7.reuse, R2, R10 ;  /* 0x00000002070a7224 */ /* 0x040fe200078e020a */
[----:B------:R-:W-:Y:S01]  /*13ff0*/  IABS R2, R19 ;  /* 0x0000001300027213 */ /* 0x000fe20000000000 */
[C---:B------:R-:W-:Y:S01]  /*14000*/  IMAD.HI.U32 R5, R8.reuse, R12, RZ ;  /* 0x0000000c08057227 */ /* 0x040fe200078e00ff */
[----:B------:R-:W-:Y:S02]  /*14010*/  ISETP.GT.U32.AND P5, PT, R7, R6, PT ;  /* 0x000000060700720c */ /* 0x000fe40003fa4070 */
[----:B------:R-:W-:Y:S01]  /*14020*/  IABS R15, R4 ;  /* 0x00000004000f7213 */ /* 0x000fe20000000000 */
[----:B------:R-:W-:Y:S02]  /*14030*/  @!P3 IMAD.IADD R11, R11, 0x1, -R7 ;  /* 0x000000010b0bb824 */ /* 0x000fe400078e0a07 */
[----:B------:R-:W-:Y:S02]  /*14040*/  IMAD.MOV R5, RZ, RZ, -R5 ;  /* 0x000000ffff057224 */ /* 0x000fe400078e0a05 */
[----:B------:R-:W-:Y:S01]  /*14050*/  IMAD.HI.U32 R13, R8, R2, RZ ;  /* 0x00000002080d7227 */ /* 0x000fe200078e00ff */
[----:B------:R-:W-:-:S03]  /*14060*/  ISETP.GT.U32.AND P3, PT, R7, R11, PT ;  /* 0x0000000b0700720c */ /* 0x000fc60003f64070 */
[----:B------:R-:W-:Y:S01]  /*14070*/  @!P4 IMAD.IADD R17, R17, 0x1, -R7 ;  /* 0x000000011111c824 */ /* 0x000fe200078e0a07 */
[C---:B------:R-:W-:Y:S01]  /*14080*/  ISETP.GT.U32.AND P4, PT, R7.reuse, R10, PT ;  /* 0x0000000a0700720c */ /* 0x040fe20003f84070 */
[C---:B------:R-:W-:Y:S02]  /*14090*/  IMAD R12, R7.reuse, R5, R12 ;  /* 0x00000005070c7224 */ /* 0x040fe400078e020c */
[----:B------:R-:W-:Y:S02]  /*140a0*/  IMAD.MOV R13, RZ, RZ, -R13 ;  /* 0x000000ffff0d7224 */ /* 0x000fe400078e0a0d */
[--C-:B------:R-:W-:Y:S01]  /*140b0*/  @!P5 IMAD.IADD R6, R6, 0x1, -R7.reuse ;  /* 0x000000010606d824 */ /* 0x100fe200078e0a07 */
[C---:B------:R-:W-:Y:S01]  /*140c0*/  ISETP.GT.U32.AND P5, PT, R7.reuse, R12, PT ;  /* 0x0000000c0700720c */ /* 0x040fe20003fa4070 */
[----:B------:R-:W-:Y:S02]  /*140d0*/  IMAD R2, R7, R13, R2 ;  /* 0x0000000d07027224 */ /* 0x000fe400078e0202 */
[----:B------:R-:W-:-:S02]  /*140e0*/  @!P3 IMAD.IADD R11, R11, 0x1, -R7 ;  /* 0x000000010b0bb824 */ /* 0x000fc400078e0a07 */
[----:B-1----:R-:W-:Y:S01]  /*140f0*/  VIADD R9, R3, 0x17f ;  /* 0x0000017f03097836 */ /* 0x002fe20000000000 */
[----:B------:R-:W-:Y:S01]  /*14100*/  ISETP.GT.U32.AND P3, PT, R7, R2, PT ;  /* 0x000000020700720c */ /* 0x000fe20003f64070 */
[----:B------:R-:W-:Y:S02]  /*14110*/  IMAD.MOV.U32 R20, RZ, RZ, R17 ;  /* 0x000000ffff147224 */ /* 0x000fe400078e0011 */
[--C-:B------:R-:W-:Y:S01]  /*14120*/  @!P4 IMAD.IADD R10, R10, 0x1, -R7.reuse ;  /* 0x000000010a0ac824 */ /* 0x100fe200078e0a07 */
[----:B------:R-:W-:Y:S01]  /*14130*/  IABS R14, R9 ;  /* 0x00000009000e7213 */ /* 0x000fe20000000000 */
[----:B------:R-:W-:Y:S01]  /*14140*/  VIADD R5, R3, 0x181 ;  /* 0x0000018103057836 */ /* 0x000fe20000000000 */
[----:B------:R-:W-:Y:S01]  /*14150*/  ISETP.GE.AND P4, PT, R19, RZ, PT ;  /* 0x000000ff1300720c */ /* 0x000fe20003f86270 */
[----:B------:R-:W-:Y:S01]  /*14160*/  @!P1 IMAD.MOV R20, RZ, RZ, -R20 ;  /* 0x000000ffff149224 */ /* 0x000fe200078e0a14 */
[C---:B------:R-:W-:Y:S01]  /*14170*/  ISETP.GT.U32.AND P1, PT, R7.reuse, R10, PT ;  /* 0x0000000a0700720c */ /* 0x040fe20003f24070 */
[----:B------:R-:W-:Y:S01]  /*14180*/  @!P5 IMAD.IADD R12, R12, 0x1, -R7 ;  /* 0x000000010c0cd824 */ /* 0x000fe200078e0a07 */
[----:B------:R-:W-:Y:S01]  /*14190*/  IABS R17, R5 ;  /* 0x0000000500117213 */ /* 0x000fe20000000000 */
[C---:B------:R-:W-:Y:S01]  /*141a0*/  IMAD.HI.U32 R18, R8.reuse, R14, RZ ;  /* 0x0000000e08127227 */ /* 0x040fe200078e00ff */
[----:B------:R0:W-:Y:S02]  /*141b0*/  STL [R1+0x178], R20 ;  /* 0x0001781401007387 */ /* 0x0001e40000100800 */
[----:B------:R-:W-:Y:S01]  /*141c0*/  ISETP.GT.U32.AND P5, PT, R7, R12, PT ;  /* 0x0000000c0700720c */ /* 0x000fe20003fa4070 */
[----:B------:R-:W-:-:S04]  /*141d0*/  IMAD.HI.U32 R13, R8, R15, RZ ;  /* 0x0000000f080d7227 */ /* 0x000fc800078e00ff */
[----:B------:R-:W-:Y:S01]  /*141e0*/  @!P3 IMAD.IADD R2, R2, 0x1, -R7 ;  /* 0x000000010202b824 */ /* 0x000fe200078e0a07 */
[----:B------:R-:W-:Y:S01]  /*141f0*/  ISETP.GE.AND P3, PT, R16, RZ, PT ;  /* 0x000000ff1000720c */ /* 0x000fe20003f66270 */
[----:B------:R-:W-:Y:S02]  /*14200*/  IMAD.MOV R18, RZ, RZ, -R18 ;  /* 0x000000ffff127224 */ /* 0x000fe400078e0a12 */
[----:B0-----:R-:W-:Y:S02]  /*14210*/  IMAD.MOV.U32 R20, RZ, RZ, R11 ;  /* 0x000000ffff147224 */ /* 0x001fe400078e000b */
[----:B------:R-:W-:-:S04]  /*14220*/  IMAD.HI.U32 R11, R8, R17, RZ ;  /* 0x00000011080b7227 */ /* 0x000fc800078e00ff */
[----:B------:R-:W-:Y:S02]  /*14230*/  IMAD.MOV R13, RZ, RZ, -R13 ;  /* 0x000000ffff0d7224 */ /* 0x000fe400078e0a0d */
[----:B------:R-:W-:Y:S01]  /*14240*/  @!P2 IMAD.MOV R20, RZ, RZ, -R20 ;  /* 0x000000ffff14a224 */ /* 0x000fe200078e0a14 */
[C---:B------:R-:W-:Y:S01]  /*14250*/  ISETP.GT.U32.AND P2, PT, R7.reuse, R2, PT ;  /* 0x000000020700720c */ /* 0x040fe20003f44070 */
[----:B------:R-:W-:Y:S02]  /*14260*/  IMAD.MOV R11, RZ, RZ, -R11 ;  /* 0x000000ffff0b7224 */ /* 0x000fe400078e0a0b */
[C---:B------:R-:W-:Y:S01]  /*14270*/  IMAD R14, R7.reuse, R18, R14 ;  /* 0x00000012070e7224 */ /* 0x040fe200078e020e */
[----:B------:R-:W-:Y:S01]  /*14280*/  STL [R1+0xa50], R20 ;  /* 0x000a501401007387 */ /* 0x000fe20000100800 */
[----:B------:R-:W-:Y:S02]  /*14290*/  @!P1 IMAD.IADD R10, R10, 0x1, -R7 ;  /* 0x000000010a0a9824 */ /* 0x000fe400078e0a07 */
[C---:B------:R-:W-:Y:S01]  /*142a0*/  IMAD R15, R7.reuse, R13, R15 ;  /* 0x0000000d070f7224 */ /* 0x040fe200078e020f */
[C---:B------:R-:W-:Y:S01]  /*142b0*/  ISETP.GT.U32.AND P1, PT, R7.reuse, R14, PT ;  /* 0x0000000e0700720c */ /* 0x040fe20003f24070 */
[----:B------:R-:W-:-:S02]  /*142c0*/  IMAD R13, R7, R11, R17 ;  /* 0x0000000b070d7224 */ /* 0x000fc400078e0211 */
[----:B------:R-:W-:Y:S02]  /*142d0*/  IMAD.MOV.U32 R16, RZ, RZ, R10 ;  /* 0x000000ffff107224 */ /* 0x000fe400078e000a */
[--C-:B------:R-:W-:Y:S01]  /*142e0*/  @!P5 IMAD.IADD R12, R12, 0x1, -R7.reuse ;  /* 0x000000010c0cd824 */ /* 0x100fe200078e0a07 */
[C---:B------:R-:W-:Y:S01]  /*142f0*/  ISETP.GT.U32.AND P5, PT, R7.reuse, R13, PT ;  /* 0x0000000d0700720c */ /* 0x040fe20003fa4070 */
[----:B------:R-:W-:Y:S01]  /*14300*/  @!P6 IMAD.MOV R16, RZ, RZ, -R16 ;  /* 0x000000ffff10e224 */ /* 0x000fe200078e0a10 */
[----:B------:R-:W-:Y:S01]  /*14310*/  ISETP.GT.U32.AND P6, PT, R7, R15, PT ;  /* 0x0000000f0700720c */ /* 0x000fe20003fc4070 */
[----:B------:R-:W-:Y:S01]  /*14320*/  @!P0 IMAD.MOV R6, RZ, RZ, -R6 ;  /* 0x000000ffff068224 */ /* 0x000fe200078e0a06 */
[----:B------:R-:W-:Y:S01]  /*14330*/  ISETP.GE.AND P0, PT, R9, RZ, PT ;  /* 0x000000ff0900720c */ /* 0x000fe20003f06270 */
[--C-:B------:R-:W-:Y:S01]  /*14340*/  @!P2 IMAD.IADD R2, R2, 0x1, -R7.reuse ;  /* 0x000000010202a824 */ /* 0x100fe200078e0a07 */
[----:B------:R-:W-:Y:S01]  /*14350*/  ISETP.GE.AND P2, PT, R4, RZ, PT ;  /* 0x000000ff0400720c */ /* 0x000fe20003f46270 */
[----:B------:R-:W-:Y:S01]  /*14360*/  VIADD R11, R3, 0x182 ;  /* 0x00000182030b7836 */ /* 0x000fe20000000000 */
[----:B------:R0:W-:Y:S01]  /*14370*/  STL [R1+0xa60], R6 ;  /* 0x000a600601007387 */ /* 0x0001e20000100800 */
[--C-:B------:R-:W-:Y:S01]  /*14380*/  @!P1 IMAD.IADD R14, R14, 0x1, -R7.reuse ;  /* 0x000000010e0e9824 */ /* 0x100fe200078e0a07 */
[----:B------:R-:W-:Y:S01]  /*14390*/  ISETP.GE.AND P1, PT, R5, RZ, PT ;  /* 0x000000ff0500720c */ /* 0x000fe20003f26270 */
[----:B------:R-:W-:Y:S01]  /*143a0*/  VIADD R9, R3, 0x184 ;  /* 0x0000018403097836 */ /* 0x000fe20000000000 */
[----:B------:R1:W-:Y:S01]  /*143b0*/  STL [R1+0xa70], R16 ;  /* 0x000a701001007387 */ /* 0x0003e20000100800 */
[----:B------:R-:W-:Y:S01]  /*143c0*/  IABS R4, R11 ;  /* 0x0000000b00047213 */ /* 0x000fe20000000000 */
[----:B------:R-:W-:-:S02]  /*143d0*/  @!P5 IMAD.IADD R13, R13, 0x1, -R7 ;  /* 0x000000010d0dd824 */ /* 0x000fc400078e0a07 */
[----:B------:R-:W-:Y:S01]  /*143e0*/  @!P6 IMAD.IADD R15, R15, 0x1, -R7 ;  /* 0x000000010f0fe824 */ /* 0x000fe200078e0a07 */
[----:B------:R-:W-:Y:S01]  /*143f0*/  ISETP.GT.U32.AND P6, PT, R7, R14, PT ;  /* 0x0000000e0700720c */ /* 0x000fe20003fc4070 */
[----:B0-----:R-:W-:Y:S02]  /*14400*/  VIADD R6, R3, 0x183 ;  /* 0x0000018303067836 */ /* 0x001fe40000000000 */
[----:B------:R-:W-:Y:S01]  /*14410*/  IMAD.HI.U32 R10, R8, R4, RZ ;  /* 0x00000004080a7227 */ /* 0x000fe200078e00ff */
[----:B------:R-:W-:Y:S02]  /*14420*/  ISETP.GT.U32.AND P5, PT, R7, R15, PT ;  /* 0x0000000f0700720c */ /* 0x000fe40003fa4070 */
[----:B------:R-:W-:Y:S01]  /*14430*/  IABS R5, R6 ;  /* 0x0000000600057213 */ /* 0x000fe20000000000 */
[----:B-1----:R-:W-:Y:S02]  /*14440*/  IMAD.MOV.U32 R16, RZ, RZ, R2 ;  /* 0x000000ffff107224 */ /* 0x002fe400078e0002 */
[----:B------:R-:W-:-:S02]  /*14450*/  IMAD.MOV R2, RZ, RZ, -R10 ;  /* 0x000000ffff027224 */ /* 0x000fc400078e0a0a */
[----:B------:R-:W-:Y:S01]  /*14460*/  @!P4 IMAD.MOV R16, RZ, RZ, -R16 ;  /* 0x000000ffff10c224 */ /* 0x000fe200078e0a10 */
[C---:B------:R-:W-:Y:S01]  /*14470*/  ISETP.GT.U32.AND P4, PT, R7.reuse, R13, PT ;  /* 0x0000000d0700720c */ /* 0x040fe20003f84070 */
[----:B------:R-:W-:Y:S01]  /*14480*/  IMAD R4, R7, R2, R4 ;  /* 0x0000000207047224 */ /* 0x000fe200078e0204 */
[----:B------:R-:W-:Y:S01]  /*14490*/  IABS R2, R9 ;  /* 0x0000000900027213 */ /* 0x000fe20000000000 */
[--C-:B------:R-:W-:Y:S01]  /*144a0*/  @!P6 IMAD.IADD R14, R14, 0x1, -R7.reuse ;  /* 0x000000010e0ee824 */ /* 0x100fe200078e0a07 */
[----:B------:R0:W-:Y:S01]  /*144b0*/  STL [R1+0xa80], R16 ;  /* 0x000a801001007387 */ /* 0x0001e20000100800 */
[----:B------:R-:W-:Y:S01]  /*144c0*/  VIADD R10, R3, 0x185 ;  /* 0x00000185030a7836 */ /* 0x000fe20000000000 */
[----:B------:R-:W-:Y:S01]  /*144d0*/  ISETP.GT.U32.AND P6, PT, R7, R4, PT ;  /* 0x000000040700720c */ /* 0x000fe20003fc4070 */
[----:B------:R-:W-:Y:S01]  /*144e0*/  @!P5 IMAD.IADD R15, R15, 0x1, -R7 ;  /* 0x000000010f0fd824 */ /* 0x000fe200078e0a07 */
[----:B------:R-:W-:Y:S01]  /*144f0*/  ISETP.GE.AND P5, PT, R11, RZ, PT ;  /* 0x000000ff0b00720c */ /* 0x000fe20003fa6270 */
[----:B------:R-:W-:Y:S01]  /*14500*/  VIADD R11, R3, 0x186 ;  /* 0x00000186030b7836 */ /* 0x000fe20000000000 */
[----:B------:R-:W-:Y:S01]  /*14510*/  IABS R19, R10 ;  /* 0x0000000a00137213 */ /* 0x000fe20000000000 */
[----:B------:R-:W-:-:S02]  /*14520*/  IMAD.MOV.U32 R20, RZ, RZ, R12 ;  /* 0x000000ffff147224 */ /* 0x000fc400078e000c */
[----:B------:R-:W-:Y:S02]  /*14530*/  @!P4 IMAD.IADD R13, R13, 0x1, -R7 ;  /* 0x000000010d0dc824 */ /* 0x000fe400078e0a07 */
[----:B0-----:R-:W-:-:S04]  /*14540*/  IMAD.HI.U32 R16, R8, R5, RZ ;  /* 0x0000000508107227 */ /* 0x001fc800078e00ff */
[----:B------:R-:W-:Y:S02]  /*14550*/  IMAD.MOV R16, RZ, RZ, -R16 ;  /* 0x000000ffff107224 */ /* 0x000fe400078e0a10 */
[----:B------:R-:W-:-:S04]  /*14560*/  IMAD.HI.U32 R17, R8, R19, RZ ;  /* 0x0000001308117227 */ /* 0x000fc800078e00ff */
[----:B------:R-:W-:Y:S02]  /*14570*/  IMAD R5, R7, R16, R5 ;  /* 0x0000001007057224 */ /* 0x000fe400078e0205 */
[----:B------:R-:W-:-:S03]  /*14580*/  IMAD.HI.U32 R16, R8, R2, RZ ;  /* 0x0000000208107227 */ /* 0x000fc600078e00ff */
[----:B------:R-:W-:Y:S01]  /*14590*/  ISETP.GT.U32.AND P4, PT, R7, R5, PT ;  /* 0x000000050700720c */ /* 0x000fe20003f84070 */
[----:B------:R-:W-:Y:S02]  /*145a0*/  IMAD.MOV R16, RZ, RZ, -R16 ;  /* 0x000000ffff107224 */ /* 0x000fe400078e0a10 */
[----:B------:R-:W-:Y:S01]  /*145b0*/  @!P6 IMAD.IADD R4, R4, 0x1, -R7 ;  /* 0x000000010404e824 */ /* 0x000fe200078e0a07 */
[----:B------:R-:W-:Y:S01]  /*145c0*/  ISETP.GE.AND P6, PT, R6, RZ, PT ;  /* 0x000000ff0600720c */ /* 0x000fe20003fc6270 */
[----:B------:R-:W-:Y:S02]  /*145d0*/  IMAD.MOV R17, RZ, RZ, -R17 ;  /* 0x000000ffff117224 */ /* 0x000fe400078e0a11 */
[----:B------:R-:W-:Y:S02]  /*145e0*/  VIADD R6, R3, 0x187 ;  /* 0x0000018703067836 */ /* 0x000fe40000000000 */
[----:B------:R-:W-:Y:S01]  /*145f0*/  IMAD R2, R7, R16, R2 ;  /* 0x0000001007027224 */ /* 0x000fe200078e0202 */
[----:B------:R-:W-:Y:S01]  /*14600*/  IABS R16, R11 ;  /* 0x0000000b00107213 */ /* 0x000fe20000000000 */
[----:B------:R-:W-:-:S02]  /*14610*/  @!P3 IMAD.MOV R20, RZ, RZ, -R20 ;  /* 0x000000ffff14b224 */ /* 0x000fc400078e0a14 */
[----:B------:R-:W-:Y:S01]  /*14620*/  @!P4 IMAD.IADD R5, R5, 0x1, -R7 ;  /* 0x000000010505c824 */ /* 0x000fe200078e0a07 */
[C---:B------:R-:W-:Y:S01]  /*14630*/  ISETP.GT.U32.AND P4, PT, R7.reuse, R4, PT ;  /* 0x000000040700720c */ /* 0x040fe20003f84070 */
[C---:B------:R-:W-:Y:S01]  /*14640*/  IMAD R19, R7.reuse, R17, R19 ;  /* 0x0000001107137224 */ /* 0x040fe200078e0213 */
[----:B------:R-:W-:Y:S01]  /*14650*/  IABS R17, R6 ;  /* 0x0000000600117213 */ /* 0x000fe20000000000 */
[----:B------:R-:W-:Y:S01]  /*14660*/  IMAD.MOV.U32 R12, RZ, RZ, R16 ;  /* 0x000000ffff0c7224 */ /* 0x000fe200078e0010 */
[----:B------:R-:W-:Y:S01]  /*14670*/  ISETP.GT.U32.AND P3, PT, R7, R5, PT ;  /* 0x000000050700720c */ /* 0x000fe20003f64070 */
[----:B------:R-:W-:Y:S01]  /*14680*/  IMAD.MOV.U32 R18, RZ, RZ, R14 ;  /* 0x000000ffff127224 */ /* 0x000fe200078e000e */
[----:B------:R-:W-:Y:S01]  /*14690*/  STL [R1+0x5ec], R20 ;  /* 0x0005ec1401007387 */ /* 0x000fe20000100800 */
[----:B------:R-:W-:Y:S02]  /*146a0*/  IMAD.MOV.U32 R14, RZ, RZ, R17 ;  /* 0x000000ffff0e7224 */ /* 0x000fe400078e0011 */
[----:B------:R-:W-:-:S04]  /*146b0*/  IMAD.HI.U32 R16, R8, R12, RZ ;  /* 0x0000000c08107227 */ /* 0x000fc800078e00ff */
[----:B------:R-:W-:Y:S01]  /*146c0*/  @!P0 IMAD.MOV R18, RZ, RZ, -R18 ;  /* 0x000000ffff128224 */ /* 0x000fe200078e0a12 */
[----:B------:R-:W-:Y:S01]  /*146d0*/  ISETP.GT.U32.AND P0, PT, R7, R2, PT ;  /* 0x000000020700720c */ /* 0x000fe20003f04070 */
[----:B------:R-:W-:Y:S02]  /*146e0*/  IMAD.MOV.U32 R17, RZ, RZ, R13 ;  /* 0x000000ffff117224 */ /* 0x000fe400078e000d */
[----:B------:R-:W-:Y:S01]  /*146f0*/  IMAD.HI.U32 R13, R8, R14, RZ ;  /* 0x0000000e080d7227 */ /* 0x000fe200078e00ff */
[----:B------:R0:W-:Y:S03]  /*14700*/  STL [R1+0x5f0], R18 ;  /* 0x0005f01201007387 */ /* 0x0001e60000100800 */
[----:B------:R-:W-:Y:S01]  /*14710*/  @!P4 IMAD.IADD R4, R4, 0x1, -R7 ;  /* 0x000000010404c824 */ /* 0x000fe200078e0a07 */
[----:B------:R-:W-:Y:S01]  /*14720*/  ISETP.GE.AND P4, PT, R10, RZ, PT ;  /* 0x000000ff0a00720c */ /* 0x000fe20003f86270 */
[----:B------:R-:W-:-:S02]  /*14730*/  IMAD.MOV R16, RZ, RZ, -R16 ;  /* 0x000000ffff107224 */ /* 0x000fc400078e0a10 */
[----:B------:R-:W-:Y:S01]  /*14740*/  @!P2 IMAD.MOV R15, RZ, RZ, -R15 ;  /* 0x000000ffff0fa224 */ /* 0x000fe200078e0a0f */
[----:B------:R-:W-:Y:S01]  /*14750*/  ISETP.GT.U32.AND P2, PT, R7, R19, PT ;  /* 0x000000130700720c */ /* 0x000fe20003f44070 */
[----:B------:R-:W-:Y:S01]  /*14760*/  @!P1 IMAD.MOV R17, RZ, RZ, -R17 ;  /* 0x000000ffff119224 */ /* 0x000fe200078e0a11 */
[----:B------:R-:W-:Y:S01]  /*14770*/  ISETP.GE.AND P1, PT, R9, RZ, PT ;  /* 0x000000ff0900720c */ /* 0x000fe20003f26270 */
[----:B------:R-:W-:Y:S01]  /*14780*/  @!P3 IMAD.IADD R5, R5, 0x1, -R7 ;  /* 0x000000010505b824 */ /* 0x000fe200078e0a07 */
[----:B------:R-:W-:Y:S01]  /*14790*/  ISETP.GE.AND P3, PT, R11, RZ, PT ;  /* 0x000000ff0b00720c */ /* 0x000fe20003f66270 */
[----:B------:R-:W-:Y:S01]  /*147a0*/  IMAD.MOV R13, RZ, RZ, -R13 ;  /* 0x000000ffff0d7224 */ /* 0x000fe200078e0a0d */
[----:B------:R-:W-:Y:S01]  /*147b0*/  STL [R1+0x16c], R15 ;  /* 0x00016c0f01007387 */ /* 0x000fe20000100800 */
[C---:B------:R-:W-:Y:S02]  /*147c0*/  IMAD R11, R7.reuse, R16, R12 ;  /* 0x00000010070b7224 */ /* 0x040fe400078e020c */
[----:B0-----:R-:W-:Y:S01]  /*147d0*/  IMAD.MOV.U32 R18, RZ, RZ, R4 ;  /* 0x000000ffff127224 */ /* 0x001fe200078e0004 */
[----:B------:R0:W-:Y:S01]  /*147e0*/  STL [R1+0x170], R17 ;  /* 0x0001701101007387 */ /* 0x0001e20000100800 */
[----:B------:R-:W-:-:S02]  /*147f0*/  IMAD R14, R7, R13, R14 ;  /* 0x0000000d070e7224 */ /* 0x000fc400078e020e */
[----:B------:R-:W-:Y:S01]  /*14800*/  @!P5 IMAD.MOV R18, RZ, RZ, -R18 ;  /* 0x000000ffff12d224 */ /* 0x000fe200078e0a12 */
[----:B------:R-:W-:Y:S01]  /*14810*/  ISETP.GT.U32.AND P5, PT, R7, R11, PT ;  /* 0x0000000b0700720c */ /* 0x000fe20003fa4070 */
[----:B------:R-:W-:Y:S02]  /*14820*/  @!P0 IMAD.IADD R2, R2, 0x1, -R7 ;  /* 0x0000000102028824 */ /* 0x000fe400078e0a07 */
[C---:B------:R-:W-:Y:S01]  /*14830*/  VIADD R10, R3.reuse, 0x188 ;  /* 0x00000188030a7836 */ /* 0x040fe20000000000 */
[----:B------:R-:W-:Y:S01]  /*14840*/  STL [R1+0x5dc], R18 ;  /* 0x0005dc1201007387 */ /* 0x000fe20000100800 */
[----:B------:R-:W-:Y:S01]  /*14850*/  VIADD R9, R3, 0x189 ;  /* 0x0000018903097836 */ /* 0x000fe20000000000 */
[----:B------:R-:W-:Y:S01]  /*14860*/  ISETP.GT.U32.AND P0, PT, R7, R2, PT ;  /* 0x000000020700720c */ /* 0x000fe20003f04070 */
[----:B0-----:R-:W-:Y:S01]  /*14870*/  IMAD.MOV.U32 R17, RZ, RZ, R5 ;  /* 0x000000ffff117224 */ /* 0x001fe200078e0005 */
[----:B------:R-:W-:Y:S01]  /*14880*/  IABS R15, R10 ;  /* 0x0000000a000f7213 */ /* 0x000fe20000000000 */
[----:B------:R-:W-:Y:S01]  /*14890*/  @!P2 IMAD.IADD R19, R19, 0x1, -R7 ;  /* 0x000000011313a824 */ /* 0x000fe200078e0a07 */
[----:B------:R-:W-:Y:S01]  /*148a0*/  IABS R4, R9 ;  /* 0x0000000900047213 */ /* 0x000fe20000000000 */
[----:B------:R-:W-:Y:S01]  /*148b0*/  @!P6 IMAD.MOV R17, RZ, RZ, -R17 ;  /* 0x000000ffff11e224 */ /* 0x000fe200078e0a11 */
[----:B------:R-:W-:Y:S01]  /*148c0*/  ISETP.GT.U32.AND P6, PT, R7, R14, PT ;  /* 0x0000000e0700720c */ /* 0x000fe20003fc4070 */
[--C-:B------:R-:W-:Y:S01]  /*148d0*/  @!P5 IMAD.IADD R11, R11, 0x1, -R7.reuse ;  /* 0x000000010b0bd824 */ /* 0x100fe200078e0a07 */
[C---:B------:R-:W-:Y:S01]  /*148e0*/  ISETP.GT.U32.AND P2, PT, R7.reuse, R19, PT ;  /* 0x000000130700720c */ /* 0x040fe20003f44070 */
[----:B------:R-:W-:Y:S01]  /*148f0*/  IMAD.HI.U32 R5, R8, R15, RZ ;  /* 0x0000000f08057227 */ /* 0x000fe200078e00ff */
[----:B------:R0:W-:Y:S02]  /*14900*/  STL [R1+0x5e8], R17 ;  /* 0x0005e81101007387 */ /* 0x0001e40000100800 */
[----:B------:R-:W-:Y:S01]  /*14910*/  ISETP.GT.U32.AND P5, PT, R7, R11, PT ;  /* 0x0000000b0700720c */ /* 0x000fe20003fa4070 */
[----:B------:R-:W-:Y:S01]  /*14920*/  @!P0 IMAD.IADD R2, R2, 0x1, -R7 ;  /* 0x0000000102028824 */ /* 0x000fe200078e0a07 */
[----:B------:R-:W-:Y:S01]  /*14930*/  ISETP.GE.AND P0, PT, R6, RZ, PT ;  /* 0x000000ff0600720c */ /* 0x000fe20003f06270 */
[----:B------:R-:W-:-:S04]  /*14940*/  IMAD.HI.U32 R6, R8, R4, RZ ;  /* 0x0000000408067227 */ /* 0x000fc800078e00ff */
[----:B------:R-:W-:Y:S02]  /*14950*/  @!P6 IMAD.IADD R14, R14, 0x1, -R7 ;  /* 0x000000010e0ee824 */ /* 0x000fe400078e0a07 */
[----:B------:R-:W-:Y:S02]  /*14960*/  IMAD.MOV R5, RZ, RZ, -R5 ;  /* 0x000000ffff057224 */ /* 0x000fe400078e0a05 */
[----:B------:R-:W-:Y:S01]  /*14970*/  IMAD.MOV R6, RZ, RZ, -R6 ;  /* 0x000000ffff067224 */ /* 0x000fe200078e0a06 */
[C---:B------:R-:W-:Y:S01]  /*14980*/  ISETP.GT.U32.AND P6, PT, R7.reuse, R14, PT ;  /* 0x0000000e0700720c */ /* 0x040fe20003fc4070 */
[C---:B------:R-:W-:Y:S02]  /*14990*/  IMAD R15, R7.reuse, R5, R15 ;  /* 0x00000005070f7224 */ /* 0x040fe400078e020f */
[----:B------:R-:W-:Y:S02]  /*149a0*/  IMAD R4, R7, R6, R4 ;  /* 0x0000000607047224 */ /* 0x000fe400078e0204 */
[----:B------:R-:W-:Y:S01]  /*149b0*/  @!P5 IMAD.IADD R11, R11, 0x1, -R7 ;  /* 0x000000010b0bd824 */ /* 0x000fe200078e0a07 */
[----:B------:R-:W-:Y:S01]  /*149c0*/  ISETP.GT.U32.AND P5, PT, R7, R15, PT ;  /* 0x0000000f0700720c */ /* 0x000fe20003fa4070 */
[----:B0-----:R-:W-:-:S02]  /*149d0*/  VIADD R17, R3, 0x18a ;  /* 0x0000018a03117836 */ /* 0x001fc40000000000 */
[----:B------:R-:W-:Y:S02]  /*149e0*/  IMAD.MOV.U32 R12, RZ, RZ, R2 ;  /* 0x000000ffff0c7224 */ /* 0x000fe400078e0002 */
[----:B------:R-:W-:Y:S01]  /*149f0*/  VIADD R5, R3, 0x18b ;  /* 0x0000018b03057836 */ /* 0x000fe20000000000 */
[----:B------:R-:W-:Y:S01]  /*14a00*/  IABS R13, R17 ;  /* 0x00000011000d7213 */ /* 0x000fe20000000000 */
[--C-:B------:R-:W-:Y:S01]  /*14a10*/  @!P6 IMAD.IADD R14, R14, 0x1, -R7.reuse ;  /* 0x000000010e0ee824 */ /* 0x100fe200078e0a07 */
[----:B------:R-:W-:Y:S01]  /*14a20*/  ISETP.GT.U32.AND P6, PT, R7, R4, PT ;  /* 0x000000040700720c */ /* 0x000fe20003fc4070 */
[----:B------:R-:W-:Y:S01]  /*14a30*/  @!P2 IMAD.IADD R19, R19, 0x1, -R7 ;  /* 0x000000011313a824 */ /* 0x000fe200078e0a07 */
[----:B------:R-:W-:Y:S01]  /*14a40*/  ISETP.GE.AND P2, PT, R10, RZ, PT ;  /* 0x000000ff0a00720c */ /* 0x000fe20003f46270 */
[----:B------:R-:W-:Y:S01]  /*14a50*/  @!P1 IMAD.MOV R12, RZ, RZ, -R12 ;  /* 0x000000ffff0c9224 */ /* 0x000fe200078e0a0c */
[----:B------:R-:W-:Y:S01]  /*14a60*/  ISETP.GE.AND P1, PT, R9, RZ, PT ;  /* 0x000000ff0900720c */ /* 0x000fe20003f26270 */
[----:B------:R-:W-:Y:S01]  /*14a70*/  IMAD.HI.U32 R10, R8, R13, RZ ;  /* 0x0000000d080a7227 */ /* 0x000fe200078e00ff */
[----:B------:R-:W-:-:S02]  /*14a80*/  IABS R9, R5 ;  /* 0x0000000500097213 */ /* 0x000fc40000000000 */
[----:B------:R-:W-:Y:S01]  /*14a90*/  STL [R1+0x5e4], R12 ;  /* 0x0005e40c01007387 */ /* 0x000fe20000100800 */
[--C-:B------:R-:W-:Y:S02]  /*14aa0*/  @!P5 IMAD.IADD R15, R15, 0x1, -R7.reuse ;  /* 0x000000010f0fd824 */ /* 0x100fe400078e0a07 */
[----:B------:R-:W-:Y:S02]  /*14ab0*/  VIADD R6, R3, 0x18c ;  /* 0x0000018c03067836 */ /* 0x000fe40000000000 */
[----:B------:R-:W-:Y:S02]  /*14ac0*/  IMAD.MOV R10, RZ, RZ, -R10 ;  /* 0x000000ffff0a7224 */ /* 0x000fe400078e0a0a */
[----:B------:R-:W-:Y:S01]  /*14ad0*/  @!P6 IMAD.IADD R4, R4, 0x1, -R7 ;  /* 0x000000010404e824 */ /* 0x000fe200078e0a07 */
[----:B------:R-:W-:Y:S01]  /*14ae0*/  ISETP.GT.U32.AND P6, PT, R7, R15, PT ;  /* 0x0000000f0700720c */ /* 0x000fe20003fc4070 */
[----:B------:R-:W-:Y:S01]  /*14af0*/  VIADD R2, R3, 0x18d ;  /* 0x0000018d03027836 */ /* 0x000fe20000000000 */
[----:B------:R-:W-:Y:S01]  /*14b00*/  IABS R16, R6 ;  /* 0x0000000600107213 */ /* 0x000fe20000000000 */
[----:B------:R-:W-:-:S04]  /*14b10*/  IMAD.HI.U32 R20, R8, R9, RZ ;  /* 0x0000000908147227 */ /* 0x000fc800078e00ff */
[C---:B------:R-:W-:Y:S01]  /*14b20*/  IMAD R13, R7.reuse, R10, R13 ;  /* 0x0000000a070d7224 */ /* 0x040fe200078e020d */
[----:B------:R-:W-:Y:S01]  /*14b30*/  IABS R10, R2 ;  /* 0x00000002000a7213 */ /* 0x000fe20000000000 */
[----:B------:R-:W-:Y:S02]  /*14b40*/  IMAD.MOV.U32 R21, RZ, RZ, R11 ;  /* 0x000000ffff157224 */ /* 0x000fe400078e000b */
[----:B------:R-:W-:Y:S01]  /*14b50*/  IMAD.MOV R20, RZ, RZ, -R20 ;  /* 0x000000ffff147224 */ /* 0x000fe200078e0a14 */
[----:B------:R-:W-:Y:S01]  /*14b60*/  ISETP.GT.U32.AND P5, PT, R7, R13, PT ;  /* 0x0000000d0700720c */ /* 0x000fe20003fa4070 */
[----:B------:R-:W-:Y:S01]  /*14b70*/  @!P4 IMAD.MOV R19, RZ, RZ, -R19 ;  /* 0x000000ffff13c224 */ /* 0x000fe200078e0a13 */
[----:B------:R-:W-:Y:S01]  /*14b80*/  ISETP.GE.AND P4, PT, R17, RZ, PT ;  /* 0x000000ff1100720c */ /* 0x000fe20003f86270 */
[----:B------:R-:W-:Y:S01]  /*14b90*/  @!P3 IMAD.MOV R21, RZ, RZ, -R21 ;  /* 0x000000ffff15b224 */ /* 0x000fe200078e0a15 */
[C---:B------:R-:W-:Y:S01]  /*14ba0*/  ISETP.GT.U32.AND P3, PT, R7.reuse, R4, PT ;  /* 0x000000040700720c */ /* 0x040fe20003f64070 */
[----:B------:R-:W-:Y:S01]  /*14bb0*/  IMAD.HI.U32 R18, R8, R16, RZ ;  /* 0x0000001008127227 */ /* 0x000fe200078e00ff */
[----:B------:R0:W-:Y:S03]  /*14bc0*/  STL [R1+0x480], R19 ;  /* 0x0004801301007387 */ /* 0x0001e60000100800 */
[----:B------:R-:W-:Y:S01]  /*14bd0*/  IMAD R9, R7, R20, R9 ;  /* 0x0000001407097224 */ /* 0x000fe200078e0209 */
[----:B------:R-:W-:Y:S01]  /*14be0*/  STL [R1+0x474], R21 ;  /* 0x0004741501007387 */ /* 0x000fe20000100800 */
[----:B------:R-:W-:-:S02]  /*14bf0*/  IMAD.MOV R18, RZ, RZ, -R18 ;  /* 0x000000ffff127224 */ /* 0x000fc400078e0a12 */
[--C-:B------:R-:W-:Y:S01]  /*14c00*/  @!P6 IMAD.IADD R15, R15, 0x1, -R7.reuse ;  /* 0x000000010f0fe824 */ /* 0x100fe200078e0a07 */
[----:B------:R-:W-:Y:S01]  /*14c10*/  ISETP.GT.U32.AND P6, PT, R7, R9, PT ;  /* 0x000000090700720c */ /* 0x000fe20003fc4070 */
[----:B------:R-:W-:Y:S02]  /*14c20*/  @!P5 IMAD.IADD R13, R13, 0x1, -R7 ;  /* 0x000000010d0dd824 */ /* 0x000fe400078e0a07 */
[----:B0-----:R-:W-:Y:S02]  /*14c30*/  IMAD.MOV.U32 R19, RZ, RZ, R10 ;  /* 0x000000ffff137224 */ /* 0x001fe400078e000a */
[C---:B------:R-:W-:Y:S01]  /*14c40*/  IMAD R10, R7.reuse, R18, R16 ;  /* 0x00000012070a7224 */ /* 0x040fe200078e0210 */
[----:B------:R-:W-:Y:S01]  /*14c50*/  ISETP.GT.U32.AND P5, PT, R7, R13, PT ;  /* 0x0000000d0700720c */ /* 0x000fe20003fa4070 */
[----:B------:R-:W-:-:S04]  /*14c60*/  IMAD.HI.U32 R11, R8, R19, RZ ;  /* 0x00000013080b7227 */ /* 0x000fc800078e00ff */
[----:B------:R-:W-:Y:S02]  /*14c70*/  IMAD.MOV.U32 R16, RZ, RZ, R15 ;  /* 0x000000ffff107224 */ /* 0x000fe400078e000f */
[----:B------:R-:W-:Y:S02]  /*14c80*/  IMAD.MOV R11, RZ, RZ, -R11 ;  /* 0x000000ffff0b7224 */ /* 0x000fe400078e0a0b */
[----:B------:R-:W-:Y:S01]  /*14c90*/  @!P2 IMAD.MOV R16, RZ, RZ, -R16 ;  /* 0x000000ffff10a224 */ /* 0x000fe200078e0a10 */
[----:B------:R-:W-:Y:S01]  /*14ca0*/  ISETP.GT.U32.AND P2, PT, R7, R10, PT ;  /* 0x0000000a0700720c */ /* 0x000fe20003f44070 */
[----:B------:R-:W-:Y:S01]  /*14cb0*/  @!P3 IMAD.IADD R4, R4, 0x1, -R7 ;  /* 0x000000010404b824 */ /* 0x000fe200078e0a07 */
[----:B------:R-:W-:Y:S01]  /*14cc0*/  ISETP.GE.AND P3, PT, R6, RZ, PT ;  /* 0x000000ff0600720c */ /* 0x000fe20003f66270 */
[----:B------:R-:W-:Y:S02]  /*14cd0*/  VIADD R12, R3, 0x18e ;  /* 0x0000018e030c7836 */ /* 0x000fe40000000000 */
[----:B------:R-:W-:-:S02]  /*14ce0*/  IMAD R6, R7, R11, R19 ;  /* 0x0000000b07067224 */ /* 0x000fc400078e0213 */
[----:B------:R-:W-:Y:S01]  /*14cf0*/  IMAD.MOV.U32 R18, RZ, RZ, R14 ;  /* 0x000000ffff127224 */ /* 0x000fe200078e000e */
[----:B------:R-:W-:Y:S01]  /*14d00*/  IABS R17, R12 ;  /* 0x0000000c00117213 */ /* 0x000fe20000000000 */
[----:B------:R-:W-:Y:S01]  /*14d10*/  @!P6 IMAD.IADD R9, R9, 0x1, -R7 ;  /* 0x000000010909e824 */ /* 0x000fe200078e0a07 */
[----:B------:R-:W-:Y:S01]  /*14d20*/  ISETP.GT.U32.AND P6, PT, R7, R6, PT ;  /* 0x000000060700720c */ /* 0x000fe20003fc4070 */
[----:B------:R-:W-:Y:S01]  /*14d30*/  @!P0 IMAD.MOV R18, RZ, RZ, -R18 ;  /* 0x000000ffff128224 */ /* 0x000fe200078e0a12 */
[----:B------:R-:W-:Y:S01]  /*14d40*/  ISETP.GE.AND P0, PT, R5, RZ, PT ;  /* 0x000000ff0500720c */ /* 0x000fe20003f06270 */
[----:B------:R-:W-:-:S03]  /*14d50*/  IMAD.HI.U32 R14, R8, R17, RZ ;  /* 0x00000011080e7227 */ /* 0x000fc600078e00ff */
[----:B------:R-:W-:Y:S01]  /*14d60*/  STL [R1+0x47c], R18 ;  /* 0x00047c1201007387 */ /* 0x000fe20000100800 */
[--C-:B------:R-:W-:Y:S02]  /*14d70*/  @!P2 IMAD.IADD R10, R10, 0x1, -R7.reuse ;  /* 0x000000010a0aa824 */ /* 0x100fe400078e0a07 */
[----:B------:R-:W-:Y:S01]  /*14d80*/  IMAD.MOV R14, RZ, RZ, -R14 ;  /* 0x000000ffff0e7224 */ /* 0x000fe200078e0a0e */
[----:B------:R0:W-:Y:S01]  /*14d90*/  STL [R1+0x15c], R16 ;  /* 0x00015c1001007387 */ /* 0x0001e20000100800 */
[----:B------:R-:W-:Y:S01]  /*14da0*/  IMAD.MOV.U32 R5, RZ, RZ, R4 ;  /* 0x000000ffff057224 */ /* 0x000fe200078e0004 */
[----:B------:R-:W-:Y:S01]  /*14db0*/  ISETP.GT.U32.AND P2, PT, R7, R10, PT ;  /* 0x0000000a0700720c */ /* 0x000fe20003f44070 */
[----:B------:R-:W-:Y:S01]  /*14dc0*/  @!P5 IMAD.IADD R13, R13, 0x1, -R7 ;  /* 0x000000010d0dd824 */ /* 0x000fe200078e0a07 */
[----:B------:R-:W-:Y:S01]  /*14dd0*/  ISETP.GE.AND P5, PT, R2, RZ, PT ;  /* 0x000000ff0200720c */ /* 0x000fe20003fa6270 */
[C---:B------:R-:W-:Y:S02]  /*14de0*/  IMAD R2, R7.reuse, R14, R17 ;  /* 0x0000000e07027224 */ /* 0x040fe400078e0211 */
[----:B------:R-:W-:Y:S01]  /*14df0*/  @!P1 IMAD.MOV R5, RZ, RZ, -R5 ;  /* 0x000000ffff059224 */ /* 0x000fe200078e0a05 */
[----:B------:R-:W-:Y:S01]  /*14e00*/  ISETP.GT.U32.AND P1, PT, R7, R9, PT ;  /* 0x000000090700720c */ /* 0x000fe20003f24070 */
[----:B------:R-:W-:-:S02]  /*14e10*/  @!P6 IMAD.IADD R6, R6, 0x1, -R7 ;  /* 0x000000010606e824 */ /* 0x000fc400078e0a07 */
[C---:B0-----:R-:W-:Y:S01]  /*14e20*/  VIADD R16, R3.reuse, 0x18f ;  /* 0x0000018f03107836 */ /* 0x041fe20000000000 */
[----:B------:R0:W-:Y:S01]  /*14e30*/  STL [R1+0x160], R5 ;  /* 0x0001600501007387 */ /* 0x0001e20000100800 */
[----:B------:R-:W-:Y:S01]  /*14e40*/  VIADD R4, R3, 0x191 ;  /* 0x0000019103047836 */ /* 0x000fe20000000000 */
[----:B------:R-:W-:Y:S01]  /*14e50*/  ISETP.GT.U32.AND P6, PT, R7, R6, PT ;  /* 0x000000060700720c */ /* 0x000fe20003fc4070 */
[----:B------:R-:W-:Y:S01]  /*14e60*/  @!P2 IMAD.IADD R10, R10, 0x1, -R7 ;  /* 0x000000010a0aa824 */ /* 0x000fe200078e0a07 */
[----:B------:R-:W-:Y:S01]  /*14e70*/  IABS R17, R16 ;  /* 0x0000001000117213 */ /* 0x000fe20000000000 */
[----:B------:R-:W-:Y:S01]  /*14e80*/  VIADD R11, R3, 0x190 ;  /* 0x00000190030b7836 */ /* 0x000fe20000000000 */
[----:B------:R-:W-:Y:S01]  /*14e90*/  ISETP.GE.AND P2, PT, R12, RZ, PT ;  /* 0x000000ff0c00720c */ /* 0x000fe20003f46270 */
[----:B------:R-:W-:Y:S01]  /*14ea0*/  @!P3 IMAD.MOV R10, RZ, RZ, -R10 ;  /* 0x000000ffff0ab224 */ /* 0x000fe200078e0a0a */
[----:B------:R-:W-:Y:S01]  /*14eb0*/  IABS R15, R4 ;  /* 0x00000004000f7213 */ /* 0x000fe20000000000 */
[----:B------:R-:W-:Y:S01]  /*14ec0*/  IMAD.HI.U32 R19, R8, R17, RZ ;  /* 0x0000001108137227 */ /* 0x000fe200078e00ff */
[----:B------:R-:W-:-:S03]  /*14ed0*/  IABS R18, R11 ;  /* 0x0000000b00127213 */ /* 0x000fc60000000000 */
[----:B------:R-:W-:Y:S02]  /*14ee0*/  IMAD.MOV R19, RZ, RZ, -R19 ;  /* 0x000000ffff137224 */ /* 0x000fe400078e0a13 */
[----:B------:R-:W-:Y:S01]  /*14ef0*/  @!P1 IMAD.IADD R9, R9, 0x1, -R7 ;  /* 0x0000000109099824 */ /* 0x000fe200078e0a07 */
[C---:B------:R-:W-:Y:S01]  /*14f00*/  ISETP.GT.U32.AND P1, PT, R7.reuse, R2, PT ;  /* 0x000000020700720c */ /* 0x040fe20003f24070 */
[----:B------:R-:W-:Y:S02]  /*14f10*/  IMAD R12, R7, R19, R17 ;  /* 0x00000013070c7224 */ /* 0x000fe400078e0211 */
[----:B------:R-:W-:Y:S02]  /*14f20*/  @!P6 IMAD.IADD R6, R6, 0x1, -R7 ;  /* 0x000000010606e824 */ /* 0x000fe400078e0a07 */
[----:B0-----:R-:W-:Y:S01]  /*14f30*/  VIADD R5, R3, 0x192 ;  /* 0x0000019203057836 */ /* 0x001fe20000000000 */
[----:B------:R-:W-:Y:S01]  /*14f40*/  ISETP.GT.U32.AND P6, PT, R7, R12, PT ;  /* 0x0000000c0700720c */ /* 0x000fe20003fc4070 */
[----:B------:R-:W-:-:S03]  /*14f50*/  IMAD.HI.U32 R20, R8, R15, RZ ;  /* 0x0000000f08147227 */ /* 0x000fc600078e00ff */
[----:B------:R-:W-:Y:S01]  /*14f60*/  IABS R14, R5 ;  /* 0x00000005000e7213 */ /* 0x000fe20000000000 */
[----:B------:R-:W-:Y:S02]  /*14f70*/  IMAD.MOV R20, RZ, RZ, -R20 ;  /* 0x000000ffff147224 */ /* 0x000fe400078e0a14 */
[----:B------:R-:W-:Y:S01]  /*14f80*/  @!P1 IMAD.IADD R2, R2, 0x1, -R7 ;  /* 0x0000000102029824 */ /* 0x000fe200078e0a07 */
[----:B------:R-:W-:Y:S01]  /*14f90*/  ISETP.GE.AND P1, PT, R16, RZ, PT ;  /* 0x000000ff1000720c */ /* 0x000fe20003f26270 */
[----:B------:R-:W-:-:S04]  /*14fa0*/  IMAD.HI.U32 R19, R8, R14, RZ ;  /* 0x0000000e08137227 */ /* 0x000fc800078e00ff */
[----:B------:R-:W-:Y:S01]  /*14fb0*/  @!P6 IMAD.IADD R12, R12, 0x1, -R7 ;  /* 0x000000010c0ce824 */ /* 0x000fe200078e0a07 */
[----:B------:R-:W-:Y:S01]  /*14fc0*/  ISETP.GT.U32.AND P6, PT, R7, R2, PT ;  /* 0x000000020700720c */ /* 0x000fe20003fc4070 */
[----:B------:R-:W-:-:S04]  /*14fd0*/  IMAD.HI.U32 R17, R8, R18, RZ ;  /* 0x0000001208117227 */ /* 0x000fc800078e00ff */
[----:B------:R-:W-:Y:S02]  /*14fe0*/  IMAD.MOV R19, RZ, RZ, -R19 ;  /* 0x000000ffff137224 */ /* 0x000fe400078e0a13 */
[C---:B------:R-:W-:Y:S02]  /*14ff0*/  IMAD R15, R7.reuse, R20, R15 ;  /* 0x00000014070f7224 */ /* 0x040fe400078e020f */
[----:B------:R-:W-:Y:S02]  /*15000*/  IMAD.MOV R17, RZ, RZ, -R17 ;  /* 0x000000ffff117224 */ /* 0x000fe400078e0a11 */
[C---:B------:R-:W-:Y:S01]  /*15010*/  IMAD R14, R7.reuse, R19, R14 ;  /* 0x00000013070e7224 */ /* 0x040fe200078e020e */
[C---:B------:R-:W-:Y:S01]  /*15020*/  ISETP.GT.U32.AND P3, PT, R7.reuse, R15, PT ;  /* 0x0000000f0700720c */ /* 0x040fe20003f64070 */
[----:B------:R-:W-:Y:S02]  /*15030*/  IMAD.MOV.U32 R21, RZ, RZ, R9 ;  /* 0x000000ffff157224 */ /* 0x000fe400078e0009 */
[----:B------:R-:W-:-:S02]  /*15040*/  IMAD R17, R7, R17, R18 ;  /* 0x0000001107117224 */ /* 0x000fc400078e0212 */
[----:B------:R-:W-:Y:S02]  /*15050*/  IMAD.MOV.U32 R22, RZ, RZ, R13 ;  /* 0x000000ffff167224 */ /* 0x000fe400078e000d */
[----:B------:R-:W-:Y:S01]  /*15060*/  @!P0 IMAD.MOV R21, RZ, RZ, -R21 ;  /* 0x000000ffff158224 */ /* 0x000fe200078e0a15 */
[C---:B------:R-:W-:Y:S01]  /*15070*/  ISETP.GT.U32.AND P0, PT, R7.reuse, R12, PT ;  /* 0x0000000c0700720c */ /* 0x040fe20003f04070 */
[--C-:B------:R-:W-:Y:S01]  /*15080*/  @!P6 IMAD.IADD R2, R2, 0x1, -R7.reuse ;  /* 0x000000010202e824 */ /* 0x100fe200078e0a07 */
[----:B------:R-:W-:Y:S01]  /*15090*/  ISETP.GT.U32.AND P6, PT, R7, R14, PT ;  /* 0x0000000e0700720c */ /* 0x000fe20003fc4070 */
[----:B------:R-:W-:Y:S02]  /*150a0*/  VIADD R16, R3, 0x193 ;  /* 0x0000019303107836 */ /* 0x000fe40000000000 */
[----:B------:R-:W-:Y:S01]  /*150b0*/  @!P4 IMAD.MOV R22, RZ, RZ, -R22 ;  /* 0x000000ffff16c224 */ /* 0x000fe200078e0a16 */
[----:B------:R-:W-:Y:S01]  /*150c0*/  ISETP.GT.U32.AND P4, PT, R7, R17, PT ;  /* 0x000000110700720c */ /* 0x000fe20003f84070 */
[----:B------:R-:W-:Y:S01]  /*150d0*/  VIADD R18, R3, 0x194 ;  /* 0x0000019403127836 */ /* 0x000fe20000000000 */
[----:B------:R-:W-:Y:S01]  /*150e0*/  IABS R13, R16 ;  /* 0x00000010000d7213 */ /* 0x000fe20000000000 */
[--C-:B------:R-:W-:Y:S01]  /*150f0*/  @!P3 IMAD.IADD R15, R15, 0x1, -R7.reuse ;  /* 0x000000010f0fb824 */ /* 0x100fe200078e0a07 */
[----:B------:R-:W-:Y:S01]  /*15100*/  STL [R1+0x438], R22 ;  /* 0x0004381601007387 */ /* 0x000fe20000100800 */
[----:B------:R-:W-:Y:S01]  /*15110*/  IMAD.MOV.U32 R19, RZ, RZ, R6 ;  /* 0x000000ffff137224 */ /* 0x000fe200078e0006 */
[----:B------:R-:W-:Y:S01]  /*15120*/  IABS R9, R18 ;  /* 0x0000001200097213 */ /* 0x000fe20000000000 */
[----:B------:R-:W-:Y:S01]  /*15130*/  IMAD.HI.U32 R6, R8, R13, RZ ;  /* 0x0000000d08067227 */ /* 0x000fe200078e00ff */
[----:B------:R-:W-:Y:S03]  /*15140*/  STL [R1+0x444], R21 ;  /* 0x0004441501007387 */ /* 0x000fe60000100800 */
[--C-:B------:R-:W-:Y:S01]  /*15150*/  @!P0 IMAD.IADD R12, R12, 0x1, -R7.reuse ;  /* 0x000000010c0c8824 */ /* 0x100fe200078e0a07 */
[----:B------:R-:W-:Y:S01]  /*15160*/  ISETP.GE.AND P0, PT, R4, RZ, PT ;  /* 0x000000ff0400720c */ /* 0x000fe20003f06270 */
[----:B------:R-:W-:Y:S01]  /*15170*/  @!P6 IMAD.IADD R14, R14, 0x1, -R7 ;  /* 0x000000010e0ee824 */ /* 0x000fe200078e0a07 */
[----:B------:R-:W-:Y:S01]  /*15180*/  ISETP.GT.U32.AND P6, PT, R7, R15, PT ;  /* 0x0000000f0700720c */ /* 0x000fe20003fc4070 */
[----:B------:R-:W-:Y:S01]  /*15190*/  IMAD.HI.U32 R4, R8, R9, RZ ;  /* 0x0000000908047227 */ /* 0x000fe200078e00ff */
[----:B------:R0:W-:Y:S03]  /*151a0*/  STL [R1+0x448], R10 ;  /* 0x0004480a01007387 */ /* 0x0001e60000100800 */
[----:B------:R-:W-:-:S02]  /*151b0*/  IMAD.MOV R6, RZ, RZ, -R6 ;  /* 0x000000ffff067224 */ /* 0x000fc400078e0a06 */
[----:B------:R-:W-:Y:S01]  /*151c0*/  @!P4 IMAD.IADD R17, R17, 0x1, -R7 ;  /* 0x000000011111c824 */ /* 0x000fe200078e0a07 */
[----:B------:R-:W-:Y:S01]  /*151d0*/  ISETP.GE.AND P4, PT, R5, RZ, PT ;  /* 0x000000ff0500720c */ /* 0x000fe20003f86270 */
[C---:B------:R-:W-:Y:S02]  /*151e0*/  IMAD R13, R7.reuse, R6, R13 ;  /* 0x00000006070d7224 */ /* 0x040fe400078e020d */
[----:B------:R-:W-:Y:S01]  /*151f0*/  IMAD.MOV.U32 R5, RZ, RZ, R12 ;  /* 0x000000ffff057224 */ /* 0x000fe200078e000c */
[----:B------:R-:W-:Y:S01]  /*15200*/  ISETP.GT.U32.AND P3, PT, R7, R17, PT ;  /* 0x000000110700720c */ /* 0x000fe20003f64070 */
[----:B0-----:R-:W-:Y:S02]  /*15210*/  IMAD.MOV.U32 R10, RZ, RZ, R2 ;  /* 0x000000ffff0a7224 */ /* 0x001fe400078e0002 */
[----:B------:R-:W-:Y:S02]  /*15220*/  IMAD.MOV R2, RZ, RZ, -R4 ;  /* 0x000000ffff027224 */ /* 0x000fe400078e0a04 */
[----:B------:R-:W-:Y:S01]  /*15230*/  @!P5 IMAD.MOV R19, RZ, RZ, -R19 ;  /* 0x000000ffff13d224 */ /* 0x000fe200078e0a13 */
[----:B------:R-:W-:Y:S01]  /*15240*/  ISETP.GE.AND P5, PT, R11, RZ, PT ;  /* 0x000000ff0b00720c */ /* 0x000fe20003fa6270 */
[----:B------:R-:W-:-:S02]  /*15250*/  IMAD R2, R7, R2, R9 ;  /* 0x0000000207027224 */ /* 0x000fc400078e0209 */
[----:B------:R-:W-:Y:S01]  /*15260*/  @!P1 IMAD.MOV R5, RZ, RZ, -R5 ;  /* 0x000000ffff059224 */ /* 0x000fe200078e0a05 */
[----:B------:R-:W-:Y:S01]  /*15270*/  ISETP.GT.U32.AND P1, PT, R7, R13, PT ;  /* 0x0000000d0700720c */ /* 0x000fe20003f24070 */
[----:B------:R-:W-:Y:S01]  /*15280*/  @!P2 IMAD.MOV R10, RZ, RZ, -R10 ;  /* 0x000000ffff0aa224 */ /* 0x000fe200078e0a0a */
[----:B------:R0:W-:Y:S01]  /*15290*/  STL [R1+0x458], R19 ;  /* 0x0004581301007387 */ /* 0x0001e20000100800 */
[----:B------:R-:W-:Y:S01]  /*152a0*/  VIADD R4, R3, 0x195 ;  /* 0x0000019503047836 */ /* 0x000fe20000000000 */
[----:B------:R-:W-:Y:S01]  /*152b0*/  ISETP.GT.U32.AND P2, PT, R7, R14, PT ;  /* 0x0000000e0700720c */ /* 0x000fe20003f44070 */
[--C-:B------:R-:W-:Y:S01]  /*152c0*/  @!P6 IMAD.IADD R15, R15, 0x1, -R7.reuse ;  /* 0x000000010f0fe824 */ /* 0x100fe200078e0a07 */
[----:B------:R-:W-:Y:S01]  /*152d0*/  ISETP.GT.U32.AND P6, PT, R7, R2, PT ;  /* 0x000000020700720c */ /* 0x000fe20003fc4070 */
[----:B------:R1:W-:Y:S01]  /*152e0*/  STL [R1+0x44c], R10 ;  /* 0x00044c0a01007387 */ /* 0x0003e20000100800 */
[----:B------:R-:W-:Y:S02]  /*152f0*/  VIADD R6, R3, 0x196 ;  /* 0x0000019603067836 */ /* 0x000fe40000000000 */
[--C-:B------:R-:W-:Y:S01]  /*15300*/  @!P3 IMAD.IADD R17, R17, 0x1, -R7.reuse ;  /* 0x000000011111b824 */ /* 0x100fe200078e0a07 */
[----:B------:R-:W-:Y:S01]  /*15310*/  ISETP.GE.AND P3, PT, R16, RZ, PT ;  /* 0x000000ff1000720c */ /* 0x000fe20003f66270 */
[----:B------:R3:W-:Y:S01]  /*15320*/  STL [R1+0x454], R5 ;  /* 0x0004540501007387 */ /* 0x0007e20000100800 */
[----:B------:R-:W-:Y:S01]  /*15330*/  @!P1 IMAD.IADD R13, R13, 0x1, -R7 ;  /* 0x000000010d0d9824 */ /* 0x000fe200078e0a07 */
[----:B------:R-:W-:Y:S01]  /*15340*/  ISETP.GE.AND P1, PT, R4, RZ, PT ;  /* 0x000000ff0400720c */ /* 0x000fe20003f26270 */
[----:B0-----:R-:W-:Y:S01]  /*15350*/  IMAD.MOV.U32 R19, RZ, RZ, R17 ;  /* 0x000000ffff137224 */ /* 0x001fe200078e0011 */
[----:B-1----:R-:W-:Y:S01]  /*15360*/  IABS R10, R4 ;  /* 0x00000004000a7213 */ /* 0x002fe20000000000 */
[----:B------:R-:W-:-:S02]  /*15370*/  VIADD R9, R3, 0x197 ;  /* 0x0000019703097836 */ /* 0x000fc40000000000 */
[----:B------:R-:W-:Y:S02]  /*15380*/  @!P6 IMAD.IADD R2, R2, 0x1, -R7 ;  /* 0x000000010202e824 */ /* 0x000fe400078e0a07 */
[C---:B------:R-:W-:Y:S01]  /*15390*/  IMAD.HI.U32 R16, R8.reuse, R10, RZ ;  /* 0x0000000a08107227 */ /* 0x040fe200078e00ff */
[----:B---3--:R-:W-:Y:S02]  /*153a0*/  IABS R5, R6 ;  /* 0x0000000600057213 */ /* 0x008fe40000000000 */
[C---:B------:R-:W-:Y:S01]  /*153b0*/  ISETP.GT.U32.AND P6, PT, R7.reuse, R2, PT ;  /* 0x000000020700720c */ /* 0x040fe20003fc4070 */
[----:B------:R-:W-:Y:S01]  /*153c0*/  IMAD.MOV R16, RZ, RZ, -R16 ;  /* 0x000000ffff107224 */ /* 0x000fe200078e0a10 */
[----:B------:R-:W-:Y:S01]  /*153d0*/  IABS R11, R9 ;  /* 0x00000009000b7213 */ /* 0x000fe20000000000 */
[----:B------:R-:W-:Y:S01]  /*153e0*/  @!P5 IMAD.MOV R19, RZ, RZ, -R19 ;  /* 0x000000ffff13d224 */ /* 0x000fe200078e0a13 */
[----:B------:R-:W-:Y:S01]  /*153f0*/  ISETP.GT.U32.AND P5, PT, R7, R13, PT ;  /* 0x0000000d0700720c */ /* 0x000fe20003fa4070 */
[----:B------:R-:W-:-:S03]  /*15400*/  IMAD.HI.U32 R12, R8, R5, RZ ;  /* 0x00000005080c7227 */ /* 0x000fc600078e00ff */
[----:B------:R-:W-:Y:S01]  /*15410*/  STL [R1+0x154], R19 ;  /* 0x0001541301007387 */ /* 0x000fe20000100800 */
[C---:B------:R-:W-:Y:S02]  /*15420*/  IMAD R4, R7.reuse, R16, R10 ;  /* 0x0000001007047224 */ /* 0x040fe400078e020a */
[----:B------:R-:W-:Y:S02]  /*15430*/  IMAD.MOV R12, RZ, RZ, -R12 ;  /* 0x000000ffff0c7224 */ /* 0x000fe400078e0a0c */
[----:B------:R-:W-:Y:S01]  /*15440*/  @!P0 IMAD.MOV R15, RZ, RZ, -R15 ;  /* 0x000000ffff0f8224 */ /* 0x000fe200078e0a0f */
[C---:B------:R-:W-:Y:S01]  /*15450*/  ISETP.GT.U32.AND P0, PT, R7.reuse, R4, PT ;  /* 0x000000040700720c */ /* 0x040fe20003f04070 */
[----:B------:R-:W-:Y:S02]  /*15460*/  IMAD R5, R7, R12, R5 ;  /* 0x0000000c07057224 */ /* 0x000fe400078e0205 */
[----:B------:R-:W-:Y:S01]  /*15470*/  IMAD.HI.U32 R12, R8, R11, RZ ;  /* 0x0000000b080c7227 */ /* 0x000fe200078e00ff */
[----:B------:R0:W-:Y:S03]  /*15480*/  STL [R1+0x158], R15 ;  /* 0x0001580f01007387 */ /* 0x0001e60000100800 */
[----:B------:R-:W-:-:S02]  /*15490*/  IMAD.MOV R12, RZ, RZ, -R12 ;  /* 0x000000ffff0c7224 */ /* 0x000fc400078e0a0c */
[--C-:B------:R-:W-:Y:S01]  /*154a0*/  @!P5 IMAD.IADD R13, R13, 0x1, -R7.reuse ;  /* 0x000000010d0dd824 */ /* 0x100fe200078e0a07 */
[----:B------:R-:W-:Y:S01]  /*154b0*/  ISETP.GT.U32.AND P5, PT, R7, R5, PT ;  /* 0x000000050700720c */ /* 0x000fe20003fa4070 */
[----:B------:R-:W-:Y:S01]  /*154c0*/  @!P6 IMAD.IADD R2, R2, 0x1, -R7 ;  /* 0x000000010202e824 */ /* 0x000fe200078e0a07 */
[----:B------:R-:W-:Y:S01]  /*154d0*/  ISETP.GE.AND P6, PT, R9, RZ, PT ;  /* 0x000000ff0900720c */ /* 0x000fe20003fc6270 */
[----:B------:R-:W-:Y:S02]  /*154e0*/  IMAD R9, R7, R12, R11 ;  /* 0x0000000c07097224 */ /* 0x000fe400078e020b */
[----:B0-----:R-:W-:Y:S02]  /*154f0*/  IMAD.MOV.U32 R15, RZ, RZ, R13 ;  /* 0x000000ffff0f7224 */ /* 0x001fe400078e000d */
[--C-:B------:R-:W-:Y:S01]  /*15500*/  @!P2 IMAD.IADD R14, R14, 0x1, -R7.reuse ;  /* 0x000000010e0ea824 */ /* 0x100fe200078e0a07 */
[----:B------:R-:W-:Y:S01]  /*15510*/  ISETP.GE.AND P2, PT, R18, RZ, PT ;  /* 0x000000ff1200720c */ /* 0x000fe20003f46270 */
[----:B------:R-:W-:-:S02]  /*15520*/  @!P0 IMAD.IADD R4, R4, 0x1, -R7 ;  /* 0x0000000104048824 */ /* 0x000fc400078e0a07 */
[----:B------:R-:W-:Y:S01]  /*15530*/  @!P3 IMAD.MOV R15, RZ, RZ, -R15 ;  /* 0x000000ffff0fb224 */ /* 0x000fe200078e0a0f */
[----:B------:R-:W-:Y:S01]  /*15540*/  ISETP.GT.U32.AND P3, PT, R7, R9, PT ;  /* 0x000000090700720c */ /* 0x000fe20003f64070 */
[----:B------:R-:W-:Y:S01]  /*15550*/  @!P4 IMAD.MOV R14, RZ, RZ, -R14 ;  /* 0x000000ffff0ec224 */ /* 0x000fe200078e0a0e */
[----:B------:R-:W-:Y:S01]  /*15560*/  ISETP.GE.AND P4, PT, R6, RZ, PT ;  /* 0x000000ff0600720c */ /* 0x000fe20003f86270 */
[----:B------:R-:W-:Y:S01]  /*15570*/  VIADD R6, R3, 0x198 ;  /* 0x0000019803067836 */ /* 0x000fe20000000000 */
[----:B------:R-:W-:Y:S01]  /*15580*/  ISETP.GT.U32.AND P0, PT, R7, R4, PT ;  /* 0x000000040700720c */ /* 0x000fe20003f04070 */
[----:B------:R-:W-:Y:S01]  /*15590*/  VIADD R10, R3, 0x199 ;  /* 0x00000199030a7836 */ /* 0x000fe20000000000 */
[----:B------:R0:W-:Y:S01]  /*155a0*/  STL [R1+0x434], R14 ;  /* 0x0004340e01007387 */ /* 0x0001e20000100800 */
[----:B------:R-:W-:Y:S01]  /*155b0*/  @!P5 IMAD.IADD R5, R5, 0x1, -R7 ;  /* 0x000000010505d824 */ /* 0x000fe200078e0a07 */
[----:B------:R-:W-:Y:S01]  /*155c0*/  IABS R20, R6 ;  /* 0x0000000600147213 */ /* 0x000fe20000000000 */
[----:B------:R-:W-:Y:S01]  /*155d0*/  VIADD R12, R3, 0x19a ;  /* 0x0000019a030c7836 */ /* 0x000fe20000000000 */
[----:B------:R-:W-:Y:S01]  /*155e0*/  IABS R21, R10 ;  /* 0x0000000a00157213 */ /* 0x000fe20000000000 */
[----:B------:R1:W-:Y:S01]  /*155f0*/  STL [R1+0x430], R15 ;  /* 0x0004300f01007387 */ /* 0x0003e20000100800 */
[----:B------:R-:W-:Y:S01]  /*15600*/  ISETP.GT.U32.AND P5, PT, R7, R5, PT ;  /* 0x000000050700720c */ /* 0x000fe20003fa4070 */
[----:B------:R-:W-:Y:S01]  /*15610*/  IMAD.HI.U32 R13, R8, R20, RZ ;  /* 0x00000014080d7227 */ /* 0x000fe200078e00ff */
[----:B------:R-:W-:-:S03]  /*15620*/  IABS R11, R12 ;  /* 0x0000000c000b7213 */ /* 0x000fc60000000000 */
[----:B0-----:R-:W-:Y:S02]  /*15630*/  IMAD.MOV.U32 R14, RZ, RZ, R2 ;  /* 0x000000ffff0e7224 */ /* 0x001fe400078e0002 */
[--C-:B------:R-:W-:Y:S02]  /*15640*/  @!P3 IMAD.IADD R9, R9, 0x1, -R7.reuse ;  /* 0x000000010909b824 */ /* 0x100fe400078e0a07 */
[----:B------:R-:W-:Y:S01]  /*15650*/  @!P0 IMAD.IADD R4, R4, 0x1, -R7 ;  /* 0x0000000104048824 */ /* 0x000fe200078e0a07 */
[----:B------:R-:W-:Y:S01]  /*15660*/  ISETP.GE.AND P0, PT, R10, RZ, PT ;  /* 0x000000ff0a00720c */ /* 0x000fe20003f06270 */
[----:B------:R-:W-:Y:S01]  /*15670*/  @!P2 IMAD.MOV R14, RZ, RZ, -R14 ;  /* 0x000000ffff0ea224 */ /* 0x000fe200078e0a0e */
[----:B------:R-:W-:Y:S01]  /*15680*/  ISETP.GE.AND P2, PT, R6, RZ, PT ;  /* 0x000000ff0600720c */ /* 0x000fe20003f46270 */
[----:B------:R-:W-:Y:S01]  /*15690*/  IMAD.MOV R10, RZ, RZ, -R13 ;  /* 0x000000ffff0a7224 */ /* 0x000fe200078e0a0d */
[C---:B------:R-:W-:Y:S01]  /*156a0*/  ISETP.GT.U32.AND P3, PT, R7.reuse, R9, PT ;  /* 0x000000090700720c */ /* 0x040fe20003f64070 */
[----:B------:R-:W-:Y:S01]  /*156b0*/  IMAD.HI.U32 R6, R8, R21, RZ ;  /* 0x0000001508067227 */ /* 0x000fe200078e00ff */
[----:B------:R0:W-:Y:S03]  /*156c0*/  STL [R1+0xf18], R14 ;  /* 0x000f180e01007387 */ /* 0x0001e60000100800 */
[----:B------:R-:W-:-:S02]  /*156d0*/  IMAD R20, R7, R10, R20 ;  /* 0x0000000a07147224 */ /* 0x000fc400078e0214 */
[----:B-1----:R-:W-:Y:S02]  /*156e0*/  IMAD.MOV.U32 R15, RZ, RZ, R4 ;  /* 0x000000ffff0f7224 */ /* 0x002fe400078e0004 */
[----:B------:R-:W-:Y:S02]  /*156f0*/  IMAD.MOV R6, RZ, RZ, -R6 ;  /* 0x000000ffff067224 */ /* 0x000fe400078e0a06 */
[----:B------:R-:W-:Y:S01]  /*15700*/  @!P1 IMAD.MOV R15, RZ, RZ, -R15 ;  /* 0x000000ffff0f9224 */ /* 0x000fe200078e0a0f */
[C---:B------:R-:W-:Y:S01]  /*15710*/  ISETP.GT.U32.AND P1, PT, R7.reuse, R20, PT ;  /* 0x000000140700720c */ /* 0x040fe20003f24070 */
[----:B------:R-:W-:Y:S02]  /*15720*/  IMAD R21, R7, R6, R21 ;  /* 0x0000000607157224 */ /* 0x000fe400078e0215 */
[----:B------:R-:W-:Y:S01]  /*15730*/  IMAD.HI.U32 R2, R8, R11, RZ ;  /* 0x0000000b08027227 */ /* 0x000fe200078e00ff */
[----:B------:R1:W-:Y:S03]  /*15740*/  STL [R1+0xf20], R15 ;  /* 0x000f200f01007387 */ /* 0x0003e60000100800 */
[----:B------:R-:W-:Y:S01]  /*15750*/  @!P3 IMAD.IADD R9, R9, 0x1, -R7 ;  /* 0x000000010909b824 */ /* 0x000fe200078e0a07 */
[----:B------:R-:W-:Y:S01]  /*15760*/  ISETP.GT.U32.AND P3, PT, R7, R21, PT ;  /* 0x000000150700720c */ /* 0x000fe20003f64070 */
[----:B------:R-:W-:-:S02]  /*15770*/  IMAD.MOV R2, RZ, RZ, -R2 ;  /* 0x000000ffff027224 */ /* 0x000fc400078e0a02 */
[----:B------:R-:W-:Y:S01]  /*15780*/  @!P5 IMAD.IADD R5, R5, 0x1, -R7 ;  /* 0x000000010505d824 */ /* 0x000fe200078e0a07 */
[----:B------:R-:W-:Y:S01]  /*15790*/  ISETP.GE.AND P5, PT, R12, RZ, PT ;  /* 0x000000ff0c00720c */ /* 0x000fe20003fa6270 */
[----:B------:R-:W-:Y:S02]  /*157a0*/  IMAD R2, R7, R2, R11 ;  /* 0x0000000207027224 */ /* 0x000fe400078e020b */
[----:B------:R-:W-:Y:S02]  /*157b0*/  @!P1 IMAD.IADD R20, R20, 0x1, -R7 ;  /* 0x0000000114149824 */ /* 0x000fe400078e0a07 */
[----:B------:R-:W-:Y:S02]  /*157c0*/  VIADD R11, R3, 0x19b ;  /* 0x0000019b030b7836 */ /* 0x000fe40000000000 */
[----:B0-----:R-:W-:Y:S01]  /*157d0*/  IMAD.MOV.U32 R14, RZ, RZ, R5 ;  /* 0x000000ffff0e7224 */ /* 0x001fe200078e0005 */
[----:B------:R-:W-:Y:S01]  /*157e0*/  ISETP.GT.U32.AND P1, PT, R7, R20, PT ;  /* 0x000000140700720c */ /* 0x000fe20003f24070 */
[----:B------:R-:W-:-:S02]  /*157f0*/  VIADD R4, R3, 0x19c ;  /* 0x0000019c03047836 */ /* 0x000fc40000000000 */
[----:B------:R-:W-:Y:S01]  /*15800*/  @!P4 IMAD.MOV R14, RZ, RZ, -R14 ;  /* 0x000000ffff0ec224 */ /* 0x000fe200078e0a0e */
[----:B------:R-:W-:Y:S01]  /*15810*/  ISETP.GE.AND P4, PT, R11, RZ, PT ;  /* 0x000000ff0b00720c */ /* 0x000fe20003f86270 */
[----:B------:R-:W-:Y:S01]  /*15820*/  @!P3 IMAD.IADD R21, R21, 0x1, -R7 ;  /* 0x000000011515b824 */ /* 0x000fe200078e0a07 */
[----:B------:R-:W-:Y:S01]  /*15830*/  IABS R11, R11 ;  /* 0x0000000b000b7213 */ /* 0x000fe20000000000 */
[----:B------:R-:W-:Y:S01]  /*15840*/  IMAD.MOV.U32 R18, RZ, RZ, R9 ;  /* 0x000000ffff127224 */ /* 0x000fe200078e0009 */
[----:B------:R-:W-:Y:S01]  /*15850*/  IABS R5, R4 ;  /* 0x0000000400057213 */ /* 0x000fe20000000000 */
[----:B------:R-:W-:Y:S01]  /*15860*/  VIADD R17, R3, 0x19d ;  /* 0x0000019d03117836 */ /* 0x000fe20000000000 */
[C---:B------:R-:W-:Y:S01]  /*15870*/  ISETP.GT.U32.AND P3, PT, R7.reuse, R21, PT ;  /* 0x000000150700720c */ /* 0x040fe20003f64070 */
[C---:B------:R-:W-:Y:S01]  /*15880*/  IMAD.HI.U32 R12, R8.reuse, R11, RZ ;  /* 0x0000000b080c7227 */ /* 0x040fe200078e00ff */
[----:B------:R0:W-:Y:S02]  /*15890*/  STL [R1+0xf28], R14 ;  /* 0x000f280e01007387 */ /* 0x0001e40000100800 */
        /* <DEDUP_REMOVED lines=8> */
[----:B------:R-:W-:Y:S02]  /*15920*/  IMAD.MOV R10, RZ, RZ, -R10 ;  /* 0x000000ffff0a7224 */ /* 0x000fe400078e0a0a */
[C---:B------:R-:W-:Y:S02]  /*15930*/  IMAD R4, R7.reuse, R12, R11 ;  /* 0x0000000c07047224 */ /* 0x040fe400078e020b */
[----:B------:R-:W-:Y:S02]  /*15940*/  IMAD R5, R7, R10, R5 ;  /* 0x0000000a07057224 */ /* 0x000fe400078e0205 */
[--C-:B------:R-:W-:Y:S01]  /*15950*/  @!P3 IMAD.IADD R21, R21, 0x1, -R7.reuse ;  /* 0x000000011515b824 */ /* 0x100fe200078e0a07 */
[C---:B------:R-:W-:Y:S01]  /*15960*/  ISETP.GT.U32.AND P3, PT, R7.reuse, R4, PT ;  /* 0x000000040700720c */ /* 0x040fe20003f64070 */
[----:B------:R-:W-:Y:S01]  /*15970*/  @!P6 IMAD.IADD R2, R2, 0x1, -R7 ;  /* 0x000000010202e824 */ /* 0x000fe200078e0a07 */
[----:B------:R-:W-:Y:S01]  /*15980*/  ISETP.GT.U32.AND P6, PT, R7, R5, PT ;  /* 0x000000050700720c */ /* 0x000fe20003fc4070 */
[----:B-1----:R-:W-:-:S02]  /*15990*/  VIADD R15, R3, 0x19e ;  /* 0x0000019e030f7836 */ /* 0x002fc40000000000 */
[----:B0-----:R-:W-:-:S03]  /*159a0*/  IMAD.HI.U32 R14, R8, R13, RZ ;  /* 0x0000000d080e7227 */ /* 0x001fc600078e00ff */
[----:B------:R-:W-:Y:S01]  /*159b0*/  IABS R16, R15 ;  /* 0x0000000f00107213 */ /* 0x000fe20000000000 */
[C---:B------:R-:W-:Y:S02]  /*159c0*/  VIADD R10, R3.reuse, 0x19f ;  /* 0x0000019f030a7836 */ /* 0x040fe40000000000 */
[----:B------:R-:W-:Y:S02]  /*159d0*/  VIADD R11, R3, 0x1a0 ;  /* 0x000001a0030b7836 */ /* 0x000fe40000000000 */
[----:B------:R-:W-:Y:S01]  /*159e0*/  @!P3 IMAD.IADD R4, R4, 0x1, -R7 ;  /* 0x000000010404b824 */ /* 0x000fe200078e0a07 */
[----:B------:R-:W-:Y:S01]  /*159f0*/  ISETP.GT.U32.AND P3, PT, R7, R2, PT ;  /* 0x000000020700720c */ /* 0x000fe20003f64070 */
[----:B------:R-:W-:Y:S01]  /*15a00*/  IMAD.HI.U32 R6, R8, R16, RZ ;  /* 0x0000001008067227 */ /* 0x000fe200078e00ff */
[----:B---3--:R-:W-:-:S03]  /*15a10*/  IABS R18, R11 ;  /* 0x0000000b00127213 */ /* 0x008fc60000000000 */
[----:B------:R-:W-:Y:S01]  /*15a20*/  IMAD.MOV R9, RZ, RZ, -R14 ;  /* 0x000000ffff097224 */ /* 0x000fe200078e0a0e */
[----:B------:R-:W-:Y:S01]  /*15a30*/  IABS R14, R10 ;  /* 0x0000000a000e7213 */ /* 0x000fe20000000000 */
[----:B------:R-:W-:Y:S02]  /*15a40*/  IMAD.MOV.U32 R23, RZ, RZ, R20 ;  /* 0x000000ffff177224 */ /* 0x000fe400078e0014 */
[----:B------:R-:W-:Y:S02]  /*15a50*/  @!P6 IMAD.IADD R5, R5, 0x1, -R7 ;  /* 0x000000010505e824 */ /* 0x000fe400078e0a07 */
[----:B------:R-:W-:Y:S02]  /*15a60*/  IMAD.MOV R6, RZ, RZ, -R6 ;  /* 0x000000ffff067224 */ /* 0x000fe400078e0a06 */
[----:B------:R-:W-:Y:S01]  /*15a70*/  @!P2 IMAD.MOV R23, RZ, RZ, -R23 ;  /* 0x000000ffff17a224 */ /* 0x000fe200078e0a17 */
[C---:B------:R-:W-:Y:S01]  /*15a80*/  ISETP.GT.U32.AND P2, PT, R7.reuse, R4, PT ;  /* 0x000000040700720c */ /* 0x040fe20003f44070 */
[C---:B------:R-:W-:Y:S01]  /*15a90*/  IMAD R16, R7.reuse, R6, R16 ;  /* 0x0000000607107224 */ /* 0x040fe200078e0210 */
[----:B------:R-:W-:Y:S01]  /*15aa0*/  ISETP.GT.U32.AND P6, PT, R7, R5, PT ;  /* 0x000000050700720c */ /* 0x000fe20003fc4070 */
[C---:B------:R-:W-:Y:S01]  /*15ab0*/  IMAD.HI.U32 R22, R8.reuse, R14, RZ ;  /* 0x0000000e08167227 */ /* 0x040fe200078e00ff */
[----:B------:R-:W-:Y:S03]  /*15ac0*/  STL [R1+0x150], R23 ;  /* 0x0001501701007387 */ /* 0x000fe60000100800 */
        /* <DEDUP_REMOVED lines=9> */
[C---:B------:R-:W-:Y:S01]  /*15b60*/  IMAD R18, R7.reuse, R20, R18 ;  /* 0x0000001407127224 */ /* 0x040fe200078e0212 */
        /* <DEDUP_REMOVED lines=8> */
[----:B------:R-:W-:Y:S01]  /*15bf0*/  IABS R12, R9 ;  /* 0x00000009000c7213 */ /* 0x000fe20000000000 */
        /* <DEDUP_REMOVED lines=9> */
[----:B0-----:R-:W-:-:S04]  /*15c90*/  IMAD.HI.U32 R21, R8, R19, RZ ;  /* 0x0000001308157227 */ /* 0x001fc800078e00ff */
[--C-:B------:R-:W-:Y:S01]  /*15ca0*/  @!P2 IMAD.IADD R14, R14, 0x1, -R7.reuse ;  /* 0x000000010e0ea824 */ /* 0x100fe200078e0a07 */
        /* <DEDUP_REMOVED lines=10> */
[----:B------:R-:W-:Y:S01]  /*15d50*/  STL [R1+0xe14], R23 ;  /* 0x000e141701007387 */ /* 0x000fe20000100800 */
[----:B------:R-:W-:Y:S02]  /*15d60*/  IMAD R19, R7, R21, R19 ;  /* 0x0000001507137224 */ /* 0x000fe400078e0213 */
[----:B------:R-:W-:Y:S01]  /*15d70*/  VIADD R15, R3, 0x1a4 ;  /* 0x000001a4030f7836 */ /* 0x000fe20000000000 */
[----:B------:R-:W-:Y:S01]  /*15d80*/  IABS R2, R17 ;  /* 0x0000001100027213 */ /* 0x000fe20000000000 */
[----:B------:R-:W-:Y:S01]  /*15d90*/  @!P1 IMAD.MOV R5, RZ, RZ, -R5 ;  /* 0x000000ffff059224 */ /* 0x000fe200078e0a05 */
[C---:B------:R-:W-:Y:S01]  /*15da0*/  ISETP.GT.U32.AND P1, PT, R7.reuse, R19, PT ;  /* 0x000000130700720c */ /* 0x040fe20003f24070 */
[--C-:B------:R-:W-:Y:S01]  /*15db0*/  @!P5 IMAD.IADD R16, R16, 0x1, -R7.reuse ;  /* 0x000000011010d824 */ /* 0x100fe200078e0a07 */
[----:B------:R-:W-:Y:S01]  /*15dc0*/  ISETP.GT.U32.AND P5, PT, R7, R12, PT ;  /* 0x0000000c0700720c */ /* 0x000fe20003fa4070 */
[--C-:B------:R-:W-:Y:S01]  /*15dd0*/  @!P2 IMAD.IADD R13, R13, 0x1, -R7.reuse ;  /* 0x000000010d0da824 */ /* 0x100fe200078e0a07 */
[----:B------:R-:W-:Y:S01]  /*15de0*/  IABS R4, R15 ;  /* 0x0000000f00047213 */ /* 0x000fe20000000000 */
[----:B------:R0:W-:Y:S01]  /*15df0*/  STL [R1+0x10ec], R5 ;  /* 0x0010ec0501007387 */ /* 0x0001e20000100800 */
[----:B------:R-:W-:Y:S01]  /*15e00*/  ISETP.GE.AND P2, PT, R10, RZ, PT ;  /* 0x000000ff0a00720c */ /* 0x000fe20003f46270 */
[--C-:B------:R-:W-:Y:S01]  /*15e10*/  @!P6 IMAD.IADD R14, R14, 0x1, -R7.reuse ;  /* 0x000000010e0ee824 */ /* 0x100fe200078e0a07 */
[----:B------:R-:W-:Y:S01]  /*15e20*/  ISETP.GE.AND P6, PT, R11, RZ, PT ;  /* 0x000000ff0b00720c */ /* 0x000fe20003fc6270 */
[----:B------:R-:W-:Y:S01]  /*15e30*/  @!P4 IMAD.IADD R18, R18, 0x1, -R7 ;  /* 0x000000011212c824 */ /* 0x000fe200078e0a07 */
[----:B------:R-:W-:Y:S01]  /*15e40*/  ISETP.GE.AND P4, PT, R6, RZ, PT ;  /* 0x000000ff0600720c */ /* 0x000fe20003f86270 */
[----:B------:R-:W-:-:S04]  /*15e50*/  IMAD.HI.U32 R6, R8, R4, RZ ;  /* 0x0000000408067227 */ /* 0x000fc800078e00ff */
[----:B0-----:R-:W-:-:S04]  /*15e60*/  IMAD.HI.U32 R5, R8, R2, RZ ;  /* 0x0000000208057227 */ /* 0x001fc800078e00ff */
[----:B------:R-:W-:Y:S02]  /*15e70*/  IMAD.MOV R5, RZ, RZ, -R5 ;  /* 0x000000ffff057224 */ /* 0x000fe400078e0a05 */
[----:B------:R-:W-:Y:S02]  /*15e80*/  IMAD.MOV R6, RZ, RZ, -R6 ;  /* 0x000000ffff067224 */ /* 0x000fe400078e0a06 */
[----:B------:R-:W-:Y:S02]  /*15e90*/  IMAD.MOV.U32 R20, RZ, RZ, R16 ;  /* 0x000000ffff147224 */ /* 0x000fe400078e0010 */
[----:B------:R-:W-:Y:S01]  /*15ea0*/  @!P5 IMAD.IADD R12, R12, 0x1, -R7 ;  /* 0x000000010c0cd824 */ /* 0x000fe200078e0a07 */
[----:B------:R-:W-:Y:S01]  /*15eb0*/  ISETP.GE.AND P5, PT, R17, RZ, PT ;  /* 0x000000ff1100720c */ /* 0x000fe20003fa6270 */
[----:B------:R-:W-:Y:S02]  /*15ec0*/  IMAD R2, R7, R5, R2 ;  /* 0x0000000507027224 */ /* 0x000fe400078e0202 */
[----:B------:R-:W-:-:S02]  /*15ed0*/  IMAD.MOV.U32 R10, RZ, RZ, R14 ;  /* 0x000000ffff0a7224 */ /* 0x000fc400078e000e */
[----:B------:R-:W-:Y:S01]  /*15ee0*/  @!P1 IMAD.IADD R19, R19, 0x1, -R7 ;  /* 0x0000000113139824 */ /* 0x000fe200078e0a07 */
[----:B------:R-:W-:Y:S01]  /*15ef0*/  ISETP.GE.AND P1, PT, R9, RZ, PT ;  /* 0x000000ff0900720c */ /* 0x000fe20003f26270 */
[----:B------:R-:W-:Y:S02]  /*15f00*/  IMAD.MOV.U32 R21, RZ, RZ, R13 ;  /* 0x000000ffff157224 */ /* 0x000fe400078e000d */
[----:B------:R-:W-:Y:S01]  /*15f10*/  @!P3 IMAD.MOV R20, RZ, RZ, -R20 ;  /* 0x000000ffff14b224 */ /* 0x000fe200078e0a14 */
[C---:B------:R-:W-:Y:S01]  /*15f20*/  ISETP.GT.U32.AND P3, PT, R7.reuse, R12, PT ;  /* 0x0000000c0700720c */ /* 0x040fe20003f64070 */
[C---:B------:R-:W-:Y:S02]  /*15f30*/  IMAD R6, R7.reuse, R6, R4 ;  /* 0x0000000607067224 */ /* 0x040fe400078e0204 */
[----:B------:R-:W-:Y:S02]  /*15f40*/  IMAD.MOV.U32 R9, RZ, RZ, R18 ;  /* 0x000000ffff097224 */ /* 0x000fe400078e0012 */
[----:B------:R-:W-:Y:S01]  /*15f50*/  @!P2 IMAD.MOV R10, RZ, RZ, -R10 ;  /* 0x000000ffff0aa224 */ /* 0x000fe200078e0a0a */
[C---:B------:R-:W-:Y:S01]  /*15f60*/  ISETP.GT.U32.AND P2, PT, R7.reuse, R2, PT ;  /* 0x000000020700720c */ /* 0x040fe20003f44070 */
[----:B------:R-:W-:Y:S01]  /*15f70*/  @!P0 IMAD.MOV R21, RZ, RZ, -R21 ;  /* 0x000000ffff158224 */ /* 0x000fe200078e0a15 */
[C---:B------:R-:W-:Y:S01]  /*15f80*/  ISETP.GT.U32.AND P0, PT, R7.reuse, R19, PT ;  /* 0x000000130700720c */ /* 0x040fe20003f04070 */
[----:B------:R-:W-:Y:S01]  /*15f90*/  @!P6 IMAD.MOV R9, RZ, RZ, -R9 ;  /* 0x000000ffff09e224 */ /* 0x000fe200078e0a09 */
[----:B------:R-:W-:Y:S01]  /*15fa0*/  ISETP.GT.U32.AND P6, PT, R7, R6, PT ;  /* 0x000000060700720c */ /* 0x000fe20003fc4070 */
[----:B------:R-:W-:Y:S01]  /*15fb0*/  VIADD R4, R3, 0x1a5 ;  /* 0x000001a503047836 */ /* 0x000fe20000000000 */
[----:B------:R-:W-:Y:S01]  /*15fc0*/  STL [R1+0x10e4], R21 ;  /* 0x0010e41501007387 */ /* 0x000fe20000100800 */
[----:B------:R-:W-:-:S02]  /*15fd0*/  @!P3 IMAD.IADD R12, R12, 0x1, -R7 ;  /* 0x000000010c0cb824 */ /* 0x000fc400078e0a07 */
[C---:B------:R-:W-:Y:S01]  /*15fe0*/  VIADD R5, R3.reuse, 0x1a6 ;  /* 0x000001a603057836 */ /* 0x040fe20000000000 */
[----:B------:R-:W-:Y:S01]  /*15ff0*/  STL [R1+0x10e0], R20 ;  /* 0x0010e01401007387 */ /* 0x000fe20000100800 */
[----:B------:R-:W-:Y:S01]  /*16000*/  ISETP.GE.AND P3, PT, R4, RZ, PT ;  /* 0x000000ff0400720c */ /* 0x000fe20003f66270 */
[----:B------:R-:W-:Y:S02]  /*16010*/  VIADD R17, R3, 0x1a7 ;  /* 0x000001a703117836 */ /* 0x000fe40000000000 */
[----:B------:R0:W-:Y:S01]  /*16020*/  STL [R1+0x10dc], R10 ;  /* 0x0010dc0a01007387 */ /* 0x0001e20000100800 */
[--C-:B------:R-:W-:Y:S01]  /*16030*/  @!P2 IMAD.IADD R2, R2, 0x1, -R7.reuse ;  /* 0x000000010202a824 */ /* 0x100fe200078e0a07 */
[----:B------:R-:W-:Y:S01]  /*16040*/  IABS R11, R5 ;  /* 0x00000005000b7213 */ /* 0x000fe20000000000 */
[--C-:B------:R-:W-:Y:S01]  /*16050*/  @!P6 IMAD.IADD R6, R6, 0x1, -R7.reuse ;  /* 0x000000010606e824 */ /* 0x100fe200078e0a07 */
[----:B------:R1:W-:Y:S01]  /*16060*/  STL [R1+0xf4], R9 ;  /* 0x0000f40901007387 */ /* 0x0003e20000100800 */
[----:B------:R-:W-:Y:S01]  /*16070*/  @!P0 IMAD.IADD R19, R19, 0x1, -R7 ;  /* 0x0000000113138824 */ /* 0x000fe200078e0a07 */
[----:B------:R-:W-:Y:S01]  /*16080*/  ISETP.GT.U32.AND P6, PT, R7, R2, PT ;  /* 0x000000020700720c */ /* 0x000fe20003fc4070 */
[----:B------:R-:W-:Y:S01]  /*16090*/  VIADD R13, R3, 0x1a9 ;  /* 0x000001a9030d7836 */ /* 0x000fe20000000000 */
[----:B------:R-:W-:Y:S01]  /*160a0*/  ISETP.GE.AND P2, PT, R5, RZ, PT ;  /* 0x000000ff0500720c */ /* 0x000fe20003f46270 */
[----:B------:R-:W-:Y:S01]  /*160b0*/  IMAD.HI.U32 R5, R8, R11, RZ ;  /* 0x0000000b08057227 */ /* 0x000fe200078e00ff */
[----:B------:R-:W-:-:S03]  /*160c0*/  ISETP.GE.AND P0, PT, R15, RZ, PT ;  /* 0x000000ff0f00720c */ /* 0x000fc60003f06270 */
[----:B0-----:R-:W-:Y:S01]  /*160d0*/  IMAD.MOV.U32 R10, RZ, RZ, R19 ;  /* 0x000000ffff0a7224 */ /* 0x001fe200078e0013 */
[----:B-1----:R-:W-:Y:S01]  /*160e0*/  IABS R9, R4 ;  /* 0x0000000400097213 */ /* 0x002fe20000000000 */
[----:B------:R-:W-:Y:S02]  /*160f0*/  IMAD.MOV R5, RZ, RZ, -R5 ;  /* 0x000000ffff057224 */ /* 0x000fe400078e0a05 */
[----:B------:R-:W-:Y:S01]  /*16100*/  @!P4 IMAD.MOV R10, RZ, RZ, -R10 ;  /* 0x000000ffff0ac224 */ /* 0x000fe200078e0a0a */
[----:B------:R-:W-:Y:S01]  /*16110*/  ISETP.GT.U32.AND P4, PT, R7, R6, PT ;  /* 0x000000060700720c */ /* 0x000fe20003f84070 */
[----:B------:R-:W-:Y:S02]  /*16120*/  IMAD.MOV.U32 R4, RZ, RZ, R9 ;  /* 0x000000ffff047224 */ /* 0x000fe400078e0009 */
[----:B------:R-:W-:Y:S01]  /*16130*/  @!P6 IMAD.IADD R2, R2, 0x1, -R7 ;  /* 0x000000010202e824 */ /* 0x000fe200078e0a07 */
[----:B------:R0:W-:Y:S01]  /*16140*/  STL [R1+0xfc], R10 ;  /* 0x0000fc0a01007387 */ /* 0x0001e20000100800 */
[----:B------:R-:W-:-:S04]  /*16150*/  IMAD.HI.U32 R9, R8, R4, RZ ;  /* 0x0000000408097227 */ /* 0x000fc800078e00ff */
[----:B------:R-:W-:Y:S02]  /*16160*/  IMAD.MOV R9, RZ, RZ, -R9 ;  /* 0x000000ffff097224 */ /* 0x000fe400078e0a09 */
[C---:B------:R-:W-:Y:S02]  /*16170*/  IMAD R11, R7.reuse, R5, R11 ;  /* 0x00000005070b7224 */ /* 0x040fe400078e020b */
[C---:B------:R-:W-:Y:S02]  /*16180*/  IMAD R4, R7.reuse, R9, R4 ;  /* 0x0000000907047224 */ /* 0x040fe400078e0204 */
[----:B0-----:R-:W-:Y:S02]  /*16190*/  IMAD.MOV.U32 R10, RZ, RZ, R12 ;  /* 0x000000ffff0a7224 */ /* 0x001fe400078e000c */
        /* <DEDUP_REMOVED lines=9> */
[----:B------:R-:W-:-:S02]  /*16230*/  VIADD R16, R3, 0x1a8 ;  /* 0x000001a803107836 */ /* 0x000fc40000000000 */
[----:B------:R-:W-:Y:S01]  /*16240*/  VIADD R5, R3, 0x1aa ;  /* 0x000001aa03057836 */ /* 0x000fe20000000000 */
[----:B------:R-:W-:Y:S01]  /*16250*/  STL [R1+0x10c4], R12 ;  /* 0x0010c40c01007387 */ /* 0x000fe20000100800 */
[----:B------:R-:W-:Y:S01]  /*16260*/  IMAD.HI.U32 R9, R8, R17, RZ ;  /* 0x0000001108097227 */ /* 0x000fe200078e00ff */
[----:B------:R-:W-:Y:S02]  /*16270*/  ISETP.GE.AND P4, PT, R16, RZ, PT ;  /* 0x000000ff1000720c */ /* 0x000fe40003f86270 */
[----:B------:R-:W-:Y:S01]  /*16280*/  IABS R16, R16 ;  /* 0x0000001000107213 */ /* 0x000fe20000000000 */
[----:B------:R-:W-:Y:S02]  /*16290*/  @!P6 IMAD.IADD R4, R4, 0x1, -R7 ;  /* 0x000000010404e824 */ /* 0x000fe400078e0a07 */
[----:B0-----:R-:W-:Y:S01]  /*162a0*/  IMAD.MOV.U32 R10, RZ, RZ, R6 ;  /* 0x000000ffff0a7224 */ /* 0x001fe200078e0006 */
[----:B------:R-:W-:Y:S01]  /*162b0*/  IABS R6, R5 ;  /* 0x0000000500067213 */ /* 0x000fe20000000000 */
[----:B------:R-:W-:Y:S01]  /*162c0*/  IMAD.MOV R9, RZ, RZ, -R9 ;  /* 0x000000ffff097224 */ /* 0x000fe200078e0a09 */
[----:B------:R-:W-:Y:S01]  /*162d0*/  ISETP.GT.U32.AND P6, PT, R7, R4, PT ;  /* 0x000000040700720c */ /* 0x000fe20003fc4070 */
[----:B------:R-:W-:Y:S01]  /*162e0*/  @!P0 IMAD.MOV R10, RZ, RZ, -R10 ;  /* 0x000000ffff0a8224 */ /* 0x000fe200078e0a0a */
[----:B------:R-:W-:Y:S01]  /*162f0*/  ISETP.GE.AND P0, PT, R13, RZ, PT ;  /* 0x000000ff0d00720c */ /* 0x000fe20003f06270 */
[----:B------:R-:W-:Y:S01]  /*16300*/  @!P5 IMAD.IADD R11, R11, 0x1, -R7 ;  /* 0x000000010b0bd824 */ /* 0x000fe200078e0a07 */
[----:B------:R-:W-:Y:S01]  /*16310*/  IABS R13, R13 ;  /* 0x0000000d000d7213 */ /* 0x000fe20000000000 */
[C---:B------:R-:W-:Y:S01]  /*16320*/  IMAD R17, R7.reuse, R9, R17 ;  /* 0x0000000907117224 */ /* 0x040fe200078e0211 */
[----:B------:R0:W-:Y:S01]  /*16330*/  STL [R1+0x10f0], R10 ;  /* 0x0010f00a01007387 */ /* 0x0001e20000100800 */
[----:B------:R-:W-:Y:S01]  /*16340*/  IMAD.HI.U32 R2, R8, R16, RZ ;  /* 0x0000001008027227 */ /* 0x000fe200078e00ff */
[----:B------:R-:W-:-:S03]  /*16350*/  ISETP.GT.U32.AND P5, PT, R7, R11, PT ;  /* 0x0000000b0700720c */ /* 0x000fc60003fa4070 */
[----:B------:R-:W-:-:S04]  /*16360*/  IMAD.HI.U32 R9, R8, R6, RZ ;  /* 0x0000000608097227 */ /* 0x000fc800078e00ff */
[----:B------:R-:W-:Y:S01]  /*16370*/  @!P6 IMAD.IADD R4, R4, 0x1, -R7 ;  /* 0x000000010404e824 */ /* 0x000fe200078e0a07 */
[----:B------:R-:W-:Y:S01]  /*16380*/  ISETP.GT.U32.AND P6, PT, R7, R17, PT ;  /* 0x000000110700720c */ /* 0x000fe20003fc4070 */
[----:B0-----:R-:W-:-:S04]  /*16390*/  IMAD.HI.U32 R10, R8, R13, RZ ;  /* 0x0000000d080a7227 */ /* 0x001fc800078e00ff */
[----:B------:R-:W-:Y:S02]  /*163a0*/  IMAD.MOV R10, RZ, RZ, -R10 ;  /* 0x000000ffff0a7224 */ /* 0x000fe400078e0a0a */
[----:B------:R-:W-:Y:S02]  /*163b0*/  IMAD.MOV R2, RZ, RZ, -R2 ;  /* 0x000000ffff027224 */ /* 0x000fe400078e0a02 */
[----:B------:R-:W-:Y:S02]  /*163c0*/  IMAD.MOV R9, RZ, RZ, -R9 ;  /* 0x000000ffff097224 */ /* 0x000fe400078e0a09 */
[C---:B------:R-:W-:Y:S02]  /*163d0*/  IMAD R13, R7.reuse, R10, R13 ;  /* 0x0000000a070d7224 */ /* 0x040fe400078e020d */
[----:B------:R-:W-:Y:S02]  /*163e0*/  IMAD R16, R7, R2, R16 ;  /* 0x0000000207107224 */ /* 0x000fe400078e0210 */
[----:B------:R-:W-:-:S02]  /*163f0*/  IMAD.MOV.U32 R12, RZ, RZ, R4 ;  /* 0x000000ffff0c7224 */ /* 0x000fc400078e0004 */
[----:B------:R-:W-:Y:S02]  /*16400*/  IMAD R6, R7, R9, R6 ;  /* 0x0000000907067224 */ /* 0x000fe400078e0206 */
[--C-:B------:R-:W-:Y:S01]  /*16410*/  @!P5 IMAD.IADD R11, R11, 0x1, -R7.reuse ;  /* 0x000000010b0bd824 */ /* 0x100fe200078e0a07 */
[C---:B------:R-:W-:Y:S01]  /*16420*/  ISETP.GT.U32.AND P5, PT, R7.reuse, R13, PT ;  /* 0x0000000d0700720c */ /* 0x040fe20003fa4070 */
[----:B------:R-:W-:Y:S01]  /*16430*/  @!P3 IMAD.MOV R12, RZ, RZ, -R12 ;  /* 0x000000ffff0cb224 */ /* 0x000fe200078e0a0c */
[----:B------:R-:W-:Y:S01]  /*16440*/  ISETP.GT.U32.AND P3, PT, R7, R16, PT ;  /* 0x000000100700720c */ /* 0x000fe20003f64070 */
[----:B------:R-:W-:Y:S01]  /*16450*/  @!P6 IMAD.IADD R17, R17, 0x1, -R7 ;  /* 0x000000011111e824 */ /* 0x000fe200078e0a07 */
[----:B------:R-:W-:Y:S01]  /*16460*/  ISETP.GT.U32.AND P6, PT, R7, R6, PT ;  /* 0x000000060700720c */ /* 0x000fe20003fc4070 */
[----:B------:R-:W-:Y:S01]  /*16470*/  VIADD R19, R3, 0x1ab ;  /* 0x000001ab03137836 */ /* 0x000fe20000000000 */
[----:B------:R0:W-:Y:S01]  /*16480*/  STL [R1+0x10e8], R12 ;  /* 0x0010e80c01007387 */ /* 0x0001e20000100800 */
[----:B------:R-:W-:-:S02]  /*16490*/  IMAD.MOV.U32 R18, RZ, RZ, R11 ;  /* 0x000000ffff127224 */ /* 0x000fc400078e000b */
[----:B------:R-:W-:Y:S01]  /*164a0*/  VIADD R10, R3, 0x1ad ;  /* 0x000001ad030a7836 */ /* 0x000fe20000000000 */
[----:B------:R-:W-:Y:S01]  /*164b0*/  IABS R2, R19 ;  /* 0x0000001300027213 */ /* 0x000fe20000000000 */
[----:B------:R-:W-:Y:S02]  /*164c0*/  @!P2 IMAD.MOV R18, RZ, RZ, -R18 ;  /* 0x000000ffff12a224 */ /* 0x000fe400078e0a12 */
[--C-:B------:R-:W-:Y:S01]  /*164d0*/  @!P5 IMAD.IADD R13, R13, 0x1, -R7.reuse ;  /* 0x000000010d0dd824 */ /* 0x100fe200078e0a07 */
[----:B------:R-:W-:Y:S01]  /*164e0*/  IABS R9, R10 ;  /* 0x0000000a00097213 */ /* 0x000fe20000000000 */
[--C-:B------:R-:W-:Y:S01]  /*164f0*/  @!P3 IMAD.IADD R16, R16, 0x1, -R7.reuse ;  /* 0x000000011010b824 */ /* 0x100fe200078e0a07 */
[----:B------:R-:W-:Y:S01]  /*16500*/  ISETP.GT.U32.AND P3, PT, R7, R17, PT ;  /* 0x000000110700720c */ /* 0x000fe20003f64070 */
[----:B0-----:R-:W-:Y:S01]  /*16510*/  VIADD R12, R3, 0x1ac ;  /* 0x000001ac030c7836 */ /* 0x001fe20000000000 */
[----:B------:R0:W-:Y:S01]  /*16520*/  STL [R1+0x10d0], R18 ;  /* 0x0010d01201007387 */ /* 0x0001e20000100800 */
[----:B------:R-:W-:Y:S01]  /*16530*/  @!P6 IMAD.IADD R6, R6, 0x1, -R7 ;  /* 0x000000010606e824 */ /* 0x000fe200078e0a07 */
[----:B------:R-:W-:Y:S01]  /*16540*/  ISETP.GT.U32.AND P6, PT, R7, R13, PT ;  /* 0x0000000d0700720c */ /* 0x000fe20003fc4070 */
[----:B------:R-:W-:Y:S01]  /*16550*/  IMAD.HI.U32 R4, R8, R2, RZ ;  /* 0x0000000208047227 */ /* 0x000fe200078e00ff */
[----:B------:R-:W-:-:S02]  /*16560*/  IABS R15, R12 ;  /* 0x0000000c000f7213 */ /* 0x000fc40000000000 */
        /* <DEDUP_REMOVED lines=8> */
[----:B------:R-:W-:Y:S01]  /*165f0*/  ISETP.GT.U32.AND P3, PT, R7, R2, PT ;  /* 0x000000020700720c */ /* 0x000fe20003f64070 */
        /* <DEDUP_REMOVED lines=16> */
[----:B------:R-:W-:Y:S02]  /*16700*/  IMAD.MOV.U32 R12, RZ, RZ, R19 ;  /* 0x000000ffff0c7224 */ /* 0x000fe400078e0013 */
[----:B------:R-:W-:Y:S02]  /*16710*/  IMAD.MOV R5, RZ, RZ, -R5 ;  /* 0x000000ffff057224 */ /* 0x000fe400078e0a05 */
[----:B------:R-:W-:Y:S01]  /*16720*/  @!P4 IMAD.MOV R20, RZ, RZ, -R20 ;  /* 0x000000ffff14c224 */ /* 0x000fe200078e0a14 */
[----:B------:R-:W-:Y:S01]  /*16730*/  ISETP.GT.U32.AND P4, PT, R7, R15, PT ;  /* 0x0000000f0700720c */ /* 0x000fe20003f84070 */
[----:B------:R-:W-:-:S04]  /*16740*/  IMAD.HI.U32 R17, R8, R12, RZ ;  /* 0x0000000c08117227 */ /* 0x000fc800078e00ff */
[----:B------:R-:W-:Y:S02]  /*16750*/  IMAD.MOV.U32 R16, RZ, RZ, R13 ;  /* 0x000000ffff107224 */ /* 0x000fe400078e000d */
[----:B------:R-:W-:Y:S02]  /*16760*/  IMAD R14, R7, R5, R14 ;  /* 0x00000005070e7224 */ /* 0x000fe400078e020e */
[----:B------:R-:W-:Y:S02]  /*16770*/  IMAD.MOV.U32 R13, RZ, RZ, R6 ;  /* 0x000000ffff0d7224 */ /* 0x000fe400078e0006 */
[----:B------:R-:W-:Y:S02]  /*16780*/  IMAD.MOV R17, RZ, RZ, -R17 ;  /* 0x000000ffff117224 */ /* 0x000fe400078e0a11 */
[----:B0-----:R-:W-:-:S04]  /*16790*/  IMAD.HI.U32 R18, R8, R9, RZ ;  /* 0x0000000908127227 */ /* 0x001fc800078e00ff */
[----:B------:R-:W-:Y:S01]  /*167a0*/  @!P1 IMAD.MOV R21, RZ, RZ, -R21 ;  /* 0x000000ffff159224 */ /* 0x000fe200078e0a15 */
[C---:B------:R-:W-:Y:S01]  /*167b0*/  ISETP.GT.U32.AND P1, PT, R7.reuse, R2, PT ;  /* 0x000000020700720c */ /* 0x040fe20003f24070 */
[----:B------:R-:W-:Y:S01]  /*167c0*/  @!P0 IMAD.MOV R16, RZ, RZ, -R16 ;  /* 0x000000ffff108224 */ /* 0x000fe200078e0a10 */
[----:B------:R-:W-:Y:S01]  /*167d0*/  ISETP.GE.AND P0, PT, R10, RZ, PT ;  /* 0x000000ff0a00720c */ /* 0x000fe20003f06270 */
[----:B------:R-:W-:Y:S01]  /*167e0*/  @!P5 IMAD.MOV R13, RZ, RZ, -R13 ;  /* 0x000000ffff0dd224 */ /* 0x000fe200078e0a0d */
[C---:B------:R-:W-:Y:S01]  /*167f0*/  ISETP.GT.U32.AND P5, PT, R7.reuse, R14, PT ;  /* 0x0000000e0700720c */ /* 0x040fe20003fa4070 */
[----:B------:R-:W-:Y:S01]  /*16800*/  IMAD R10, R7, R17, R12 ;  /* 0x00000011070a7224 */ /* 0x000fe200078e020c */
[----:B------:R0:W-:Y:S01]  /*16810*/  STL [R1+0x1094], R21 ;  /* 0x0010941501007387 */ /* 0x0001e20000100800 */
[----:B------:R-:W-:Y:S02]  /*16820*/  IMAD.MOV R18, RZ, RZ, -R18 ;  /* 0x000000ffff127224 */ /* 0x000fe400078e0a12 */
[----:B------:R-:W-:Y:S01]  /*16830*/  @!P4 IMAD.IADD R15, R15, 0x1, -R7 ;  /* 0x000000010f0fc824 */ /* 0x000fe200078e0a07 */
[C---:B------:R-:W-:Y:S01]  /*16840*/  ISETP.GT.U32.AND P4, PT, R7.reuse, R10, PT ;  /* 0x0000000a0700720c */ /* 0x040fe20003f84070 */
[----:B------:R-:W-:Y:S01]  /*16850*/  IMAD R9, R7, R18, R9 ;  /* 0x0000001207097224 */ /* 0x000fe200078e0209 */
[----:B------:R-:W-:Y:S01]  /*16860*/  STL [R1+0x104], R20 ;  /* 0x0001041401007387 */ /* 0x000fe20000100800 */
[--C-:B------:R-:W-:Y:S01]  /*16870*/  @!P1 IMAD.IADD R2, R2, 0x1, -R7.reuse ;  /* 0x0000000102029824 */ /* 0x100fe200078e0a07 */
[----:B------:R-:W-:Y:S01]  /*16880*/  ISETP.GE.AND P1, PT, R4, RZ, PT ;  /* 0x000000ff0400720c */ /* 0x000fe20003f26270 */
[----:B------:R-:W-:Y:S01]  /*16890*/  VIADD R4, R3, 0x1b1 ;  /* 0x000001b103047836 */ /* 0x000fe20000000000 */
[----:B------:R-:W-:Y:S01]  /*168a0*/  ISETP.GT.U32.AND P6, PT, R7, R9, PT ;  /* 0x000000090700720c */ /* 0x000fe20003fc4070 */
[----:B------:R-:W-:Y:S01]  /*168b0*/  @!P5 IMAD.IADD R14, R14, 0x1, -R7 ;  /* 0x000000010e0ed824 */ /* 0x000fe200078e0a07 */
[----:B------:R1:W-:Y:S01]  /*168c0*/  STL [R1+0x140], R16 ;  /* 0x0001401001007387 */ /* 0x0003e20000100800 */
[----:B------:R-:W-:Y:S01]  /*168d0*/  VIADD R5, R3, 0x1b0 ;  /* 0x000001b003057836 */ /* 0x000fe20000000000 */
[----:B------:R-:W-:Y:S01]  /*168e0*/  IABS R12, R4 ;  /* 0x00000004000c7213 */ /* 0x000fe20000000000 */
[----:B0-----:R-:W-:Y:S01]  /*168f0*/  IMAD.MOV.U32 R21, RZ, RZ, R15 ;  /* 0x000000ffff157224 */ /* 0x001fe200078e000f */
[----:B------:R-:W-:Y:S01]  /*16900*/  ISETP.GT.U32.AND P5, PT, R7, R14, PT ;  /* 0x0000000e0700720c */ /* 0x000fe20003fa4070 */
[----:B------:R-:W-:Y:S01]  /*16910*/  @!P4 IMAD.IADD R10, R10, 0x1, -R7 ;  /* 0x000000010a0ac824 */ /* 0x000fe200078e0a07 */
[----:B------:R0:W-:Y:S01]  /*16920*/  STL [R1+0x1098], R13 ;  /* 0x0010980d01007387 */ /* 0x0001e20000100800 */
[----:B------:R-:W-:Y:S01]  /*16930*/  IMAD.HI.U32 R17, R8, R12, RZ ;  /* 0x0000000c08117227 */ /* 0x000fe200078e00ff */
[----:B------:R-:W-:-:S02]  /*16940*/  IABS R6, R5 ;  /* 0x0000000500067213 */ /* 0x000fc40000000000 */
[----:B------:R-:W-:Y:S01]  /*16950*/  ISETP.GT.U32.AND P4, PT, R7, R10, PT ;  /* 0x0000000a0700720c */ /* 0x000fe20003f84070 */
[----:B------:R-:W-:Y:S01]  /*16960*/  @!P6 IMAD.IADD R9, R9, 0x1, -R7 ;  /* 0x000000010909e824 */ /* 0x000fe200078e0a07 */
[----:B------:R-:W-:Y:S01]  /*16970*/  ISETP.GE.AND P6, PT, R11, RZ, PT ;  /* 0x000000ff0b00720c */ /* 0x000fe20003fc6270 */
[----:B------:R-:W-:Y:S02]  /*16980*/  IMAD.MOV R17, RZ, RZ, -R17 ;  /* 0x000000ffff117224 */ /* 0x000fe400078e0a11 */
[----:B-1----:R-:W-:-:S04]  /*16990*/  IMAD.HI.U32 R16, R8, R6, RZ ;  /* 0x0000000608107227 */ /* 0x002fc800078e00ff */
[----:B0-----:R-:W-:Y:S02]  /*169a0*/  IMAD.MOV.U32 R13, RZ, RZ, R2 ;  /* 0x000000ffff0d7224 */ /* 0x001fe400078e0002 */
[----:B------:R-:W-:Y:S01]  /*169b0*/  @!P5 IMAD.IADD R14, R14, 0x1, -R7 ;  /* 0x000000010e0ed824 */ /* 0x000fe200078e0a07 */
[----:B------:R-:W-:Y:S01]  /*169c0*/  ISETP.GE.AND P5, PT, R5, RZ, PT ;  /* 0x000000ff0500720c */ /* 0x000fe20003fa6270 */
[----:B------:R-:W-:Y:S01]  /*169d0*/  @!P2 IMAD.MOV R13, RZ, RZ, -R13 ;  /* 0x000000ffff0da224 */ /* 0x000fe200078e0a0d */
[C---:B------:R-:W-:Y:S01]  /*169e0*/  ISETP.GT.U32.AND P2, PT, R7.reuse, R9, PT ;  /* 0x000000090700720c */ /* 0x040fe20003f44070 */
[C---:B------:R-:W-:Y:S02]  /*169f0*/  IMAD R5, R7.reuse, R17, R12 ;  /* 0x0000001107057224 */ /* 0x040fe400078e020c */
[----:B------:R-:W-:Y:S01]  /*16a00*/  IMAD.MOV R16, RZ, RZ, -R16 ;  /* 0x000000ffff107224 */ /* 0x000fe200078e0a10 */
[----:B------:R0:W-:Y:S01]  /*16a10*/  STL [R1+0x1090], R13 ;  /* 0x0010900d01007387 */ /* 0x0001e20000100800 */
[----:B------:R-:W-:Y:S01]  /*16a20*/  @!P4 IMAD.IADD R10, R10, 0x1, -R7 ;  /* 0x000000010a0ac824 */ /* 0x000fe200078e0a07 */
[C---:B------:R-:W-:Y:S01]  /*16a30*/  ISETP.GT.U32.AND P4, PT, R7.reuse, R5, PT ;  /* 0x000000050700720c */ /* 0x040fe20003f84070 */
[----:B------:R-:W-:-:S02]  /*16a40*/  IMAD R6, R7, R16, R6 ;  /* 0x0000001007067224 */ /* 0x000fc400078e0206 */
[C---:B------:R-:W-:Y:S02]  /*16a50*/  VIADD R11, R3.reuse, 0x1b2 ;  /* 0x000001b2030b7836 */ /* 0x040fe40000000000 */
[----:B------:R-:W-:Y:S02]  /*16a60*/  VIADD R12, R3, 0x1b4 ;  /* 0x000001b4030c7836 */ /* 0x000fe40000000000 */
[----:B------:R-:W-:Y:S01]  /*16a70*/  @!P2 IMAD.IADD R9, R9, 0x1, -R7 ;  /* 0x000000010909a824 */ /* 0x000fe200078e0a07 */
[----:B------:R-:W-:Y:S01]  /*16a80*/  ISETP.GT.U32.AND P2, PT, R7, R6, PT ;  /* 0x000000060700720c */ /* 0x000fe20003f44070 */
[----:B0-----:R-:W-:Y:S01]  /*16a90*/  VIADD R13, R3, 0x1b3 ;  /* 0x000001b3030d7836 */ /* 0x001fe20000000000 */
[----:B------:R-:W-:Y:S01]  /*16aa0*/  IABS R2, R11 ;  /* 0x0000000b00027213 */ /* 0x000fe20000000000 */
[----:B------:R-:W-:Y:S01]  /*16ab0*/  @!P3 IMAD.MOV R21, RZ, RZ, -R21 ;  /* 0x000000ffff15b224 */ /* 0x000fe200078e0a15 */
[----:B------:R-:W-:Y:S01]  /*16ac0*/  IABS R18, R12 ;  /* 0x0000000c00127213 */ /* 0x000fe20000000000 */
[----:B------:R-:W-:Y:S01]  /*16ad0*/  @!P4 IMAD.IADD R5, R5, 0x1, -R7 ;  /* 0x000000010505c824 */ /* 0x000fe200078e0a07 */
[----:B------:R-:W-:Y:S01]  /*16ae0*/  IABS R16, R13 ;  /* 0x0000000d00107213 */ /* 0x000fe20000000000 */
[C---:B------:R-:W-:Y:S01]  /*16af0*/  IMAD.HI.U32 R19, R8.reuse, R2, RZ ;  /* 0x0000000208137227 */ /* 0x040fe200078e00ff */
[----:B------:R-:W-:Y:S02]  /*16b00*/  STL [R1+0x1088], R21 ;  /* 0x0010881501007387 */ /* 0x000fe40000100800 */
[----:B------:R-:W-:Y:S01]  /*16b10*/  ISETP.GT.U32.AND P3, PT, R7, R5, PT ;  /* 0x000000050700720c */ /* 0x000fe20003f64070 */
[----:B------:R-:W-:-:S04]  /*16b20*/  IMAD.HI.U32 R15, R8, R18, RZ ;  /* 0x00000012080f7227 */ /* 0x000fc800078e00ff */
[----:B------:R-:W-:Y:S01]  /*16b30*/  @!P2 IMAD.IADD R6, R6, 0x1, -R7 ;  /* 0x000000010606a824 */ /* 0x000fe200078e0a07 */
[----:B------:R-:W-:Y:S01]  /*16b40*/  ISETP.GE.AND P2, PT, R4, RZ, PT ;  /* 0x000000ff0400720c */ /* 0x000fe20003f46270 */
[----:B------:R-:W-:Y:S02]  /*16b50*/  IMAD.MOV R19, RZ, RZ, -R19 ;  /* 0x000000ffff137224 */ /* 0x000fe400078e0a13 */
[----:B------:R-:W-:Y:S01]  /*16b60*/  IMAD.MOV R15, RZ, RZ, -R15 ;  /* 0x000000ffff0f7224 */ /* 0x000fe200078e0a0f */
[C---:B------:R-:W-:Y:S01]  /*16b70*/  ISETP.GT.U32.AND P4, PT, R7.reuse, R6, PT ;  /* 0x000000060700720c */ /* 0x040fe20003f84070 */
[----:B------:R-:W-:Y:S02]  /*16b80*/  IMAD R2, R7, R19, R2 ;  /* 0x0000001307027224 */ /* 0x000fe400078e0202 */
[----:B------:R-:W-:Y:S02]  /*16b90*/  IMAD.MOV.U32 R20, RZ, RZ, R9 ;  /* 0x000000ffff147224 */ /* 0x000fe400078e0009 */
[----:B------:R-:W-:-:S04]  /*16ba0*/  IMAD.HI.U32 R17, R8, R16, RZ ;  /* 0x0000001008117227 */ /* 0x000fc800078e00ff */
[C---:B------:R-:W-:Y:S02]  /*16bb0*/  IMAD R18, R7.reuse, R15, R18 ;  /* 0x0000000f07127224 */ /* 0x040fe400078e0212 */
[----:B------:R-:W-:Y:S01]  /*16bc0*/  @!P0 IMAD.MOV R20, RZ, RZ, -R20 ;  /* 0x000000ffff148224 */ /* 0x000fe200078e0a14 */
[----:B------:R-:W-:Y:S01]  /*16bd0*/  ISETP.GT.U32.AND P0, PT, R7, R2, PT ;  /* 0x000000020700720c */ /* 0x000fe20003f04070 */
[----:B------:R-:W-:Y:S02]  /*16be0*/  IMAD.MOV R17, RZ, RZ, -R17 ;  /* 0x000000ffff117224 */ /* 0x000fe400078e0a11 */
[----:B------:R-:W-:Y:S01]  /*16bf0*/  @!P3 IMAD.IADD R5, R5, 0x1, -R7 ;  /* 0x000000010505b824 */ /* 0x000fe200078e0a07 */
[----:B------:R-:W-:Y:S01]  /*16c00*/  ISETP.GT.U32.AND P3, PT, R7, R18, PT ;  /* 0x000000120700720c */ /* 0x000fe20003f64070 */
[----:B------:R-:W-:Y:S01]  /*16c10*/  VIADD R4, R3, 0x1b5 ;  /* 0x000001b503047836 */ /* 0x000fe20000000000 */
[----:B------:R-:W-:Y:S01]  /*16c20*/  STL [R1+0x10bc], R20 ;  /* 0x0010bc1401007387 */ /* 0x000fe20000100800 */
[----:B------:R-:W-:-:S02]  /*16c30*/  IMAD R16, R7, R17, R16 ;  /* 0x0000001107107224 */ /* 0x000fc400078e0210 */
[----:B------:R-:W-:Y:S01]  /*16c40*/  IMAD.MOV.U32 R9, RZ, RZ, R10 ;  /* 0x000000ffff097224 */ /* 0x000fe200078e000a */
[----:B------:R-:W-:Y:S01]  /*16c50*/  IABS R17, R4 ;  /* 0x0000000400117213 */ /* 0x000fe20000000000 */
[----:B------:R-:W-:Y:S01]  /*16c60*/  @!P1 IMAD.MOV R14, RZ, RZ, -R14 ;  /* 0x000000ffff0e9224 */ /* 0x000fe200078e0a0e */
[----:B------:R-:W-:Y:S01]  /*16c70*/  ISETP.GE.AND P1, PT, R11, RZ, PT ;  /* 0x000000ff0b00720c */ /* 0x000fe20003f26270 */
[----:B------:R-:W-:Y:S01]  /*16c80*/  @!P4 IMAD.IADD R6, R6, 0x1, -R7 ;  /* 0x000000010606c824 */ /* 0x000fe200078e0a07 */
[----:B------:R-:W-:Y:S01]  /*16c90*/  ISETP.GE.AND P4, PT, R13, RZ, PT ;  /* 0x000000ff0d00720c */ /* 0x000fe20003f86270 */
[----:B------:R-:W-:Y:S01]  /*16ca0*/  VIADD R10, R3, 0x1b6 ;  /* 0x000001b6030a7836 */ /* 0x000fe20000000000 */
[----:B------:R0:W-:Y:S01]  /*16cb0*/  STL [R1+0x10b8], R14 ;  /* 0x0010b80e01007387 */ /* 0x0001e20000100800 */
[----:B------:R-:W-:Y:S01]  /*16cc0*/  @!P6 IMAD.MOV R9, RZ, RZ, -R9 ;  /* 0x000000ffff09e224 */ /* 0x000fe200078e0a09 */
[----:B------:R-:W-:Y:S01]  /*16cd0*/  ISETP.GT.U32.AND P6, PT, R7, R16, PT ;  /* 0x000000100700720c */ /* 0x000fe20003fc4070 */
[----:B------:R-:W-:-:S03]  /*16ce0*/  IMAD.HI.U32 R11, R8, R17, RZ ;  /* 0x00000011080b7227 */ /* 0x000fc600078e00ff */
[----:B------:R1:W-:Y:S01]  /*16cf0*/  STL [R1+0x10d8], R9 ;  /* 0x0010d80901007387 */ /* 0x0003e20000100800 */
[--C-:B------:R-:W-:Y:S01]  /*16d00*/  @!P0 IMAD.IADD R2, R2, 0x1, -R7.reuse ;  /* 0x0000000102028824 */ /* 0x100fe200078e0a07 */
[----:B------:R-:W-:Y:S01]  /*16d10*/  ISETP.GE.AND P0, PT, R12, RZ, PT ;  /* 0x000000ff0c00720c */ /* 0x000fe20003f06270 */
[----:B------:R-:W-:Y:S02]  /*16d20*/  @!P3 IMAD.IADD R18, R18, 0x1, -R7 ;  /* 0x000000011212b824 */ /* 0x000fe400078e0a07 */
[----:B0-----:R-:W-:Y:S01]  /*16d30*/  IMAD.MOV.U32 R14, RZ, RZ, R6 ;  /* 0x000000ffff0e7224 */ /* 0x001fe200078e0006 */
[----:B------:R-:W-:Y:S01]  /*16d40*/  IABS R6, R10 ;  /* 0x0000000a00067213 */ /* 0x000fe20000000000 */
[----:B------:R-:W-:Y:S01]  /*16d50*/  IMAD.MOV R12, RZ, RZ, -R11 ;  /* 0x000000ffff0c7224 */ /* 0x000fe200078e0a0b */
[C---:B------:R-:W-:Y:S01]  /*16d60*/  ISETP.GT.U32.AND P3, PT, R7.reuse, R18, PT ;  /* 0x000000120700720c */ /* 0x040fe20003f64070 */
[----:B------:R-:W-:Y:S01]  /*16d70*/  @!P6 IMAD.IADD R16, R16, 0x1, -R7 ;  /* 0x000000011010e824 */ /* 0x000fe200078e0a07 */
[----:B------:R-:W-:Y:S01]  /*16d80*/  ISETP.GT.U32.AND P6, PT, R7, R2, PT ;  /* 0x000000020700720c */ /* 0x000fe20003fc4070 */
[----:B------:R-:W-:-:S02]  /*16d90*/  IMAD.MOV.U32 R11, RZ, RZ, R6 ;  /* 0x000000ffff0b7224 */ /* 0x000fc400078e0006 */
[----:B------:R-:W-:Y:S02]  /*16da0*/  IMAD R6, R7, R12, R17 ;  /* 0x0000000c07067224 */ /* 0x000fe400078e0211 */
[----:B------:R-:W-:-:S04]  /*16db0*/  IMAD.HI.U32 R12, R8, R11, RZ ;  /* 0x0000000b080c7227 */ /* 0x000fc800078e00ff */
[----:B------:R-:W-:Y:S02]  /*16dc0*/  IMAD.MOV.U32 R13, RZ, RZ, R5 ;  /* 0x000000ffff0d7224 */ /* 0x000fe400078e0005 */
[----:B------:R-:W-:Y:S02]  /*16dd0*/  IMAD.MOV R12, RZ, RZ, -R12 ;  /* 0x000000ffff0c7224 */ /* 0x000fe400078e0a0c */
[----:B------:R-:W-:Y:S01]  /*16de0*/  @!P5 IMAD.MOV R14, RZ, RZ, -R14 ;  /* 0x000000ffff0ed224 */ /* 0x000fe200078e0a0e */
[C---:B------:R-:W-:Y:S01]  /*16df0*/  ISETP.GT.U32.AND P5, PT, R7.reuse, R16, PT ;  /* 0x000000100700720c */ /* 0x040fe20003fa4070 */
[----:B------:R-:W-:Y:S01]  /*16e00*/  @!P2 IMAD.MOV R13, RZ, RZ, -R13 ;  /* 0x000000ffff0da224 */ /* 0x000fe200078e0a0d */
[----:B------:R-:W-:Y:S01]  /*16e10*/  ISETP.GE.AND P2, PT, R4, RZ, PT ;  /* 0x000000ff0400720c */ /* 0x000fe20003f46270 */
[----:B------:R-:W-:Y:S01]  /*16e20*/  IMAD R4, R7, R12, R11 ;  /* 0x0000000c07047224 */ /* 0x000fe200078e020b */
[----:B------:R-:W-:Y:S01]  /*16e30*/  STL [R1+0x10c], R14 ;  /* 0x00010c0e01007387 */ /* 0x000fe20000100800 */
[----:B------:R-:W-:-:S02]  /*16e40*/  @!P3 IMAD.IADD R18, R18, 0x1, -R7 ;  /* 0x000000011212b824 */ /* 0x000fc400078e0a07 */
[----:B-1----:R-:W-:Y:S01]  /*16e50*/  VIADD R9, R3, 0x1b7 ;  /* 0x000001b703097836 */ /* 0x002fe20000000000 */
[C---:B------:R-:W-:Y:S01]  /*16e60*/  ISETP.GT.U32.AND P3, PT, R7.reuse, R4, PT ;  /* 0x000000040700720c */ /* 0x040fe20003f64070 */
[--C-:B------:R-:W-:Y:S01]  /*16e70*/  @!P6 IMAD.IADD R2, R2, 0x1, -R7.reuse ;  /* 0x000000010202e824 */ /* 0x100fe200078e0a07 */
[----:B------:R-:W-:Y:S01]  /*16e80*/  ISETP.GT.U32.AND P6, PT, R7, R6, PT ;  /* 0x000000060700720c */ /* 0x000fe20003fc4070 */
[----:B------:R0:W-:Y:S01]  /*16e90*/  STL [R1+0x114], R13 ;  /* 0x0001140d01007387 */ /* 0x0001e20000100800 */
[----:B------:R-:W-:Y:S01]  /*16ea0*/  IABS R5, R9 ;  /* 0x0000000900057213 */ /* 0x000fe20000000000 */
[----:B------:R-:W-:Y:S01]  /*16eb0*/  @!P5 IMAD.IADD R16, R16, 0x1, -R7 ;  /* 0x000000011010d824 */ /* 0x000fe200078e0a07 */
[----:B------:R-:W-:Y:S01]  /*16ec0*/  ISETP.GE.AND P5, PT, R10, RZ, PT ;  /* 0x000000ff0a00720c */ /* 0x000fe20003fa6270 */
[----:B------:R-:W-:Y:S02]  /*16ed0*/  VIADD R10, R3, 0x1b8 ;  /* 0x000001b8030a7836 */ /* 0x000fe40000000000 */
[----:B------:R-:W-:-:S04]  /*16ee0*/  IMAD.HI.U32 R12, R8, R5, RZ ;  /* 0x00000005080c7227 */ /* 0x000fc800078e00ff */
[----:B------:R-:W-:Y:S01]  /*16ef0*/  @!P3 IMAD.IADD R4, R4, 0x1, -R7 ;  /* 0x000000010404b824 */ /* 0x000fe200078e0a07 */
[----:B0-----:R-:W-:Y:S01]  /*16f00*/  IABS R13, R10 ;  /* 0x0000000a000d7213 */ /* 0x001fe20000000000 */
[----:B------:R-:W-:Y:S02]  /*16f10*/  IMAD.MOV R12, RZ, RZ, -R12 ;  /* 0x000000ffff0c7224 */ /* 0x000fe400078e0a0c */
[----:B------:R-:W-:Y:S01]  /*16f20*/  IMAD.MOV.U32 R15, RZ, RZ, R2 ;  /* 0x000000ffff0f7224 */ /* 0x000fe200078e0002 */
[----:B------:R-:W-:Y:S01]  /*16f30*/  ISETP.GT.U32.AND P3, PT, R7, R4, PT ;  /* 0x000000040700720c */ /* 0x000fe20003f64070 */
[----:B------:R-:W-:-:S04]  /*16f40*/  IMAD.HI.U32 R2, R8, R13, RZ ;  /* 0x0000000d08027227 */ /* 0x000fc800078e00ff */
[----:B------:R-:W-:Y:S01]  /*16f50*/  @!P6 IMAD.IADD R6, R6, 0x1, -R7 ;  /* 0x000000010606e824 */ /* 0x000fe200078e0a07 */
[----:B------:R-:W-:Y:S01]  /*16f60*/  ISETP.GE.AND P6, PT, R9, RZ, PT ;  /* 0x000000ff0900720c */ /* 0x000fe20003fc6270 */
[----:B------:R-:W-:Y:S02]  /*16f70*/  IMAD R12, R7, R12, R5 ;  /* 0x0000000c070c7224 */ /* 0x000fe400078e0205 */
[----:B------:R-:W-:Y:S02]  /*16f80*/  IMAD.MOV R9, RZ, RZ, -R2 ;  /* 0x000000ffff097224 */ /* 0x000fe400078e0a02 */
[----:B------:R-:W-:Y:S02]  /*16f90*/  VIADD R11, R3, 0x1b9 ;  /* 0x000001b9030b7836 */ /* 0x000fe40000000000 */
[----:B------:R-:W-:Y:S01]  /*16fa0*/  @!P1 IMAD.MOV R15, RZ, RZ, -R15 ;  /* 0x000000ffff0f9224 */ /* 0x000fe200078e0a0f */
[C---:B------:R-:W-:Y:S01]  /*16fb0*/  ISETP.GT.U32.AND P1, PT, R7.reuse, R6, PT ;  /* 0x000000060700720c */ /* 0x040fe20003f24070 */
[----:B------:R-:W-:Y:S01]  /*16fc0*/  @!P4 IMAD.MOV R16, RZ, RZ, -R16 ;  /* 0x000000ffff10c224 */ /* 0x000fe200078e0a10 */
[C---:B------:R-:W-:Y:S01]  /*16fd0*/  ISETP.GT.U32.AND P4, PT, R7.reuse, R12, PT ;  /* 0x0000000c0700720c */ /* 0x040fe20003f84070 */
[----:B------:R-:W-:Y:S01]  /*16fe0*/  IMAD R13, R7, R9, R13 ;  /* 0x00000009070d7224 */ /* 0x000fe200078e020d */
[----:B------:R-:W-:Y:S01]  /*16ff0*/  IABS R14, R11 ;  /* 0x0000000b000e7213 */ /* 0x000fe20000000000 */
[----:B------:R0:W-:Y:S01]  /*17000*/  STL [R1+0x109c], R15 ;  /* 0x00109c0f01007387 */ /* 0x0001e20000100800 */
[----:B------:R-:W-:-:S02]  /*17010*/  @!P3 IMAD.IADD R4, R4, 0x1, -R7 ;  /* 0x000000010404b824 */ /* 0x000fc400078e0a07 */
[----:B------:R-:W-:Y:S01]  /*17020*/  ISETP.GT.U32.AND P3, PT, R7, R13, PT ;  /* 0x0000000d0700720c */ /* 0x000fe20003f64070 */
[----:B------:R-:W-:Y:S01]  /*17030*/  IMAD.HI.U32 R5, R8, R14, RZ ;  /* 0x0000000e08057227 */ /* 0x000fe200078e00ff */
[----:B------:R1:W-:Y:S03]  /*17040*/  STL [R1+0x10a4], R16 ;  /* 0x0010a41001007387 */ /* 0x0003e60000100800 */
[----:B------:R-:W-:Y:S02]  /*17050*/  IMAD.MOV R5, RZ, RZ, -R5 ;  /* 0x000000ffff057224 */ /* 0x000fe400078e0a05 */
[----:B0-----:R-:W-:Y:S02]  /*17060*/  IMAD.MOV.U32 R15, RZ, RZ, R18 ;  /* 0x000000ffff0f7224 */ /* 0x001fe400078e0012 */
[----:B------:R-:W-:Y:S01]  /*17070*/  @!P1 IMAD.IADD R6, R6, 0x1, -R7 ;  /* 0x0000000106069824 */ /* 0x000fe200078e0a07 */
[----:B------:R-:W-:Y:S01]  /*17080*/  ISETP.GE.AND P1, PT, R11, RZ, PT ;  /* 0x000000ff0b00720c */ /* 0x000fe20003f26270 */
[----:B------:R-:W-:Y:S01]  /*17090*/  @!P0 IMAD.MOV R15, RZ, RZ, -R15 ;  /* 0x000000ffff0f8224 */ /* 0x000fe200078e0a0f */
[----:B------:R-:W-:Y:S01]  /*170a0*/  ISETP.GE.AND P0, PT, R10, RZ, PT ;  /* 0x000000ff0a00720c */ /* 0x000fe20003f06270 */
[----:B------:R-:W-:-:S02]  /*170b0*/  @!P4 IMAD.IADD R12, R12, 0x1, -R7 ;  /* 0x000000010c0cc824 */ /* 0x000fc400078e0a07 */
[----:B------:R-:W-:Y:S01]  /*170c0*/  VIADD R2, R3, 0x1ba ;  /* 0x000001ba03027836 */ /* 0x000fe20000000000 */
[----:B------:R0:W-:Y:S01]  /*170d0*/  STL [R1+0x10b4], R15 ;  /* 0x0010b40f01007387 */ /* 0x0001e20000100800 */
[----:B------:R-:W-:Y:S01]  /*170e0*/  IMAD.MOV.U32 R17, RZ, RZ, R6 ;  /* 0x000000ffff117224 */ /* 0x000fe200078e0006 */
[----:B------:R-:W-:Y:S01]  /*170f0*/  ISETP.GT.U32.AND P4, PT, R7, R12, PT ;  /* 0x0000000c0700720c */ /* 0x000fe20003f84070 */
[----:B------:R-:W-:Y:S01]  /*17100*/  @!P3 IMAD.IADD R13, R13, 0x1, -R7 ;  /* 0x000000010d0db824 */ /* 0x000fe200078e0a07 */
[----:B------:R-:W-:Y:S01]  /*17110*/  IABS R10, R2 ;  /* 0x00000002000a7213 */ /* 0x000fe20000000000 */
[----:B------:R-:W-:Y:S02]  /*17120*/  @!P2 IMAD.MOV R17, RZ, RZ, -R17 ;  /* 0x000000ffff11a224 */ /* 0x000fe400078e0a11 */
[----:B-1----:R-:W-:Y:S01]  /*17130*/  IMAD.MOV.U32 R16, RZ, RZ, R4 ;  /* 0x000000ffff107224 */ /* 0x002fe200078e0004 */
[C---:B------:R-:W-:Y:S01]  /*17140*/  ISETP.GT.U32.AND P3, PT, R7.reuse, R13, PT ;  /* 0x0000000d0700720c */ /* 0x040fe20003f64070 */
[----:B------:R-:W-:Y:S01]  /*17150*/  IMAD.HI.U32 R4, R8, R10, RZ ;  /* 0x0000000a08047227 */ /* 0x000fe200078e00ff */
[----:B------:R-:W-:Y:S03]  /*17160*/  STL [R1+0x10a8], R17 ;  /* 0x0010a81101007387 */ /* 0x000fe60000100800 */
[----:B0-----:R-:W-:-:S02]  /*17170*/  IMAD R15, R7, R5, R14 ;  /* 0x00000005070f7224 */ /* 0x001fc400078e020e */
[----:B------:R-:W-:Y:S02]  /*17180*/  VIADD R5, R3, 0x1bb ;  /* 0x000001bb03057836 */ /* 0x000fe40000000000 */
[----:B------:R-:W-:Y:S01]  /*17190*/  IMAD.MOV R4, RZ, RZ, -R4 ;  /* 0x000000ffff047224 */ /* 0x000fe200078e0a04 */
[----:B------:R-:W-:Y:S01]  /*171a0*/  ISETP.GT.U32.AND P2, PT, R7, R15, PT ;  /* 0x0000000f0700720c */ /* 0x000fe20003f44070 */
[--C-:B------:R-:W-:Y:S01]  /*171b0*/  @!P4 IMAD.IADD R12, R12, 0x1, -R7.reuse ;  /* 0x000000010c0cc824 */ /* 0x100fe200078e0a07 */
[----:B------:R-:W-:Y:S01]  /*171c0*/  IABS R11, R5 ;  /* 0x00000005000b7213 */ /* 0x000fe20000000000 */
[----:B------:R-:W-:Y:S01]  /*171d0*/  VIADD R9, R3, 0x1bc ;  /* 0x000001bc03097836 */ /* 0x000fe20000000000 */
[----:B------:R-:W-:Y:S01]  /*171e0*/  ISETP.GE.AND P4, PT, R5, RZ, PT ;  /* 0x000000ff0500720c */ /* 0x000fe20003f86270 */
[----:B------:R-:W-:Y:S02]  /*171f0*/  IMAD R5, R7, R4, R10 ;  /* 0x0000000407057224 */ /* 0x000fe400078e020a */
[----:B------:R-:W-:Y:S01]  /*17200*/  @!P5 IMAD.MOV R16, RZ, RZ, -R16 ;  /* 0x000000ffff10d224 */ /* 0x000fe200078e0a10 */
[----:B------:R-:W-:Y:S01]  /*17210*/  ISETP.GE.AND P5, PT, R2, RZ, PT ;  /* 0x000000ff0200720c */ /* 0x000fe20003fa6270 */
[--C-:B------:R-:W-:Y:S01]  /*17220*/  @!P3 IMAD.IADD R13, R13, 0x1, -R7.reuse ;  /* 0x000000010d0db824 */ /* 0x100fe200078e0a07 */
[----:B------:R-:W-:Y:S01]  /*17230*/  ISETP.GT.U32.AND P3, PT, R7, R5, PT ;  /* 0x000000050700720c */ /* 0x000fe20003f64070 */
[----:B------:R-:W-:Y:S01]  /*17240*/  IMAD.HI.U32 R2, R8, R11, RZ ;  /* 0x0000000b08027227 */ /* 0x000fe200078e00ff */
[----:B------:R-:W-:Y:S01]  /*17250*/  IABS R6, R9 ;  /* 0x0000000900067213 */ /* 0x000fe20000000000 */
[----:B------:R0:W-:Y:S02]  /*17260*/  STL [R1+0x10cc], R16 ;  /* 0x0010cc1001007387 */ /* 0x0001e40000100800 */
[----:B------:R-:W-:-:S02]  /*17270*/  @!P2 IMAD.IADD R15, R15, 0x1, -R7 ;  /* 0x000000010f0fa824 */ /* 0x000fc400078e0a07 */
[----:B------:R-:W-:Y:S02]  /*17280*/  IMAD.MOV R2, RZ, RZ, -R2 ;  /* 0x000000ffff027224 */ /* 0x000fe400078e0a02 */
[----:B------:R-:W-:Y:S01]  /*17290*/  IMAD.HI.U32 R14, R8, R6, RZ ;  /* 0x00000006080e7227 */ /* 0x000fe200078e00ff */
[----:B------:R-:W-:-:S03]  /*172a0*/  ISETP.GT.U32.AND P2, PT, R7, R15, PT ;  /* 0x0000000f0700720c */ /* 0x000fc60003f44070 */
[C---:B------:R-:W-:Y:S02]  /*172b0*/  IMAD R4, R7.reuse, R2, R11 ;  /* 0x0000000207047224 */ /* 0x040fe400078e020b */
[----:B------:R-:W-:Y:S02]  /*172c0*/  IMAD.MOV.U32 R10, RZ, RZ, R13 ;  /* 0x000000ffff0a7224 */ /* 0x000fe400078e000d */
[----:B------:R-:W-:Y:S02]  /*172d0*/  IMAD.MOV R14, RZ, RZ, -R14 ;  /* 0x000000ffff0e7224 */ /* 0x000fe400078e0a0e */
[----:B------:R-:W-:Y:S01]  /*172e0*/  @!P0 IMAD.MOV R10, RZ, RZ, -R10 ;  /* 0x000000ffff0a8224 */ /* 0x000fe200078e0a0a */
[----:B------:R-:W-:Y:S01]  /*172f0*/  ISETP.GT.U32.AND P0, PT, R7, R4, PT ;  /* 0x000000040700720c */ /* 0x000fe20003f04070 */
[--C-:B------:R-:W-:Y:S02]  /*17300*/  @!P3 IMAD.IADD R5, R5, 0x1, -R7.reuse ;  /* 0x000000010505b824 */ /* 0x100fe400078e0a07 */
[----:B------:R-:W-:-:S02]  /*17310*/  @!P2 IMAD.IADD R15, R15, 0x1, -R7 ;  /* 0x000000010f0fa824 */ /* 0x000fc400078e0a07 */
[C---:B------:R-:W-:Y:S01]  /*17320*/  IMAD R2, R7.reuse, R14, R6 ;  /* 0x0000000e07027224 */ /* 0x040fe200078e0206 */
[----:B------:R-:W-:Y:S01]  /*17330*/  ISETP.GT.U32.AND P3, PT, R7, R5, PT ;  /* 0x000000050700720c */ /* 0x000fe20003f64070 */
[----:B0-----:R-:W-:Y:S02]  /*17340*/  IMAD.MOV.U32 R16, RZ, RZ, R12 ;  /* 0x000000ffff107224 */ /* 0x001fe400078e000c */
[----:B------:R-:W-:Y:S02]  /*17350*/  VIADD R6, R3, 0x1be ;  /* 0x000001be03067836 */ /* 0x000fe40000000000 */
[----:B------:R-:W-:Y:S02]  /*17360*/  IMAD.MOV.U32 R17, RZ, RZ, R15 ;  /* 0x000000ffff117224 */ /* 0x000fe400078e000f */
[----:B------:R-:W-:Y:S01]  /*17370*/  @!P6 IMAD.MOV R16, RZ, RZ, -R16 ;  /* 0x000000ffff10e224 */ /* 0x000fe200078e0a10 */
[----:B------:R-:W-:Y:S01]  /*17380*/  IABS R12, R6 ;  /* 0x00000006000c7213 */ /* 0x000fe20000000000 */
[----:B------:R-:W-:Y:S01]  /*17390*/  @!P1 IMAD.MOV R17, RZ, RZ, -R17 ;  /* 0x000000ffff119224 */ /* 0x000fe200078e0a11 */
[----:B------:R-:W-:Y:S01]  /*173a0*/  ISETP.GT.U32.AND P1, PT, R7, R2, PT ;  /* 0x000000020700720c */ /* 0x000fe20003f24070 */
[--C-:B------:R-:W-:Y:S01]  /*173b0*/  @!P0 IMAD.IADD R4, R4, 0x1, -R7.reuse ;  /* 0x0000000104048824 */ /* 0x100fe200078e0a07 */
[----:B------:R0:W-:Y:S01]  /*173c0*/  STL [R1+0x10c8], R16 ;  /* 0x0010c81001007387 */ /* 0x0001e20000100800 */
[----:B------:R-:W-:Y:S01]  /*173d0*/  VIADD R11, R3, 0x1bd ;  /* 0x000001bd030b7836 */ /* 0x000fe20000000000 */
[----:B------:R-:W-:Y:S01]  /*173e0*/  ISETP.GE.AND P6, PT, R9, RZ, PT ;  /* 0x000000ff0900720c */ /* 0x000fe20003fc6270 */
[----:B------:R-:W-:Y:S01]  /*173f0*/  @!P3 IMAD.IADD R5, R5, 0x1, -R7 ;  /* 0x000000010505b824 */ /* 0x000fe200078e0a07 */
[----:B------:R-:W-:Y:S01]  /*17400*/  ISETP.GT.U32.AND P0, PT, R7, R4, PT ;  /* 0x000000040700720c */ /* 0x000fe20003f04070 */
[----:B------:R-:W-:Y:S01]  /*17410*/  VIADD R9, R3, 0x1bf ;  /* 0x000001bf03097836 */ /* 0x000fe20000000000 */
[----:B------:R-:W-:Y:S01]  /*17420*/  ISETP.GE.AND P2, PT, R11, RZ, PT ;  /* 0x000000ff0b00720c */ /* 0x000fe20003f46270 */
[----:B------:R-:W-:Y:S01]  /*17430*/  IMAD.MOV.U32 R19, RZ, RZ, R5 ;  /* 0x000000ffff137224 */ /* 0x000fe200078e0005 */
[----:B------:R-:W-:Y:S01]  /*17440*/  IABS R11, R11 ;  /* 0x0000000b000b7213 */ /* 0x000fe20000000000 */
[----:B------:R-:W-:Y:S01]  /*17450*/  VIADD R5, R3, 0x1c1 ;  /* 0x000001c103057836 */ /* 0x000fe20000000000 */
[----:B------:R1:W-:Y:S01]  /*17460*/  STL [R1+0x138], R10 ;  /* 0x0001380a01007387 */ /* 0x0003e20000100800 */
[----:B0-----:R-:W-:Y:S01]  /*17470*/  IMAD.HI.U32 R16, R8, R12, RZ ;  /* 0x0000000c08107227 */ /* 0x001fe200078e00ff */
[----:B------:R-:W-:-:S02]  /*17480*/  IABS R13, R9 ;  /* 0x00000009000d7213 */ /* 0x000fc40000000000 */
[----:B------:R0:W-:Y:S01]  /*17490*/  STL [R1+0x13c], R17 ;  /* 0x00013c1101007387 */ /* 0x0001e20000100800 */
[----:B------:R-:W-:Y:S01]  /*174a0*/  IMAD.MOV R16, RZ, RZ, -R16 ;  /* 0x000000ffff107224 */ /* 0x000fe200078e0a10 */
[----:B------:R-:W-:Y:S01]  /*174b0*/  ISETP.GE.AND P3, PT, R6, RZ, PT ;  /* 0x000000ff0600720c */ /* 0x000fe20003f66270 */
[----:B------:R-:W-:Y:S02]  /*174c0*/  @!P1 IMAD.IADD R2, R2, 0x1, -R7 ;  /* 0x0000000102029824 */ /* 0x000fe400078e0a07 */
[C---:B------:R-:W-:Y:S02]  /*174d0*/  IMAD R12, R7.reuse, R16, R12 ;  /* 0x00000010070c7224 */ /* 0x040fe400078e020c */
[----:B------:R-:W-:Y:S01]  /*174e0*/  @!P5 IMAD.MOV R19, RZ, RZ, -R19 ;  /* 0x000000ffff13d224 */ /* 0x000fe200078e0a13 */
[C---:B------:R-:W-:Y:S01]  /*174f0*/  ISETP.GT.U32.AND P1, PT, R7.reuse, R2, PT ;  /* 0x000000020700720c */ /* 0x040fe20003f24070 */
[----:B------:R-:W-:Y:S01]  /*17500*/  IMAD.HI.U32 R15, R8, R11, RZ ;  /* 0x0000000b080f7227 */ /* 0x000fe200078e00ff */
[----:B------:R-:W-:-:S02]  /*17510*/  ISETP.GT.U32.AND P5, PT, R7, R12, PT ;  /* 0x0000000c0700720c */ /* 0x000fc40003fa4070 */
[----:B------:R-:W-:Y:S01]  /*17520*/  STL [R1+0x1080], R19 ;  /* 0x0010801301007387 */ /* 0x000fe20000100800 */
[----:B------:R-:W-:Y:S02]  /*17530*/  @!P0 IMAD.IADD R4, R4, 0x1, -R7 ;  /* 0x0000000104048824 */ /* 0x000fe400078e0a07 */
[----:B------:R-:W-:Y:S02]  /*17540*/  IMAD.MOV R15, RZ, RZ, -R15 ;  /* 0x000000ffff0f7224 */ /* 0x000fe400078e0a0f */
[----:B------:R-:W-:Y:S02]  /*17550*/  IMAD.MOV.U32 R18, RZ, RZ, R4 ;  /* 0x000000ffff127224 */ /* 0x000fe400078e0004 */
[----:B------:R-:W-:Y:S01]  /*17560*/  IMAD R11, R7, R15, R11 ;  /* 0x0000000f070b7224 */ /* 0x000fe200078e020b */
[----:B------:R-:W-:Y:S01]  /*17570*/  IABS R15, R5 ;  /* 0x00000005000f7213 */ /* 0x000fe20000000000 */
[----:B-1----:R-:W-:Y:S02]  /*17580*/  VIADD R10, R3, 0x1c0 ;  /* 0x000001c0030a7836 */ /* 0x002fe40000000000 */
[----:B------:R-:W-:Y:S01]  /*17590*/  @!P4 IMAD.MOV R18, RZ, RZ, -R18 ;  /* 0x000000ffff12c224 */ /* 0x000fe200078e0a12 */
[C---:B------:R-:W-:Y:S01]  /*175a0*/  ISETP.GT.U32.AND P0, PT, R7.reuse, R11, PT ;  /* 0x0000000b0700720c */ /* 0x040fe20003f04070 */
[--C-:B------:R-:W-:Y:S01]  /*175b0*/  @!P5 IMAD.IADD R12, R12, 0x1, -R7.reuse ;  /* 0x000000010c0cd824 */ /* 0x100fe200078e0a07 */
[----:B------:R-:W-:Y:S01]  /*175c0*/  IABS R14, R10 ;  /* 0x0000000a000e7213 */ /* 0x000fe20000000000 */
[----:B------:R-:W-:Y:S01]  /*175d0*/  @!P1 IMAD.IADD R2, R2, 0x1, -R7 ;  /* 0x0000000102029824 */ /* 0x000fe200078e0a07 */
[----:B------:R1:W-:Y:S01]  /*175e0*/  STL [R1+0x1084], R18 ;  /* 0x0010841201007387 */ /* 0x0003e20000100800 */
[----:B0-----:R-:W-:Y:S01]  /*175f0*/  IMAD.HI.U32 R17, R8, R13, RZ ;  /* 0x0000000d08117227 */ /* 0x001fe200078e00ff */
[----:B------:R-:W-:-:S02]  /*17600*/  ISETP.GT.U32.AND P5, PT, R7, R12, PT ;  /* 0x0000000c0700720c */ /* 0x000fc40003fa4070 */
[----:B------:R-:W-:Y:S01]  /*17610*/  ISETP.GE.AND P4, PT, R9, RZ, PT ;  /* 0x000000ff0900720c */ /* 0x000fe20003f86270 */
[----:B------:R-:W-:Y:S02]  /*17620*/  IMAD.MOV R17, RZ, RZ, -R17 ;  /* 0x000000ffff117224 */ /* 0x000fe400078e0a11 */
[----:B------:R-:W-:-:S04]  /*17630*/  IMAD.HI.U32 R6, R8, R14, RZ ;  /* 0x0000000e08067227 */ /* 0x000fc800078e00ff */
[----:B-1----:R-:W-:Y:S02]  /*17640*/  IMAD.MOV.U32 R18, RZ, RZ, R2 ;  /* 0x000000ffff127224 */ /* 0x002fe400078e0002 */
[----:B------:R-:W-:-:S04]  /*17650*/  IMAD.HI.U32 R2, R8, R15, RZ ;  /* 0x0000000f08027227 */ /* 0x000fc800078e00ff */
[----:B------:R-:W-:Y:S02]  /*17660*/  IMAD.MOV R2, RZ, RZ, -R2 ;  /* 0x000000ffff027224 */ /* 0x000fe400078e0a02 */
[----:B------:R-:W-:Y:S02]  /*17670*/  IMAD R4, R7, R17, R13 ;  /* 0x0000001107047224 */ /* 0x000fe400078e020d */
[----:B------:R-:W-:Y:S02]  /*17680*/  IMAD.MOV R6, RZ, RZ, -R6 ;  /* 0x000000ffff067224 */ /* 0x000fe400078e0a06 */
[----:B------:R-:W-:Y:S01]  /*17690*/  @!P0 IMAD.IADD R11, R11, 0x1, -R7 ;  /* 0x000000010b0b8824 */ /* 0x000fe200078e0a07 */
[C---:B------:R-:W-:Y:S01]  /*176a0*/  ISETP.GT.U32.AND P1, PT, R7.reuse, R4, PT ;  /* 0x000000040700720c */ /* 0x040fe20003f24070 */
[C---:B------:R-:W-:Y:S02]  /*176b0*/  IMAD R2, R7.reuse, R2, R15 ;  /* 0x0000000207027224 */ /* 0x040fe400078e020f */
[C---:B------:R-:W-:Y:S01]  /*176c0*/  IMAD R14, R7.reuse, R6, R14 ;  /* 0x00000006070e7224 */ /* 0x040fe200078e020e */
[C---:B------:R-:W-:Y:S01]  /*176d0*/  ISETP.GT.U32.AND P0, PT, R7.reuse, R11, PT ;  /* 0x0000000b0700720c */ /* 0x040fe20003f04070 */
[----:B------:R-:W-:Y:S01]  /*176e0*/  @!P5 IMAD.IADD R12, R12, 0x1, -R7 ;  /* 0x000000010c0cd824 */ /* 0x000fe200078e0a07 */
[C---:B------:R-:W-:Y:S01]  /*176f0*/  ISETP.GT.U32.AND P5, PT, R7.reuse, R2, PT ;  /* 0x000000020700720c */ /* 0x040fe20003fa4070 */
[----:B------:R-:W-:Y:S01]  /*17700*/  @!P6 IMAD.MOV R18, RZ, RZ, -R18 ;  /* 0x000000ffff12e224 */ /* 0x000fe200078e0a12 */
[----:B------:R-:W-:Y:S01]  /*17710*/  ISETP.GT.U32.AND P6, PT, R7, R14, PT ;  /* 0x0000000e0700720c */ /* 0x000fe20003fc4070 */
[----:B------:R-:W-:-:S02]  /*17720*/  VIADD R9, R3, 0x1c3 ;  /* 0x000001c303097836 */ /* 0x000fc40000000000 */
[----:B------:R-:W-:Y:S01]  /*17730*/  VIADD R6, R3, 0x1c2 ;  /* 0x000001c203067836 */ /* 0x000fe20000000000 */
[----:B------:R0:W-:Y:S01]  /*17740*/  STL [R1+0x107c], R18 ;  /* 0x00107c1201007387 */ /* 0x0001e20000100800 */
[--C-:B------:R-:W-:Y:S01]  /*17750*/  @!P1 IMAD.IADD R4, R4, 0x1, -R7.reuse ;  /* 0x0000000104049824 */ /* 0x100fe200078e0a07 */
[----:B------:R-:W-:Y:S01]  /*17760*/  IABS R13, R9 ;  /* 0x00000009000d7213 */ /* 0x000fe20000000000 */
[----:B------:R-:W-:Y:S01]  /*17770*/  IMAD.MOV.U32 R17, RZ, RZ, R12 ;  /* 0x000000ffff117224 */ /* 0x000fe200078e000c */
[----:B------:R-:W-:Y:S01]  /*17780*/  IABS R16, R6 ;  /* 0x0000000600107213 */ /* 0x000fe20000000000 */
[--C-:B------:R-:W-:Y:S01]  /*17790*/  @!P0 IMAD.IADD R11, R11, 0x1, -R7.reuse ;  /* 0x000000010b0b8824 */ /* 0x100fe200078e0a07 */
[----:B------:R-:W-:Y:S01]  /*177a0*/  ISETP.GE.AND P0, PT, R10, RZ, PT ;  /* 0x000000ff0a00720c */ /* 0x000fe20003f06270 */
[----:B------:R-:W-:Y:S01]  /*177b0*/  @!P5 IMAD.IADD R2, R2, 0x1, -R7 ;  /* 0x000000010202d824 */ /* 0x000fe200078e0a07 */
[----:B------:R-:W-:Y:S01]  /*177c0*/  ISETP.GT.U32.AND P1, PT, R7, R4, PT ;  /* 0x000000040700720c */ /* 0x000fe20003f24070 */
[----:B------:R-:W-:-:S02]  /*177d0*/  IMAD.MOV.U32 R10, RZ, RZ, R13 ;  /* 0x000000ffff0a7224 */ /* 0x000fc400078e000d */
[----:B------:R-:W-:Y:S01]  /*177e0*/  @!P6 IMAD.IADD R14, R14, 0x1, -R7 ;  /* 0x000000010e0ee824 */ /* 0x000fe200078e0a07 */
[C---:B------:R-:W-:Y:S01]  /*177f0*/  ISETP.GT.U32.AND P5, PT, R7.reuse, R2, PT ;  /* 0x000000020700720c */ /* 0x040fe20003fa4070 */
[----:B0-----:R-:W-:Y:S02]  /*17800*/  IMAD.MOV.U32 R18, RZ, RZ, R11 ;  /* 0x000000ffff127224 */ /* 0x001fe400078e000b */
[----:B------:R-:W-:Y:S01]  /*17810*/  IMAD.HI.U32 R11, R8, R10, RZ ;  /* 0x0000000a080b7227 */ /* 0x000fe200078e00ff */
[----:B------:R-:W-:-:S03]  /*17820*/  ISETP.GT.U32.AND P6, PT, R7, R14, PT ;  /* 0x0000000e0700720c */ /* 0x000fc60003fc4070 */
[----:B------:R-:W-:-:S04]  /*17830*/  IMAD.HI.U32 R13, R8, R16, RZ ;  /* 0x00000010080d7227 */ /* 0x000fc800078e00ff */
[----:B------:R-:W-:Y:S02]  /*17840*/  IMAD.MOV R11, RZ, RZ, -R11 ;  /* 0x000000ffff0b7224 */ /* 0x000fe400078e0a0b */
[----:B------:R-:W-:Y:S01]  /*17850*/  @!P2 IMAD.MOV R18, RZ, RZ, -R18 ;  /* 0x000000ffff12a224 */ /* 0x000fe200078e0a12 */
[----:B------:R-:W-:Y:S01]  /*17860*/  ISETP.GE.AND P2, PT, R5, RZ, PT ;  /* 0x000000ff0500720c */ /* 0x000fe20003f46270 */
[----:B------:R-:W-:Y:S02]  /*17870*/  IMAD.MOV R13, RZ, RZ, -R13 ;  /* 0x000000ffff0d7224 */ /* 0x000fe400078e0a0d */
[----:B------:R-:W-:Y:S01]  /*17880*/  @!P3 IMAD.MOV R17, RZ, RZ, -R17 ;  /* 0x000000ffff11b224 */ /* 0x000fe200078e0a11 */
[----:B------:R-:W-:Y:S01]  /*17890*/  STL [R1+0x1078], R18 ;  /* 0x0010781201007387 */ /* 0x000fe20000100800 */
[C---:B------:R-:W-:Y:S01]  /*178a0*/  IMAD R12, R7.reuse, R11, R10 ;  /* 0x0000000b070c7224 */ /* 0x040fe200078e020a */
[----:B------:R-:W-:Y:S01]  /*178b0*/  ISETP.GE.AND P3, PT, R6, RZ, PT ;  /* 0x000000ff0600720c */ /* 0x000fe20003f66270 */
[--C-:B------:R-:W-:Y:S01]  /*178c0*/  @!P1 IMAD.IADD R4, R4, 0x1, -R7.reuse ;  /* 0x0000000104049824 */ /* 0x100fe200078e0a07 */
[----:B------:R0:W-:Y:S01]  /*178d0*/  STL [R1+0x10c0], R17 ;  /* 0x0010c01101007387 */ /* 0x0001e20000100800 */
[----:B------:R-:W-:Y:S01]  /*178e0*/  IMAD R13, R7, R13, R16 ;  /* 0x0000000d070d7224 */ /* 0x000fe200078e0210 */
[----:B------:R-:W-:Y:S01]  /*178f0*/  ISETP.GE.AND P1, PT, R9, RZ, PT ;  /* 0x000000ff0900720c */ /* 0x000fe20003f26270 */
[----:B------:R-:W-:Y:S01]  /*17900*/  @!P5 IMAD.IADD R2, R2, 0x1, -R7 ;  /* 0x000000010202d824 */ /* 0x000fe200078e0a07 */
[----:B------:R-:W-:Y:S01]  /*17910*/  ISETP.GT.U32.AND P5, PT, R7, R12, PT ;  /* 0x0000000c0700720c */ /* 0x000fe20003fa4070 */
[----:B------:R-:W-:-:S02]  /*17920*/  VIADD R5, R3, 0x1c4 ;  /* 0x000001c403057836 */ /* 0x000fc40000000000 */
[----:B------:R-:W-:Y:S01]  /*17930*/  @!P6 IMAD.IADD R14, R14, 0x1, -R7 ;  /* 0x000000010e0ee824 */ /* 0x000fe200078e0a07 */
[----:B------:R-:W-:Y:S01]  /*17940*/  ISETP.GT.U32.AND P6, PT, R7, R13, PT ;  /* 0x0000000d0700720c */ /* 0x000fe20003fc4070 */
[----:B------:R-:W-:Y:S01]  /*17950*/  IMAD.MOV.U32 R11, RZ, RZ, R2 ;  /* 0x000000ffff0b7224 */ /* 0x000fe200078e0002 */
[----:B------:R-:W-:Y:S01]  /*17960*/  IABS R9, R5 ;  /* 0x0000000500097213 */ /* 0x000fe20000000000 */
[----:B0-----:R-:W-:Y:S02]  /*17970*/  IMAD.MOV.U32 R17, RZ, RZ, R4 ;  /* 0x000000ffff117224 */ /* 0x001fe400078e0004 */
[----:B------:R-:W-:Y:S02]  /*17980*/  VIADD R4, R3, 0x1c5 ;  /* 0x000001c503047836 */ /* 0x000fe40000000000 */
[----:B------:R-:W-:Y:S01]  /*17990*/  @!P4 IMAD.MOV R17, RZ, RZ, -R17 ;  /* 0x000000ffff11c224 */ /* 0x000fe200078e0a11 */
[----:B------:R-:W-:Y:S01]  /*179a0*/  ISETP.GE.AND P4, PT, R5, RZ, PT ;  /* 0x000000ff0500720c */ /* 0x000fe20003f86270 */
[----:B------:R-:W-:-:S02]  /*179b0*/  VIADD R5, R3, 0x1c6 ;  /* 0x000001c603057836 */ /* 0x000fc40000000000 */
[----:B------:R-:W-:Y:S01]  /*179c0*/  IMAD.MOV.U32 R15, RZ, RZ, R14 ;  /* 0x000000ffff0f7224 */ /* 0x000fe200078e000e */
[----:B------:R-:W-:Y:S01]  /*179d0*/  STL [R1+0x10ac], R17 ;  /* 0x0010ac1101007387 */ /* 0x000fe20000100800 */
[----:B------:R-:W-:Y:S01]  /*179e0*/  @!P5 IMAD.IADD R12, R12, 0x1, -R7 ;  /* 0x000000010c0cd824 */ /* 0x000fe200078e0a07 */
[----:B------:R-:W-:Y:S01]  /*179f0*/  IABS R10, R5 ;  /* 0x00000005000a7213 */ /* 0x000fe20000000000 */
[----:B------:R-:W-:Y:S01]  /*17a00*/  @!P0 IMAD.MOV R15, RZ, RZ, -R15 ;  /* 0x000000ffff0f8224 */ /* 0x000fe200078e0a0f */
[----:B------:R-:W-:Y:S01]  /*17a10*/  ISETP.GE.AND P0, PT, R4, RZ, PT ;  /* 0x000000ff0400720c */ /* 0x000fe20003f06270 */
[----:B------:R-:W-:Y:S01]  /*17a20*/  IMAD.HI.U32 R6, R8, R9, RZ ;  /* 0x0000000908067227 */ /* 0x000fe200078e00ff */
[----:B------:R-:W-:Y:S02]  /*17a30*/  IABS R4, R4 ;  /* 0x0000000400047213 */ /* 0x000fe40000000000 */
[----:B------:R-:W-:Y:S01]  /*17a40*/  ISETP.GT.U32.AND P5, PT, R7, R12, PT ;  /* 0x0000000c0700720c */ /* 0x000fe20003fa4070 */
[----:B------:R-:W-:Y:S01]  /*17a50*/  @!P6 IMAD.IADD R13, R13, 0x1, -R7 ;  /* 0x000000010d0de824 */ /* 0x000fe200078e0a07 */
[----:B------:R-:W-:Y:S01]  /*17a60*/  STL [R1+0x120], R15 ;  /* 0x0001200f01007387 */ /* 0x000fe20000100800 */
[----:B------:R-:W-:-:S02]  /*17a70*/  IMAD.MOV.U32 R2, RZ, RZ, R10 ;  /* 0x000000ffff027224 */ /* 0x000fc400078e000a */
[----:B------:R-:W-:Y:S01]  /*17a80*/  IMAD.MOV R10, RZ, RZ, -R6 ;  /* 0x000000ffff0a7224 */ /* 0x000fe200078e0a06 */
[----:B------:R-:W-:Y:S01]  /*17a90*/  ISETP.GT.U32.AND P6, PT, R7, R13, PT ;  /* 0x0000000d0700720c */ /* 0x000fe20003fc4070 */
[----:B------:R-:W-:-:S04]  /*17aa0*/  IMAD.HI.U32 R6, R8, R4, RZ ;  /* 0x0000000408067227 */ /* 0x000fc800078e00ff */
[----:B------:R-:W-:Y:S02]  /*17ab0*/  IMAD.MOV R6, RZ, RZ, -R6 ;  /* 0x000000ffff067224 */ /* 0x000fe400078e0a06 */
[----:B------:R-:W-:-:S04]  /*17ac0*/  IMAD.HI.U32 R14, R8, R2, RZ ;  /* 0x00000002080e7227 */ /* 0x000fc800078e00ff */
[C---:B------:R-:W-:Y:S02]  /*17ad0*/  IMAD R4, R7.reuse, R6, R4 ;  /* 0x0000000607047224 */ /* 0x040fe400078e0204 */
[----:B------:R-:W-:Y:S02]  /*17ae0*/  @!P5 IMAD.IADD R12, R12, 0x1, -R7 ;  /* 0x000000010c0cd824 */ /* 0x000fe400078e0a07 */
[C---:B------:R-:W-:Y:S01]  /*17af0*/  IMAD R9, R7.reuse, R10, R9 ;  /* 0x0000000a07097224 */ /* 0x040fe200078e0209 */
[----:B------:R-:W-:Y:S01]  /*17b00*/  ISETP.GT.U32.AND P5, PT, R7, R4, PT ;  /* 0x000000040700720c */ /* 0x000fe20003fa4070 */
[----:B------:R-:W-:Y:S01]  /*17b10*/  @!P2 IMAD.MOV R11, RZ, RZ, -R11 ;  /* 0x000000ffff0ba224 */ /* 0x000fe200078e0a0b */
[----:B------:R-:W-:Y:S01]  /*17b20*/  ISETP.GE.AND P2, PT, R5, RZ, PT ;  /* 0x000000ff0500720c */ /* 0x000fe20003f46270 */
[----:B------:R-:W-:Y:S01]  /*17b30*/  @!P6 IMAD.IADD R13, R13, 0x1, -R7 ;  /* 0x000000010d0de824 */ /* 0x000fe200078e0a07 */
[----:B------:R-:W-:Y:S01]  /*17b40*/  ISETP.GT.U32.AND P6, PT, R7, R9, PT ;  /* 0x000000090700720c */ /* 0x000fe20003fc4070 */
[----:B------:R-:W-:Y:S01]  /*17b50*/  IMAD.MOV R14, RZ, RZ, -R14 ;  /* 0x000000ffff0e7224 */ /* 0x000fe200078e0a0e */
[----:B------:R0:W-:Y:S01]  /*17b60*/  STL [R1+0x134], R11 ;  /* 0x0001340b01007387 */ /* 0x0001e20000100800 */
[----:B------:R-:W-:-:S02]  /*17b70*/  VIADD R10, R3, 0x1c8 ;  /* 0x000001c8030a7836 */ /* 0x000fc40000000000 */
[C---:B------:R-:W-:Y:S02]  /*17b80*/  VIADD R5, R3.reuse, 0x1c7 ;  /* 0x000001c703057836 */ /* 0x040fe40000000000 */
[----:B------:R-:W-:Y:S02]  /*17b90*/  IMAD.MOV.U32 R16, RZ, RZ, R13 ;  /* 0x000000ffff107224 */ /* 0x000fe400078e000d */
[----:B------:R-:W-:Y:S02]  /*17ba0*/  VIADD R6, R3, 0x1c9 ;  /* 0x000001c903067836 */ /* 0x000fe40000000000 */
[C---:B------:R-:W-:Y:S01]  /*17bb0*/  IMAD R2, R7.reuse, R14, R2 ;  /* 0x0000000e07027224 */ /* 0x040fe200078e0202 */
[----:B------:R-:W-:Y:S01]  /*17bc0*/  IABS R14, R10 ;  /* 0x0000000a000e7213 */ /* 0x000fe20000000000 */
[----:B------:R-:W-:Y:S01]  /*17bd0*/  @!P3 IMAD.MOV R16, RZ, RZ, -R16 ;  /* 0x000000ffff10b224 */ /* 0x000fe200078e0a10 */
[----:B0-----:R-:W-:Y:S01]  /*17be0*/  IABS R11, R5 ;  /* 0x00000005000b7213 */ /* 0x001fe20000000000 */
[----:B------:R-:W-:Y:S01]  /*17bf0*/  @!P5 IMAD.IADD R4, R4, 0x1, -R7 ;  /* 0x000000010404d824 */ /* 0x000fe200078e0a07 */
[----:B------:R-:W-:Y:S01]  /*17c00*/  IABS R15, R6 ;  /* 0x00000006000f7213 */ /* 0x000fe20000000000 */
[----:B------:R-:W-:Y:S01]  /*17c10*/  IMAD.MOV.U32 R13, RZ, RZ, R14 ;  /* 0x000000ffff0d7224 */ /* 0x000fe200078e000e */
[C---:B------:R-:W-:Y:S01]  /*17c20*/  ISETP.GT.U32.AND P3, PT, R7.reuse, R2, PT ;  /* 0x000000020700720c */ /* 0x040fe20003f64070 */
[----:B------:R-:W-:Y:S01]  /*17c30*/  IMAD.HI.U32 R14, R8, R11, RZ ;  /* 0x0000000b080e7227 */ /* 0x000fe200078e00ff */
[----:B------:R0:W-:Y:S01]  /*17c40*/  STL [R1+0x106c], R16 ;  /* 0x00106c1001007387 */ /* 0x0001e20000100800 */
[----:B------:R-:W-:-:S02]  /*17c50*/  ISETP.GT.U32.AND P5, PT, R7, R4, PT ;  /* 0x000000040700720c */ /* 0x000fc40003fa4070 */
[----:B------:R-:W-:Y:S02]  /*17c60*/  @!P6 IMAD.IADD R9, R9, 0x1, -R7 ;  /* 0x000000010909e824 */ /* 0x000fe400078e0a07 */
[C---:B------:R-:W-:Y:S02]  /*17c70*/  VIADD R19, R3.reuse, 0x1d8 ;  /* 0x000001d803137836 */ /* 0x040fe40000000000 */
[----:B------:R-:W-:Y:S01]  /*17c80*/  VIADD R17, R3, 0x1e9 ;  /* 0x000001e903117836 */ /* 0x000fe20000000000 */
[----:B------:R-:W-:Y:S01]  /*17c90*/  ISETP.GT.U32.AND P6, PT, R7, R9, PT ;  /* 0x000000090700720c */ /* 0x000fe20003fc4070 */
[----:B------:R-:W-:Y:S02]  /*17ca0*/  IMAD.U32 R21, RZ, RZ, UR8 ;  /* 0x00000008ff157e24 */ /* 0x000fe4000f8e00ff */
[----:B0-----:R-:W-:Y:S02]  /*17cb0*/  IMAD.MOV.U32 R16, RZ, RZ, R12 ;  /* 0x000000ffff107224 */ /* 0x001fe400078e000c */
[----:B------:R-:W-:-:S02]  /*17cc0*/  IMAD.MOV.U32 R12, RZ, RZ, R15 ;  /* 0x000000ffff0c7224 */ /* 0x000fc400078e000f */
[----:B------:R-:W-:Y:S02]  /*17cd0*/  IMAD.MOV R15, RZ, RZ, -R14 ;  /* 0x000000ffff0f7224 */ /* 0x000fe400078e0a0e */
[----:B------:R-:W-:-:S04]  /*17ce0*/  IMAD.HI.U32 R14, R8, R13, RZ ;  /* 0x0000000d080e7227 */ /* 0x000fc800078e00ff */
[----:B------:R-:W-:Y:S02]  /*17cf0*/  IMAD.MOV R14, RZ, RZ, -R14 ;  /* 0x000000ffff0e7224 */ /* 0x000fe400078e0a0e */
[----:B------:R-:W-:Y:S01]  /*17d00*/  @!P1 IMAD.MOV R16, RZ, RZ, -R16 ;  /* 0x000000ffff109224 */ /* 0x000fe200078e0a10 */
[----:B------:R-:W-:Y:S01]  /*17d10*/  ISETP.GE.AND P1, PT, R5, RZ, PT ;  /* 0x000000ff0500720c */ /* 0x000fe20003f26270 */
[C---:B------:R-:W-:Y:S02]  /*17d20*/  IMAD R5, R7.reuse, R14, R13 ;  /* 0x0000000e07057224 */ /* 0x040fe400078e020d */
[--C-:B------:R-:W-:Y:S01]  /*17d30*/  @!P3 IMAD.IADD R2, R2, 0x1, -R7.reuse ;  /* 0x000000010202b824 */ /* 0x100fe200078e0a07 */
[----:B------:R0:W-:Y:S01]  /*17d40*/  STL [R1+0x1074], R16 ;  /* 0x0010741001007387 */ /* 0x0001e20000100800 */
[--C-:B------:R-:W-:Y:S01]  /*17d50*/  @!P5 IMAD.IADD R4, R4, 0x1, -R7.reuse ;  /* 0x000000010404d824 */ /* 0x100fe200078e0a07 */
[----:B------:R-:W-:Y:S01]  /*17d60*/  ISETP.GT.U32.AND P5, PT, R7, R5, PT ;  /* 0x000000050700720c */ /* 0x000fe20003fa4070 */
[----:B------:R-:W-:Y:S01]  /*17d70*/  @!P6 IMAD.IADD R9, R9, 0x1, -R7 ;  /* 0x000000010909e824 */ /* 0x000fe200078e0a07 */
[C---:B------:R-:W-:Y:S01]  /*17d80*/  ISETP.GT.U32.AND P3, PT, R7.reuse, R2, PT ;  /* 0x000000020700720c */ /* 0x040fe20003f64070 */
[----:B------:R-:W-:-:S02]  /*17d90*/  IMAD R11, R7, R15, R11 ;  /* 0x0000000f070b7224 */ /* 0x000fc400078e020b */
[----:B------:R-:W-:Y:S02]  /*17da0*/  IMAD.MOV.U32 R14, RZ, RZ, R4 ;  /* 0x000000ffff0e7224 */ /* 0x000fe400078e0004 */
[----:B------:R-:W-:Y:S01]  /*17db0*/  VIADD R13, R3, 0x1cb ;  /* 0x000001cb030d7836 */ /* 0x000fe20000000000 */
[----:B------:R-:W-:Y:S01]  /*17dc0*/  ISETP.GT.U32.AND P6, PT, R7, R11, PT ;  /* 0x0000000b0700720c */ /* 0x000fe20003fc4070 */
[----:B0-----:R-:W-:Y:S02]  /*17dd0*/  IMAD.MOV.U32 R16, RZ, RZ, R9 ;  /* 0x000000ffff107224 */ /* 0x001fe400078e0009 */
[----:B------:R-:W-:Y:S02]  /*17de0*/  VIADD R9, R3, 0x1ca ;  /* 0x000001ca03097836 */ /* 0x000fe40000000000 */
[----:B------:R-:W-:Y:S01]  /*17df0*/  @!P4 IMAD.MOV R16, RZ, RZ, -R16 ;  /* 0x000000ffff10c224 */ /* 0x000fe200078e0a10 */
[----:B------:R-:W-:Y:S01]  /*17e00*/  ISETP.GE.AND P4, PT, R10, RZ, PT ;  /* 0x000000ff0a00720c */ /* 0x000fe20003f86270 */
[--C-:B------:R-:W-:Y:S01]  /*17e10*/  @!P5 IMAD.IADD R5, R5, 0x1, -R7.reuse ;  /* 0x000000010505d824 */ /* 0x100fe200078e0a07 */
[----:B------:R-:W-:Y:S01]  /*17e20*/  IABS R10, R9 ;  /* 0x00000009000a7213 */ /* 0x000fe20000000000 */
[----:B------:R-:W-:Y:S01]  /*17e30*/  @!P3 IMAD.IADD R2, R2, 0x1, -R7 ;  /* 0x000000010202b824 */ /* 0x000fe200078e0a07 */
[----:B------:R-:W-:Y:S01]  /*17e40*/  STL [R1+0x1064], R16 ;  /* 0x0010641001007387 */ /* 0x000fe20000100800 */
[----:B------:R-:W-:Y:S01]  /*17e50*/  @!P0 IMAD.MOV R14, RZ, RZ, -R14 ;  /* 0x000000ffff0e8224 */ /* 0x000fe200078e0a0e */
[----:B------:R-:W-:Y:S01]  /*17e60*/  ISETP.GT.U32.AND P5, PT, R7, R5, PT ;  /* 0x000000050700720c */ /* 0x000fe20003fa4070 */
[----:B------:R-:W-:Y:S01]  /*17e70*/  IMAD.MOV.U32 R4, RZ, RZ, R2 ;  /* 0x000000ffff047224 */ /* 0x000fe200078e0002 */
[----:B------:R-:W-:Y:S01]  /*17e80*/  ISETP.GE.AND P0, PT, R6, RZ, PT ;  /* 0x000000ff0600720c */ /* 0x000fe20003f06270 */
[----:B------:R-:W-:Y:S01]  /*17e90*/  IMAD.HI.U32 R2, R8, R10, RZ ;  /* 0x0000000a08027227 */ /* 0x000fe200078e00ff */
[----:B------:R-:W-:Y:S01]  /*17ea0*/  IABS R6, R13 ;  /* 0x0000000d00067213 */ /* 0x000fe20000000000 */
[----:B------:R-:W-:Y:S02]  /*17eb0*/  STL [R1+0x105c], R14 ;  /* 0x00105c0e01007387 */ /* 0x000fe40000100800 */
[----:B------:R-:W-:-:S02]  /*17ec0*/  IMAD.MOV R2, RZ, RZ, -R2 ;  /* 0x000000ffff027224 */ /* 0x000fc400078e0a02 */
[----:B------:R-:W-:-:S04]  /*17ed0*/  IMAD.HI.U32 R15, R8, R12, RZ ;  /* 0x0000000c080f7227 */ /* 0x000fc800078e00ff */
[----:B------:R-:W-:Y:S01]  /*17ee0*/  @!P2 IMAD.MOV R4, RZ, RZ, -R4 ;  /* 0x000000ffff04a224 */ /* 0x000fe200078e0a04 */
[----:B------:R-:W-:Y:S01]  /*17ef0*/  ISETP.GE.AND P2, PT, R9, RZ, PT ;  /* 0x000000ff0900720c */ /* 0x000fe20003f46270 */
[----:B------:R-:W-:Y:S02]  /*17f00*/  IMAD R10, R7, R2, R10 ;  /* 0x00000002070a7224 */ /* 0x000fe400078e020a */
[----:B------:R-:W-:Y:S01]  /*17f10*/  @!P6 IMAD.IADD R11, R11, 0x1, -R7 ;  /* 0x000000010b0be824 */ /* 0x000fe200078e0a07 */
[----:B------:R0:W-:Y:S01]  /*17f20*/  STL [R1+0x10a0], R4 ;  /* 0x0010a00401007387 */ /* 0x0001e20000100800 */
[----:B------:R-:W-:Y:S02]  /*17f30*/  IMAD.MOV R15, RZ, RZ, -R15 ;  /* 0x000000ffff0f7224 */ /* 0x000fe400078e0a0f */
[----:B------:R-:W-:Y:S01]  /*17f40*/  @!P5 IMAD.IADD R5, R5, 0x1, -R7 ;  /* 0x000000010505d824 */ /* 0x000fe200078e0a07 */
[C---:B------:R-:W-:Y:S01]  /*17f50*/  ISETP.GT.U32.AND P5, PT, R7.reuse, R10, PT ;  /* 0x0000000a0700720c */ /* 0x040fe20003fa4070 */
[C---:B------:R-:W-:Y:S01]  /*17f60*/  IMAD R12, R7.reuse, R15, R12 ;  /* 0x0000000f070c7224 */ /* 0x040fe200078e020c */
[----:B------:R-:W-:Y:S01]  /*17f70*/  ISETP.GT.U32.AND P6, PT, R7, R11, PT ;  /* 0x0000000b0700720c */ /* 0x000fe20003fc4070 */
[----:B------:R-:W-:-:S02]  /*17f80*/  VIADD R2, R3, 0x1cc ;  /* 0x000001cc03027836 */ /* 0x000fc40000000000 */
[----:B------:R-:W-:Y:S01]  /*17f90*/  VIADD R9, R3, 0x1cf ;  /* 0x000001cf03097836 */ /* 0x000fe20000000000 */
[----:B------:R-:W-:Y:S01]  /*17fa0*/  ISETP.GT.U32.AND P3, PT, R7, R12, PT ;  /* 0x0000000c0700720c */ /* 0x000fe20003f64070 */
[----:B0-----:R-:W-:Y:S01]  /*17fb0*/  IMAD.HI.U32 R4, R8, R6, RZ ;  /* 0x0000000608047227 */ /* 0x001fe200078e00ff */
[----:B------:R-:W-:-:S03]  /*17fc0*/  IABS R15, R2 ;  /* 0x00000002000f7213 */ /* 0x000fc60000000000 */
[----:B------:R-:W-:Y:S02]  /*17fd0*/  IMAD.MOV R4, RZ, RZ, -R4 ;  /* 0x000000ffff047224 */ /* 0x000fe400078e0a04 */
[--C-:B------:R-:W-:Y:S02]  /*17fe0*/  @!P5 IMAD.IADD R10, R10, 0x1, -R7.reuse ;  /* 0x000000010a0ad824 */ /* 0x100fe400078e0a07 */
[----:B------:R-:W-:Y:S02]  /*17ff0*/  IMAD R6, R7, R4, R6 ;  /* 0x0000000407067224 */ /* 0x000fe400078e0206 */
[--C-:B------:R-:W-:Y:S01]  /*18000*/  @!P6 IMAD.IADD R11, R11, 0x1, -R7.reuse ;  /* 0x000000010b0be824 */ /* 0x100fe200078e0a07 */
[----:B------:R-:W-:Y:S01]  /*18010*/  ISETP.GE.AND P6, PT, R13, RZ, PT ;  /* 0x000000ff0d00720c */ /* 0x000fe20003fc6270 */
[----:B------:R-:W-:Y:S01]  /*18020*/  @!P3 IMAD.IADD R12, R12, 0x1, -R7 ;  /* 0x000000010c0cb824 */ /* 0x000fe200078e0a07 */
[----:B------:R-:W-:Y:S01]  /*18030*/  ISETP.GT.U32.AND P5, PT, R7, R6, PT ;  /* 0x000000060700720c */ /* 0x000fe20003fa4070 */
[----:B------:R-:W-:-:S02]  /*18040*/  IMAD.MOV.U32 R14, RZ, RZ, R11 ;  /* 0x000000ffff0e7224 */ /* 0x000fc400078e000b */
[----:B------:R-:W-:Y:S01]  /*18050*/  VIADD R13, R3, 0x1cd ;  /* 0x000001cd030d7836 */ /* 0x000fe20000000000 */
[----:B------:R-:W-:Y:S01]  /*18060*/  ISETP.GT.U32.AND P3, PT, R7, R12, PT ;  /* 0x0000000c0700720c */ /* 0x000fe20003f64070 */
[----:B------:R-:W-:Y:S01]  /*18070*/  @!P1 IMAD.MOV R14, RZ, RZ, -R14 ;  /* 0x000000ffff0e9224 */ /* 0x000fe200078e0a0e */
[----:B------:R-:W-:Y:S01]  /*18080*/  ISETP.GE.AND P1, PT, R2, RZ, PT ;  /* 0x000000ff0200720c */ /* 0x000fe20003f26270 */
[----:B------:R-:W-:Y:S01]  /*18090*/  VIADD R11, R3, 0x1ce ;  /* 0x000001ce030b7836 */ /* 0x000fe20000000000 */
[----:B------:R-:W-:Y:S01]  /*180a0*/  IABS R60, R13 ;  /* 0x0000000d003c7213 */ /* 0x000fe20000000000 */
[----:B------:R-:W-:Y:S01]  /*180b0*/  IMAD.HI.U32 R4, R8, R15, RZ ;  /* 0x0000000f08047227 */ /* 0x000fe200078e00ff */
[----:B------:R-:W-:Y:S01]  /*180c0*/  STL [R1+0x108c], R14 ;  /* 0x00108c0e01007387 */ /* 0x000fe20000100800 */
[----:B------:R-:W-:Y:S02]  /*180d0*/  IABS R2, R9 ;  /* 0x0000000900027213 */ /* 0x000fe40000000000 */
[----:B------:R-:W-:Y:S01]  /*180e0*/  @!P5 IMAD.IADD R6, R6, 0x1, -R7 ;  /* 0x000000010606d824 */ /* 0x000fe200078e0a07 */
[----:B------:R0:W-:Y:S01]  /*180f0*/  STL [R1+0x1ec], R13 ;  /* 0x0001ec0d01007387 */ /* 0x0001e20000100800 */
[----:B------:R-:W-:Y:S01]  /*18100*/  IABS R58, R11 ;  /* 0x0000000b003a7213 */ /* 0x000fe20000000000 */
[----:B------:R-:W-:-:S02]  /*18110*/  IMAD.MOV R4, RZ, RZ, -R4 ;  /* 0x000000ffff047224 */ /* 0x000fc400078e0a04 */
[----:B------:R1:W-:Y:S01]  /*18120*/  STL [R1+0x1f0], R11 ;  /* 0x0001f00b01007387 */ /* 0x0003e20000100800 */
[C---:B------:R-:W-:Y:S01]  /*18130*/  ISETP.GT.U32.AND P5, PT, R7.reuse, R6, PT ;  /* 0x000000060700720c */ /* 0x040fe20003fa4070 */
[----:B------:R-:W-:Y:S02]  /*18140*/  @!P3 IMAD.IADD R12, R12, 0x1, -R7 ;  /* 0x000000010c0cb824 */ /* 0x000fe400078e0a07 */
[C---:B------:R-:W-:Y:S01]  /*18150*/  IMAD R15, R7.reuse, R4, R15 ;  /* 0x00000004070f7224 */ /* 0x040fe200078e020f */
[----:B------:R3:W-:Y:S01]  /*18160*/  STL [R1+0x1f4], R9 ;  /* 0x0001f40901007387 */ /* 0x0007e20000100800 */
[----:B0-----:R-:W-:Y:S02]  /*18170*/  IMAD.MOV.U32 R13, RZ, RZ, R5 ;  /* 0x000000ffff0d7224 */ /* 0x001fe400078e0005 */
[----:B------:R-:W-:Y:S01]  /*18180*/  @!P0 IMAD.MOV R12, RZ, RZ, -R12 ;  /* 0x000000ffff0c8224 */ /* 0x000fe200078e0a0c */
[----:B------:R-:W-:Y:S01]  /*18190*/  ISETP.GT.U32.AND P0, PT, R7, R15, PT ;  /* 0x0000000f0700720c */ /* 0x000fe20003f04070 */
[----:B-1----:R-:W-:-:S04]  /*181a0*/  IMAD.HI.U32 R11, R8, R60, RZ ;  /* 0x0000003c080b7227 */ /* 0x002fc800078e00ff */
[----:B------:R-:W-:Y:S01]  /*181b0*/  @!P4 IMAD.MOV R13, RZ, RZ, -R13 ;  /* 0x000000ffff0dc224 */ /* 0x000fe200078e0a0d */
[C---:B------:R-:W-:Y:S01]  /*181c0*/  ISETP.GT.U32.AND P4, PT, R7.reuse, R10, PT ;  /* 0x0000000a0700720c */ /* 0x040fe20003f84070 */
[----:B------:R-:W-:Y:S02]  /*181d0*/  IMAD.MOV R11, RZ, RZ, -R11 ;  /* 0x000000ffff0b7224 */ /* 0x000fe400078e0a0b */
[----:B------:R-:W-:Y:S01]  /*181e0*/  @!P5 IMAD.IADD R6, R6, 0x1, -R7 ;  /* 0x000000010606d824 */ /* 0x000fe200078e0a07 */
[----:B------:R-:W-:Y:S01]  /*181f0*/  STL [R1+0x130], R13 ;  /* 0x0001300d01007387 */ /* 0x000fe20000100800 */
[C---:B------:R-:W-:Y:S02]  /*18200*/  IMAD R60, R7.reuse, R11, R60 ;  /* 0x0000000b073c7224 */ /* 0x040fe400078e023c */
[----:B------:R-:W-:Y:S01]  /*18210*/  IMAD.HI.U32 R4, R8, R2, RZ ;  /* 0x0000000208047227 */ /* 0x000fe200078e00ff */
[----:B------:R0:W-:Y:S02]  /*18220*/  STL [R1+0x124], R12 ;  /* 0x0001240c01007387 */ /* 0x0001e40000100800 */
[----:B------:R-:W-:Y:S01]  /*18230*/  ISETP.GT.U32.AND P5, PT, R7, R60, PT ;  /* 0x0000003c0700720c */ /* 0x000fe20003fa4070 */
[----:B------:R-:W-:-:S02]  /*18240*/  IMAD.MOV R4, RZ, RZ, -R4 ;  /* 0x000000ffff047224 */ /* 0x000fc400078e0a04 */
[----:B------:R-:W-:Y:S02]  /*18250*/  @!P4 IMAD.IADD R10, R10, 0x1, -R7 ;  /* 0x000000010a0ac824 */ /* 0x000fe400078e0a07 */
[----:B------:R-:W-:Y:S02]  /*18260*/  VIADD R14, R3, 0x1d0 ;  /* 0x000001d0030e7836 */ /* 0x000fe40000000000 */
[----:B---3--:R-:W-:-:S03]  /*18270*/  IMAD.HI.U32 R9, R8, R58, RZ ;  /* 0x0000003a08097227 */ /* 0x008fc600078e00ff */
[----:B------:R-:W-:Y:S01]  /*18280*/  ISETP.GE.AND P3, PT, R14, RZ, PT ;  /* 0x000000ff0e00720c */ /* 0x000fe20003f66270 */
[----:B0-----:R-:W-:Y:S01]  /*18290*/  IMAD.MOV.U32 R12, RZ, RZ, R10 ;  /* 0x000000ffff0c7224 */ /* 0x001fe200078e000a */
[----:B------:R-:W-:Y:S01]  /*182a0*/  IABS R14, R14 ;  /* 0x0000000e000e7213 */ /* 0x000fe20000000000 */
[----:B------:R-:W-:Y:S02]  /*182b0*/  IMAD R18, R7, R4, R2 ;  /* 0x0000000407127224 */ /* 0x000fe400078e0202 */
[----:B------:R-:W-:Y:S01]  /*182c0*/  @!P0 IMAD.IADD R15, R15, 0x1, -R7 ;  /* 0x000000010f0f8824 */ /* 0x000fe200078e0a07 */
[----:B------:R-:W-:Y:S01]  /*182d0*/  ISETP.GE.AND P0, PT, R19, RZ, PT ;  /* 0x000000ff1300720c */ /* 0x000fe20003f06270 */
[----:B------:R-:W-:Y:S01]  /*182e0*/  @!P2 IMAD.MOV R12, RZ, RZ, -R12 ;  /* 0x000000ffff0ca224 */ /* 0x000fe200078e0a0c */
[----:B------:R-:W-:Y:S01]  /*182f0*/  IABS R19, R19 ;  /* 0x0000001300137213 */ /* 0x000fe20000000000 */
[----:B------:R-:W-:Y:S02]  /*18300*/  VIADD R4, R3, 0x1d1 ;  /* 0x000001d103047836 */ /* 0x000fe40000000000 */
[----:B------:R-:W-:Y:S01]  /*18310*/  IMAD.MOV R9, RZ, RZ, -R9 ;  /* 0x000000ffff097224 */ /* 0x000fe200078e0a09 */
[----:B------:R0:W-:Y:S01]  /*18320*/  STL [R1+0x1060], R12 ;  /* 0x0010600c01007387 */ /* 0x0001e20000100800 */
[----:B------:R-:W-:Y:S01]  /*18330*/  @!P5 IMAD.IADD R60, R60, 0x1, -R7 ;  /* 0x000000013c3cd824 */ /* 0x000fe200078e0a07 */
[C---:B------:R-:W-:Y:S01]  /*18340*/  ISETP.GT.U32.AND P5, PT, R7.reuse, R15, PT ;  /* 0x0000000f0700720c */ /* 0x040fe20003fa4070 */
[----:B------:R-:W-:Y:S01]  /*18350*/  IMAD R58, R7, R9, R58 ;  /* 0x00000009073a7224 */ /* 0x000fe200078e023a */
[----:B------:R-:W-:Y:S01]  /*18360*/  ISETP.GE.AND P4, PT, R4, RZ, PT ;  /* 0x000000ff0400720c */ /* 0x000fe20003f86270 */
[----:B------:R-:W-:Y:S01]  /*18370*/  IMAD.HI.U32 R5, R8, R14, RZ ;  /* 0x0000000e08057227 */ /* 0x000fe200078e00ff */
[----:B------:R-:W-:-:S02]  /*18380*/  IABS R4, R4 ;  /* 0x0000000400047213 */ /* 0x000fc40000000000 */
[----:B------:R-:W-:Y:S01]  /*18390*/  ISETP.GT.U32.AND P2, PT, R7, R60, PT ;  /* 0x0000003c0700720c */ /* 0x000fe20003f44070 */
[----:B------:R-:W-:Y:S02]  /*183a0*/  IMAD.MOV R5, RZ, RZ, -R5 ;  /* 0x000000ffff057224 */ /* 0x000fe400078e0a05 */
[----:B0-----:R-:W-:Y:S02]  /*183b0*/  IMAD.MOV.U32 R12, RZ, RZ, R6 ;  /* 0x000000ffff0c7224 */ /* 0x001fe400078e0006 */
[----:B------:R-:W-:-:S04]  /*183c0*/  IMAD.HI.U32 R10, R8, R4, RZ ;  /* 0x00000004080a7227 */ /* 0x000fc800078e00ff */
[----:B------:R-:W-:Y:S01]  /*183d0*/  @!P6 IMAD.MOV R12, RZ, RZ, -R12 ;  /* 0x000000ffff0ce224 */ /* 0x000fe200078e0a0c */
[C---:B------:R-:W-:Y:S01]  /*183e0*/  ISETP.GT.U32.AND P6, PT, R7.reuse, R58, PT ;  /* 0x0000003a0700720c */ /* 0x040fe20003fc4070 */
[----:B------:R-:W-:Y:S02]  /*183f0*/  IMAD R14, R7, R5, R14 ;  /* 0x00000005070e7224 */ /* 0x000fe400078e020e */
[----:B------:R-:W-:Y:S01]  /*18400*/  IMAD.MOV R10, RZ, RZ, -R10 ;  /* 0x000000ffff0a7224 */ /* 0x000fe200078e0a0a */
[----:B------:R0:W-:Y:S01]  /*18410*/  STL [R1+0x1068], R12 ;  /* 0x0010680c01007387 */ /* 0x0001e20000100800 */
[----:B------:R-:W-:Y:S01]  /*18420*/  @!P5 IMAD.IADD R15, R15, 0x1, -R7 ;  /* 0x000000010f0fd824 */ /* 0x000fe200078e0a07 */
[----:B------:R-:W-:Y:S01]  /*18430*/  ISETP.GT.U32.AND P5, PT, R7, R18, PT ;  /* 0x000000120700720c */ /* 0x000fe20003fa4070 */
[----:B------:R-:W-:Y:S02]  /*18440*/  VIADD R9, R3, 0x1e0 ;  /* 0x000001e003097836 */ /* 0x000fe40000000000 */
[----:B------:R-:W-:-:S02]  /*18450*/  IMAD R4, R7, R10, R4 ;  /* 0x0000000a07047224 */ /* 0x000fc400078e0204 */
[--C-:B------:R-:W-:Y:S01]  /*18460*/  @!P2 IMAD.IADD R60, R60, 0x1, -R7.reuse ;  /* 0x000000013c3ca824 */ /* 0x100fe200078e0a07 */
[C---:B------:R-:W-:Y:S01]  /*18470*/  ISETP.GT.U32.AND P2, PT, R7.reuse, R14, PT ;  /* 0x0000000e0700720c */ /* 0x040fe20003f44070 */
[----:B------:R-:W-:Y:S01]  /*18480*/  @!P6 IMAD.IADD R58, R58, 0x1, -R7 ;  /* 0x000000013a3ae824 */ /* 0x000fe200078e0a07 */
[----:B------:R-:W-:Y:S01]  /*18490*/  IABS R2, R9 ;  /* 0x0000000900027213 */ /* 0x000fe20000000000 */
[----:B------:R-:W-:Y:S01]  /*184a0*/  IMAD.HI.U32 R11, R8, R19, RZ ;  /* 0x00000013080b7227 */ /* 0x000fe200078e00ff */
[----:B------:R-:W-:-:S03]  /*184b0*/  ISETP.GT.U32.AND P6, PT, R7, R4, PT ;  /* 0x000000040700720c */ /* 0x000fc60003fc4070 */
[----:B------:R-:W-:Y:S02]  /*184c0*/  VIADD R13, R3, 0x1d9 ;  /* 0x000001d9030d7836 */ /* 0x000fe40000000000 */
[----:B------:R-:W-:Y:S02]  /*184d0*/  IMAD.MOV R6, RZ, RZ, -R11 ;  /* 0x000000ffff067224 */ /* 0x000fe400078e0a0b */
[----:B------:R-:W-:Y:S01]  /*184e0*/  IMAD.HI.U32 R11, R8, R2, RZ ;  /* 0x00000002080b7227 */ /* 0x000fe200078e00ff */
[----:B------:R-:W-:-:S03]  /*184f0*/  IABS R5, R13 ;  /* 0x0000000d00057213 */ /* 0x000fc60000000000 */
[----:B------:R-:W-:Y:S01]  /*18500*/  @!P5 IMAD.IADD R18, R18, 0x1, -R7 ;  /* 0x000000011212d824 */ /* 0x000fe200078e0a07 */
[----:B------:R-:W-:Y:S01]  /*18510*/  ISETP.GT.U32.AND P5, PT, R7, R58, PT ;  /* 0x0000003a0700720c */ /* 0x000fe20003fa4070 */
[----:B------:R-:W-:Y:S02]  /*18520*/  VIADD R10, R3, 0x1e1 ;  /* 0x000001e1030a7836 */ /* 0x000fe40000000000 */
[----:B------:R-:W-:Y:S02]  /*18530*/  IMAD.MOV R11, RZ, RZ, -R11 ;  /* 0x000000ffff0b7224 */ /* 0x000fe400078e0a0b */
[----:B------:R-:W-:Y:S01]  /*18540*/  @!P2 IMAD.IADD R14, R14, 0x1, -R7 ;  /* 0x000000010e0ea824 */ /* 0x000fe200078e0a07 */
[----:B------:R-:W-:Y:S01]  /*18550*/  ISETP.GT.U32.AND P2, PT, R7, R18, PT ;  /* 0x000000120700720c */ /* 0x000fe20003f44070 */
[----:B------:R-:W-:Y:S02]  /*18560*/  IMAD.MOV.U32 R16, RZ, RZ, R15 ;  /* 0x000000ffff107224 */ /* 0x000fe400078e000f */
[----:B0-----:R-:W-:-:S04]  /*18570*/  IMAD.HI.U32 R12, R8, R5, RZ ;  /* 0x00000005080c7227 */ /* 0x001fc800078e00ff */
[C---:B------:R-:W-:Y:S01]  /*18580*/  IMAD R2, R7.reuse, R11, R2 ;  /* 0x0000000b07027224 */ /* 0x040fe200078e0202 */
[----:B------:R-:W-:Y:S01]  /*18590*/  IABS R11, R10 ;  /* 0x0000000a000b7213 */ /* 0x000fe20000000000 */
[----:B------:R-:W-:Y:S02]  /*185a0*/  @!P6 IMAD.IADD R4, R4, 0x1, -R7 ;  /* 0x000000010404e824 */ /* 0x000fe400078e0a07 */
[----:B------:R-:W-:Y:S01]  /*185b0*/  @!P1 IMAD.MOV R16, RZ, RZ, -R16 ;  /* 0x000000ffff109224 */ /* 0x000fe200078e0a10 */
[C---:B------:R-:W-:Y:S01]  /*185c0*/  ISETP.GT.U32.AND P1, PT, R7.reuse, R14, PT ;  /* 0x0000000e0700720c */ /* 0x040fe20003f24070 */
[C---:B------:R-:W-:Y:S01]  /*185d0*/  IMAD R19, R7.reuse, R6, R19 ;  /* 0x0000000607137224 */ /* 0x040fe200078e0213 */
[----:B------:R-:W-:Y:S01]  /*185e0*/  ISETP.GT.U32.AND P6, PT, R7, R4, PT ;  /* 0x000000040700720c */ /* 0x000fe20003fc4070 */
[----:B------:R-:W-:Y:S01]  /*185f0*/  IMAD.MOV R12, RZ, RZ, -R12 ;  /* 0x000000ffff0c7224 */ /* 0x000fe200078e0a0c */
[----:B------:R-:W-:Y:S01]  /*18600*/  STL [R1+0x1070], R16 ;  /* 0x0010701001007387 */ /* 0x000fe20000100800 */
[----:B------:R-:W-:-:S03]  /*18610*/  IMAD.HI.U32 R15, R8, R11, RZ ;  /* 0x0000000b080f7227 */ /* 0x000fc600078e00ff */
[----:B------:R0:W-:Y:S01]  /*18620*/  STL [R1+0x11c], R17 ;  /* 0x00011c1101007387 */ /* 0x0001e20000100800 */
[C---:B------:R-:W-:Y:S02]  /*18630*/  IMAD R5, R7.reuse, R12, R5 ;  /* 0x0000000c07057224 */ /* 0x040fe400078e0205 */
[----:B------:R-:W-:Y:S01]  /*18640*/  @!P5 IMAD.IADD R58, R58, 0x1, -R7 ;  /* 0x000000013a3ad824 */ /* 0x000fe200078e0a07 */
[C---:B------:R-:W-:Y:S01]  /*18650*/  ISETP.GT.U32.AND P5, PT, R7.reuse, R19, PT ;  /* 0x000000130700720c */ /* 0x040fe20003fa4070 */
[----:B------:R-:W-:Y:S02]  /*18660*/  IMAD.MOV R15, RZ, RZ, -R15 ;  /* 0x000000ffff0f7224 */ /* 0x000fe400078e0a0f */
[----:B------:R-:W-:Y:S01]  /*18670*/  @!P2 IMAD.IADD R18, R18, 0x1, -R7 ;  /* 0x000000011212a824 */ /* 0x000fe200078e0a07 */
[C---:B------:R-:W-:Y:S01]  /*18680*/  ISETP.GT.U32.AND P2, PT, R7.reuse, R5, PT ;  /* 0x000000050700720c */ /* 0x040fe20003f44070 */
[C---:B------:R-:W-:Y:S01]  /*18690*/  IMAD R11, R7.reuse, R15, R11 ;  /* 0x0000000f070b7224 */ /* 0x040fe200078e020b */
[----:B------:R-:W-:Y:S01]  /*186a0*/  IABS R15, R17 ;  /* 0x00000011000f7213 */ /* 0x000fe20000000000 */
[--C-:B------:R-:W-:Y:S01]  /*186b0*/  @!P1 IMAD.IADD R14, R14, 0x1, -R7.reuse ;  /* 0x000000010e0e9824 */ /* 0x100fe200078e0a07 */
[----:B------:R-:W-:Y:S01]  /*186c0*/  ISETP.GT.U32.AND P1, PT, R7, R2, PT ;  /* 0x000000020700720c */ /* 0x000fe20003f24070 */
[----:B------:R-:W-:Y:S01]  /*186d0*/  VIADD R6, R3, 0x1e8 ;  /* 0x000001e803067836 */ /* 0x000fe20000000000 */
[----:B------:R-:W-:Y:S01]  /*186e0*/  STL [R1+0x168], R18 ;  /* 0x0001681201007387 */ /* 0x000fe20000100800 */
[--C-:B------:R-:W-:Y:S01]  /*186f0*/  @!P6 IMAD.IADD R4, R4, 0x1, -R7.reuse ;  /* 0x000000010404e824 */ /* 0x100fe200078e0a07 */
[----:B------:R-:W-:Y:S01]  /*18700*/  ISETP.GT.U32.AND P6, PT, R7, R11, PT ;  /* 0x0000000b0700720c */ /* 0x000fe20003fc4070 */
[----:B------:R-:W-:Y:S01]  /*18710*/  @!P5 IMAD.IADD R19, R19, 0x1, -R7 ;  /* 0x000000011313d824 */ /* 0x000fe200078e0a07 */
[----:B------:R-:W-:Y:S01]  /*18720*/  IABS R12, R6 ;  /* 0x00000006000c7213 */ /* 0x000fe20000000000 */
[----:B0-----:R-:W-:-:S02]  /*18730*/  VIADD R17, R3, 0x1f0 ;  /* 0x000001f003117836 */ /* 0x001fc40000000000 */
[--C-:B------:R-:W-:Y:S01]  /*18740*/  @!P2 IMAD.IADD R5, R5, 0x1, -R7.reuse ;  /* 0x000000010505a824 */ /* 0x100fe200078e0a07 */
[C---:B------:R-:W-:Y:S01]  /*18750*/  ISETP.GT.U32.AND P2, PT, R7.reuse, R19, PT ;  /* 0x000000130700720c */ /* 0x040fe20003f44070 */
[----:B------:R-:W-:Y:S01]  /*18760*/  IMAD.HI.U32 R16, R8, R12, RZ ;  /* 0x0000000c08107227 */ /* 0x000fe200078e00ff */
[----:B------:R0:W-:Y:S03]  /*18770*/  STL [R1+0x110], R17 ;  /* 0x0001101101007387 */ /* 0x0001e60000100800 */
[--C-:B------:R-:W-:Y:S01]  /*18780*/  @!P1 IMAD.IADD R2, R2, 0x1, -R7.reuse ;  /* 0x0000000102029824 */ /* 0x100fe200078e0a07 */
[----:B------:R-:W-:Y:S01]  /*18790*/  ISETP.GT.U32.AND P1, PT, R7, R5, PT ;  /* 0x000000050700720c */ /* 0x000fe20003f24070 */
[----:B------:R-:W-:Y:S02]  /*187a0*/  IMAD.MOV R16, RZ, RZ, -R16 ;  /* 0x000000ffff107224 */ /* 0x000fe400078e0a10 */
[----:B------:R-:W-:Y:S01]  /*187b0*/  @!P6 IMAD.IADD R11, R11, 0x1, -R7 ;  /* 0x000000010b0be824 */ /* 0x000fe200078e0a07 */
[C---:B------:R-:W-:Y:S01]  /*187c0*/  ISETP.GT.U32.AND P6, PT, R7.reuse, R2, PT ;  /* 0x000000020700720c */ /* 0x040fe20003fc4070 */
[----:B------:R-:W-:Y:S01]  /*187d0*/  IMAD R12, R7, R16, R12 ;  /* 0x00000010070c7224 */ /* 0x000fe200078e020c */
[----:B0-----:R-:W-:Y:S01]  /*187e0*/  IABS R17, R17 ;  /* 0x0000001100117213 */ /* 0x001fe20000000000 */
[----:B------:R-:W-:-:S03]  /*187f0*/  IMAD.HI.U32 R16, R8, R15, RZ ;  /* 0x0000000f08107227 */ /* 0x000fc600078e00ff */
[----:B------:R-:W-:Y:S01]  /*18800*/  ISETP.GT.U32.AND P5, PT, R7, R12, PT ;  /* 0x0000000c0700720c */ /* 0x000fe20003fa4070 */
[----:B------:R-:W-:Y:S02]  /*18810*/  IMAD.MOV R16, RZ, RZ, -R16 ;  /* 0x000000ffff107224 */ /* 0x000fe400078e0a10 */
[----:B------:R-:W-:Y:S01]  /*18820*/  @!P2 IMAD.IADD R19, R19, 0x1, -R7 ;  /* 0x000000011313a824 */ /* 0x000fe200078e0a07 */
[----:B------:R-:W-:Y:S01]  /*18830*/  ISETP.GE.AND P2, PT, R13, RZ, PT ;  /* 0x000000ff0d00720c */ /* 0x000fe20003f46270 */
[C---:B------:R-:W-:Y:S02]  /*18840*/  IMAD R13, R7.reuse, R16, R15 ;  /* 0x00000010070d7224 */ /* 0x040fe400078e020f */
[--C-:B------:R-:W-:Y:S02]  /*18850*/  @!P6 IMAD.IADD R2, R2, 0x1, -R7.reuse ;  /* 0x000000010202e824 */ /* 0x100fe400078e0a07 */
[----:B------:R-:W-:Y:S01]  /*18860*/  @!P3 IMAD.MOV R14, RZ, RZ, -R14 ;  /* 0x000000ffff0eb224 */ /* 0x000fe200078e0a0e */
[----:B------:R-:W-:Y:S01]  /*18870*/  ISETP.GT.U32.AND P6, PT, R7, R13, PT ;  /* 0x0000000d0700720c */ /* 0x000fe20003fc4070 */
[--C-:B------:R-:W-:Y:S01]  /*18880*/  @!P1 IMAD.IADD R5, R5, 0x1, -R7.reuse ;  /* 0x0000000105059824 */ /* 0x100fe200078e0a07 */
[----:B------:R-:W-:Y:S01]  /*18890*/  ISETP.GE.AND P1, PT, R9, RZ, PT ;  /* 0x000000ff0900720c */ /* 0x000fe20003f26270 */
[----:B------:R-:W-:Y:S01]  /*188a0*/  @!P5 IMAD.IADD R12, R12, 0x1, -R7 ;  /* 0x000000010c0cd824 */ /* 0x000fe200078e0a07 */
[----:B------:R0:W-:Y:S01]  /*188b0*/  STL [R1+0x108], R14 ;  /* 0x0001080e01007387 */ /* 0x0001e20000100800 */
[----:B------:R-:W-:Y:S01]  /*188c0*/  ISETP.GT.U32.AND P5, PT, R7, R11, PT ;  /* 0x0000000b0700720c */ /* 0x000fe20003fa4070 */
[C---:B------:R-:W-:Y:S01]  /*188d0*/  VIADD R16, R3.reuse, 0x1f8 ;  /* 0x000001f803107836 */ /* 0x040fe20000000000 */
[----:B------:R-:W-:Y:S01]  /*188e0*/  SHF.R.U32.HI R9, RZ, 0x6, R25 ;  /* 0x00000006ff097819 */ /* 0x000fe20000011619 */
[----:B------:R-:W-:Y:S01]  /*188f0*/  VIADD R18, R3, 0x105 ;  /* 0x0000010503127836 */ /* 0x000fe20000000000 */
[----:B------:R-:W-:Y:S01]  /*18900*/  ISETP.GT.U32.AND P3, PT, R7, R12, PT ;  /* 0x0000000c0700720c */ /* 0x000fe20003f64070 */
[----:B------:R-:W-:-:S02]  /*18910*/  @!P4 IMAD.MOV R4, RZ, RZ, -R4 ;  /* 0x000000ffff04c224 */ /* 0x000fc400078e0a04 */
[----:B------:R-:W-:Y:S01]  /*18920*/  IMAD.U32 R25, RZ, RZ, UR8 ;  /* 0x00000008ff197e24 */ /* 0x000fe2000f8e00ff */
[----:B------:R-:W-:Y:S01]  /*18930*/  ISETP.GE.AND P4, PT, R18, RZ, PT ;  /* 0x000000ff1200720c */ /* 0x000fe20003f86270 */
[----:B------:R-:W-:Y:S01]  /*18940*/  @!P6 IMAD.IADD R13, R13, 0x1, -R7 ;  /* 0x000000010d0de824 */ /* 0x000fe200078e0a07 */
[----:B------:R-:W-:Y:S01]  /*18950*/  IABS R18, R18 ;  /* 0x0000001200127213 */ /* 0x000fe20000000000 */
[----:B0-----:R-:W-:Y:S02]  /*18960*/  IMAD.MOV.U32 R14, RZ, RZ, R17 ;  /* 0x000000ffff0e7224 */ /* 0x001fe400078e0011 */
[----:B------:R-:W-:Y:S01]  /*18970*/  VIADD R17, R3, 0x1f1 ;  /* 0x000001f103117836 */ /* 0x000fe20000000000 */
[----:B------:R-:W-:Y:S01]  /*18980*/  ISETP.GT.U32.AND P6, PT, R7, R13, PT ;  /* 0x0000000d0700720c */ /* 0x000fe20003fc4070 */
[----:B------:R-:W-:-:S03]  /*18990*/  IMAD.HI.U32 R15, R8, R14, RZ ;  /* 0x0000000e080f7227 */ /* 0x000fc600078e00ff */
[----:B------:R-:W-:Y:S01]  /*189a0*/  STL [R1+0x118], R17 ;  /* 0x0001181101007387 */ /* 0x000fe20000100800 */
[----:B------:R-:W-:Y:S02]  /*189b0*/  IMAD.MOV R15, RZ, RZ, -R15 ;  /* 0x000000ffff0f7224 */ /* 0x000fe400078e0a0f */
[--C-:B------:R-:W-:Y:S01]  /*189c0*/  @!P5 IMAD.IADD R11, R11, 0x1, -R7.reuse ;  /* 0x000000010b0bd824 */ /* 0x100fe200078e0a07 */
[----:B------:R-:W-:Y:S01]  /*189d0*/  ISETP.GE.AND P5, PT, R10, RZ, PT ;  /* 0x000000ff0a00720c */ /* 0x000fe20003fa6270 */
[----:B------:R-:W-:Y:S01]  /*189e0*/  IMAD R14, R7, R15, R14 ;  /* 0x0000000f070e7224 */ /* 0x000fe200078e020e */
[----:B------:R-:W-:Y:S01]  /*189f0*/  IABS R15, R17 ;  /* 0x00000011000f7213 */ /* 0x000fe20000000000 */
[----:B------:R0:W-:Y:S01]  /*18a00*/  STL [R1+0x128], R16 ;  /* 0x0001281001007387 */ /* 0x0001e20000100800 */
[----:B------:R-:W-:Y:S01]  /*18a10*/  SGXT.U32 R10, R9, 0x1 ;  /* 0x00000001090a781a */ /* 0x000fe20000000000 */
[----:B------:R-:W-:Y:S01]  /*18a20*/  @!P6 IMAD.IADD R13, R13, 0x1, -R7 ;  /* 0x000000010d0de824 */ /* 0x000fe200078e0a07 */
[----:B------:R-:W-:Y:S01]  /*18a30*/  ISETP.GT.U32.AND P6, PT, R7, R14, PT ;  /* 0x0000000e0700720c */ /* 0x000fe20003fc4070 */
[----:B------:R-:W-:-:S04]  /*18a40*/  IMAD.HI.U32 R9, R8, R15, RZ ;  /* 0x0000000f08097227 */ /* 0x000fc800078e00ff */
[----:B------:R-:W-:Y:S01]  /*18a50*/  IMAD.MOV R9, RZ, RZ, -R9 ;  /* 0x000000ffff097224 */ /* 0x000fe200078e0a09 */
[----:B0-----:R-:W-:Y:S01]  /*18a60*/  IABS R16, R16 ;  /* 0x0000001000107213 */ /* 0x001fe20000000000 */
[----:B------:R-:W-:Y:S01]  /*18a70*/  @!P3 IMAD.IADD R12, R12, 0x1, -R7 ;  /* 0x000000010c0cb824 */ /* 0x000fe200078e0a07 */
[----:B------:R-:W-:Y:S01]  /*18a80*/  ISETP.GE.AND P3, PT, R6, RZ, PT ;  /* 0x000000ff0600720c */ /* 0x000fe20003f66270 */
[----:B------:R-:W-:Y:S02]  /*18a90*/  IMAD R15, R7, R9, R15 ;  /* 0x00000009070f7224 */ /* 0x000fe400078e020f */
[----:B------:R-:W-:-:S04]  /*18aa0*/  IMAD.HI.U32 R6, R8, R16, RZ ;  /* 0x0000001008067227 */ /* 0x000fc800078e00ff */
[----:B------:R-:W-:Y:S02]  /*18ab0*/  @!P6 IMAD.IADD R14, R14, 0x1, -R7 ;  /* 0x000000010e0ee824 */ /* 0x000fe400078e0a07 */
[----:B------:R-:W-:Y:S02]  /*18ac0*/  IMAD.MOV R6, RZ, RZ, -R6 ;  /* 0x000000ffff067224 */ /* 0x000fe400078e0a06 */
[----:B------:R-:W-:Y:S01]  /*18ad0*/  IMAD R91, R10, UR8, RZ ;  /* 0x000000080a5b7c24 */ /* 0x000fe2000f8e02ff */
[C---:B------:R-:W-:Y:S01]  /*18ae0*/  ISETP.GT.U32.AND P6, PT, R7.reuse, R14, PT ;  /* 0x0000000e0700720c */ /* 0x040fe20003fc4070 */
[----:B------:R-:W-:Y:S02]  /*18af0*/  IMAD R16, R7, R6, R16 ;  /* 0x0000000607107224 */ /* 0x000fe400078e0210 */
[----:B------:R-:W-:Y:S02]  /*18b00*/  VIADD R10, R3, 0x1f9 ;  /* 0x000001f9030a7836 */ /* 0x000fe40000000000 */
[----:B------:R-:W-:-:S02]  /*18b10*/  IMAD.MOV.U32 R9, RZ, RZ, R19 ;  /* 0x000000ffff097224 */ /* 0x000fc400078e0013 */
[----:B------:R-:W-:Y:S01]  /*18b20*/  IMAD R89, R89, 0x2, R91 ;  /* 0x0000000259597824 */ /* 0x000fe200078e025b */
[----:B------:R-:W-:Y:S01]  /*18b30*/  IABS R17, R10 ;  /* 0x0000000a00117213 */ /* 0x000fe20000000000 */
[----:B------:R-:W-:Y:S01]  /*18b40*/  STL [R1+0x12c], R10 ;  /* 0x00012c0a01007387 */ /* 0x000fe20000100800 */
[----:B------:R-:W-:Y:S02]  /*18b50*/  @!P0 IMAD.MOV R9, RZ, RZ, -R9 ;  /* 0x000000ffff098224 */ /* 0x000fe400078e0a09 */
[----:B------:R-:W-:Y:S01]  /*18b60*/  IMAD R87, R87, 0x2, R89 ;  /* 0x0000000257577824 */ /* 0x000fe200078e0259 */
[----:B------:R0:W-:Y:S01]  /*18b70*/  STL [R1+0xf8], R4 ;  /* 0x0000f80401007387 */ /* 0x0001e20000100800 */
[----:B------:R-:W-:Y:S01]  /*18b80*/  @!P6 IMAD.IADD R14, R14, 0x1, -R7 ;  /* 0x000000010e0ee824 */ /* 0x000fe200078e0a07 */
[----:B------:R-:W-:Y:S01]  /*18b90*/  ISETP.GT.U32.AND P6, PT, R7, R15, PT ;  /* 0x0000000f0700720c */ /* 0x000fe20003fc4070 */
[----:B------:R-:W-:Y:S01]  /*18ba0*/  IMAD.HI.U32 R6, R8, R17, RZ ;  /* 0x0000001108067227 */ /* 0x000fe200078e00ff */
[----:B------:R1:W-:Y:S03]  /*18bb0*/  STL [R1+0xe0], R9 ;  /* 0x0000e00901007387 */ /* 0x0003e60000100800 */
[----:B------:R-:W-:-:S02]  /*18bc0*/  IMAD.MOV R6, RZ, RZ, -R6 ;  /* 0x000000ffff067224 */ /* 0x000fc400078e0a06 */
[----:B------:R-:W-:Y:S02]  /*18bd0*/  IMAD R85, R85, 0x2, R87 ;  /* 0x0000000255557824 */ /* 0x000fe400078e0257 */
[----:B------:R-:W-:Y:S02]  /*18be0*/  IMAD R17, R7, R6, R17 ;  /* 0x0000000607117224 */ /* 0x000fe400078e0211 */
[----:B0-----:R-:W-:-:S04]  /*18bf0*/  IMAD.HI.U32 R4, R8, R18, RZ ;  /* 0x0000001208047227 */ /* 0x001fc800078e00ff */
[----:B------:R-:W-:Y:S02]  /*18c00*/  @!P6 IMAD.IADD R15, R15, 0x1, -R7 ;  /* 0x000000010f0fe824 */ /* 0x000fe400078e0a07 */
[----:B------:R-:W-:Y:S02]  /*18c10*/  IMAD.MOV R4, RZ, RZ, -R4 ;  /* 0x000000ffff047224 */ /* 0x000fe400078e0a04 */
[----:B------:R-:W-:Y:S01]  /*18c20*/  IMAD R83, R83, 0x2, R85 ;  /* 0x0000000253537824 */ /* 0x000fe200078e0255 */
[C---:B------:R-:W-:Y:S01]  /*18c30*/  ISETP.GT.U32.AND P6, PT, R7.reuse, R15, PT ;  /* 0x0000000f0700720c */ /* 0x040fe20003fc4070 */
[----:B------:R-:W-:Y:S02]  /*18c40*/  IMAD R18, R7, R4, R18 ;  /* 0x0000000407127224 */ /* 0x000fe400078e0212 */
[----:B------:R-:W-:Y:S02]  /*18c50*/  IMAD R81, R81, 0x2, R83 ;  /* 0x0000000251517824 */ /* 0x000fe400078e0253 */
[----:B------:R-:W-:-:S02]  /*18c60*/  IMAD.U32 R4, RZ, RZ, UR8 ;  /* 0x00000008ff047e24 */ /* 0x000fc4000f8e00ff */
[----:B------:R-:W-:Y:S02]  /*18c70*/  IMAD R79, R79, 0x2, R81 ;  /* 0x000000024f4f7824 */ /* 0x000fe400078e0251 */
[----:B------:R-:W-:Y:S02]  /*18c80*/  IMAD.U32 R24, RZ, RZ, UR8 ;  /* 0x00000008ff187e24 */ /* 0x000fe4000f8e00ff */
[----:B------:R-:W-:Y:S02]  /*18c90*/  IMAD R77, R77, 0x2, R79 ;  /* 0x000000024d4d7824 */ /* 0x000fe400078e024f */
[----:B------:R-:W-:Y:S01]  /*18ca0*/  @!P6 IMAD.IADD R15, R15, 0x1, -R7 ;  /* 0x000000010f0fe824 */ /* 0x000fe200078e0a07 */
[----:B------:R-:W-:Y:S01]  /*18cb0*/  ISETP.GT.U32.AND P6, PT, R7, R16, PT ;  /* 0x000000100700720c */ /* 0x000fe20003fc4070 */
[----:B------:R-:W-:Y:S02]  /*18cc0*/  IMAD R75, R75, 0x2, R77 ;  /* 0x000000024b4b7824 */ /* 0x000fe400078e024d */
[----:B------:R-:W-:-:S02]  /*18cd0*/  IMAD.U32 R20, RZ, RZ, UR8 ;  /* 0x00000008ff147e24 */ /* 0x000fc4000f8e00ff */
[----:B------:R-:W-:Y:S02]  /*18ce0*/  IMAD R73, R73, 0x2, R75 ;  /* 0x0000000249497824 */ /* 0x000fe400078e024b */
[----:B------:R-:W-:Y:S02]  /*18cf0*/  IMAD.U32 R23, RZ, RZ, UR8 ;  /* 0x00000008ff177e24 */ /* 0x000fe4000f8e00ff */
[----:B------:R-:W-:Y:S02]  /*18d00*/  IMAD R71, R71, 0x2, R73 ;  /* 0x0000000247477824 */ /* 0x000fe400078e0249 */
[----:B------:R-:W-:Y:S02]  /*18d10*/  IMAD.U32 R6, RZ, RZ, UR8 ;  /* 0x00000008ff067e24 */ /* 0x000fe4000f8e00ff */
[----:B------:R-:W-:Y:S02]  /*18d20*/  @!P6 IMAD.IADD R16, R16, 0x1, -R7 ;  /* 0x000000011010e824 */ /* 0x000fe400078e0a07 */
[----:B------:R-:W-:-:S02]  /*18d30*/  IMAD R69, R69, 0x2, R71 ;  /* 0x0000000245457824 */ /* 0x000fc400078e0247 */
[----:B------:R-:W-:Y:S01]  /*18d40*/  IMAD.U32 R22, RZ, RZ, UR8 ;  /* 0x00000008ff167e24 */ /* 0x000fe2000f8e00ff */
[----:B------:R-:W-:Y:S01]  /*18d50*/  ISETP.GT.U32.AND P6, PT, R7, R16, PT ;  /* 0x000000100700720c */ /* 0x000fe20003fc4070 */
[----:B------:R-:W-:Y:S02]  /*18d60*/  IMAD R67, R67, 0x2, R69 ;  /* 0x0000000243437824 */ /* 0x000fe400078e0245 */
[----:B------:R-:W-:Y:S02]  /*18d70*/  IMAD.U32 R54, RZ, RZ, UR8 ;  /* 0x00000008ff367e24 */ /* 0x000fe4000f8e00ff */
[----:B------:R-:W-:Y:S02]  /*18d80*/  IMAD R65, R65, 0x2, R67 ;  /* 0x0000000241417824 */ /* 0x000fe400078e0243 */
[----:B------:R-:W-:Y:S02]  /*18d90*/  IMAD.U32 R52, RZ, RZ, UR8 ;  /* 0x00000008ff347e24 */ /* 0x000fe4000f8e00ff */
[----:B------:R-:W-:-:S02]  /*18da0*/  IMAD R63, R63, 0x2, R65 ;  /* 0x000000023f3f7824 */ /* 0x000fc400078e0241 */
[----:B------:R-:W-:Y:S02]  /*18db0*/  IMAD.U32 R10, RZ, RZ, UR8 ;  /* 0x00000008ff0a7e24 */ /* 0x000fe4000f8e00ff */
[----:B------:R-:W-:Y:S01]  /*18dc0*/  @!P6 IMAD.IADD R16, R16, 0x1, -R7 ;  /* 0x000000011010e824 */ /* 0x000fe200078e0a07 */
[----:B------:R-:W-:Y:S01]  /*18dd0*/  BAR.SYNC.DEFER_BLOCKING 0x0 ;  /* 0x0000000000007b1d */ /* 0x000fe20000010000 */
[----:B------:R-:W-:Y:S01]  /*18de0*/  ISETP.GT.U32.AND P6, PT, R7, R17, PT ;  /* 0x000000110700720c */ /* 0x000fe20003fc4070 */
[----:B------:R-:W-:-:S04]  /*18df0*/  IMAD R61, R61, 0x2, R63 ;  /* 0x000000023d3d7824 */ /* 0x000fc800078e023f */
[----:B------:R-:W-:-:S04]  /*18e00*/  IMAD R59, R59, 0x2, R61 ;  /* 0x000000023b3b7824 */ /* 0x000fc800078e023d */
[----:B------:R-:W-:-:S04]  /*18e10*/  IMAD R57, R57, 0x2, R59 ;  /* 0x0000000239397824 */ /* 0x000fc800078e023b */
[----:B------:R-:W-:Y:S01]  /*18e20*/  @!P6 IMAD.IADD R17, R17, 0x1, -R7 ;  /* 0x000000011111e824 */ /* 0x000fe200078e0a07 */
[----:B------:R-:W-:Y:S01]  /*18e30*/  ISETP.GT.U32.AND P6, PT, R7, R18, PT ;  /* 0x000000120700720c */ /* 0x000fe20003fc4070 */
[----:B------:R-:W-:-:S04]  /*18e40*/  IMAD R55, R55, 0x2, R57 ;  /* 0x0000000237377824 */ /* 0x000fc800078e0239 */
[----:B------:R-:W-:-:S04]  /*18e50*/  IMAD R53, R53, 0x2, R55 ;  /* 0x0000000235357824 */ /* 0x000fc800078e0237 */
[----:B------:R-:W-:-:S04]  /*18e60*/  IMAD R51, R51, 0x2, R53 ;  /* 0x0000000233337824 */ /* 0x000fc800078e0235 */
[----:B------:R-:W-:Y:S01]  /*18e70*/  @!P6 IMAD.IADD R18, R18, 0x1, -R7 ;  /* 0x000000011212e824 */ /* 0x000fe200078e0a07 */
[----:B------:R-:W-:Y:S01]  /*18e80*/  ISETP.GT.U32.AND P6, PT, R7, R17, PT ;  /* 0x000000110700720c */ /* 0x000fe20003fc4070 */
[----:B------:R-:W-:-:S03]  /*18e90*/  IMAD R49, R49, 0x2, R51 ;  /* 0x0000000231317824 */ /* 0x000fc600078e0233 */
[----:B------:R-:W-:Y:S01]  /*18ea0*/  ISETP.GT.U32.AND P0, PT, R7, R18, PT ;  /* 0x000000120700720c */ /* 0x000fe20003f04070 */
[----:B------:R-:W-:-:S04]  /*18eb0*/  IMAD R47, R47, 0x2, R49 ;  /* 0x000000022f2f7824 */ /* 0x000fc800078e0231 */
[----:B------:R-:W-:-:S04]  /*18ec0*/  IMAD R45, R45, 0x2, R47 ;  /* 0x000000022d2d7824 */ /* 0x000fc800078e022f */
[----:B------:R-:W-:Y:S01]  /*18ed0*/  @!P6 IMAD.IADD R17, R17, 0x1, -R7 ;  /* 0x000000011111e824 */ /* 0x000fe200078e0a07 */
[----:B------:R-:W-:Y:S01]  /*18ee0*/  LEA R19, P6, R0, UR24, 0x1 ;  /* 0x0000001800137c11 */ /* 0x000fe2000f8c08ff */
[----:B------:R-:W-:Y:S02]  /*18ef0*/  IMAD R43, R43, 0x2, R45 ;  /* 0x000000022b2b7824 */ /* 0x000fe400078e022d */
[----:B------:R-:W-:Y:S01]  /*18f00*/  @!P0 IMAD.IADD R18, R18, 0x1, -R7 ;  /* 0x0000000112128824 */ /* 0x000fe200078e0a07 */
[----:B-1----:R-:W-:Y:S01]  /*18f10*/  LEA R9, P0, R91, R19, 0x1 ;  /* 0x000000135b097211 */ /* 0x002fe200078008ff */
[----:B------:R-:W-:Y:S01]  /*18f20*/  IMAD R42, R42, 0x2, R43 ;  /* 0x000000022a2a7824 */ /* 0x000fe200078e022b */
[----:B------:R-:W-:-:S03]  /*18f30*/  LEA.HI.X.SX32 R0, R0, UR25, 0x1, P6 ;  /* 0x0000001900007c11 */ /* 0x000fc6000b0f0eff */
[----:B------:R0:W-:Y:S01]  /*18f40*/  STL [R1+0x48c], R9 ;  /* 0x00048c0901007387 */ /* 0x0001e20000100800 */
[----:B------:R-:W-:Y:S01]  /*18f50*/  LEA.HI.X.SX32 R91, R91, R0, 0x1, P0 ;  /* 0x000000005b5b7211 */ /* 0x000fe200000f0eff */
[----:B------:R-:W-:-:S04]  /*18f60*/  IMAD R41, R41, 0x2, R42 ;  /* 0x0000000229297824 */ /* 0x000fc800078e022a */
[----:B------:R-:W-:Y:S01]  /*18f70*/  IMAD R40, R40, 0x2, R41 ;  /* 0x0000000228287824 */ /* 0x000fe200078e0229 */
[----:B0-----:R-:W-:-:S03]  /*18f80*/  LEA R9, P6, R89, R19, 0x1 ;  /* 0x0000001359097211 */ /* 0x001fc600078c08ff */
[----:B------:R-:W-:Y:S02]  /*18f90*/  IMAD R39, R39, 0x2, R40 ;  /* 0x0000000227277824 */ /* 0x000fe400078e0228 */
[----:B------:R0:W-:Y:S02]  /*18fa0*/  STL [R1+0x494], R9 ;  /* 0x0004940901007387 */ /* 0x0001e40000100800 */
[----:B------:R-:W-:Y:S02]  /*18fb0*/  IMAD R38, R38, 0x2, R39 ;  /* 0x0000000226267824 */ /* 0x000fe400078e0227 */
[----:B------:R1:W-:Y:S02]  /*18fc0*/  STL [R1+0x488], R91 ;  /* 0x0004885b01007387 */ /* 0x0003e40000100800 */
[----:B------:R-:W-:-:S04]  /*18fd0*/  IMAD R37, R37, 0x2, R38 ;  /* 0x0000000225257824 */ /* 0x000fc800078e0226 */
[----:B------:R-:W-:Y:S01]  /*18fe0*/  IMAD R36, R36, 0x2, R37 ;  /* 0x0000000224247824 */ /* 0x000fe200078e0225 */
[----:B0-----:R-:W0:Y:S03]  /*18ff0*/  LDC R9, c[0x0][0x3a0] ;  /* 0x0000e800ff097b82 */ /* 0x001e260000000800 */
[----:B------:R-:W-:Y:S01]  /*19000*/  IMAD R35, R35, 0x2, R36 ;  /* 0x0000000223237824 */ /* 0x000fe200078e0224 */
[----:B-1----:R-:W-:-:S03]  /*19010*/  LEA R91, P0, R87, R19, 0x1 ;  /* 0x00000013575b7211 */ /* 0x002fc600078008ff */
[----:B------:R-:W-:Y:S02]  /*19020*/  IMAD R26, R26, 0x2, R35 ;  /* 0x000000021a1a7824 */ /* 0x000fe400078e0223 */
[----:B------:R1:W-:Y:S02]  /*19030*/  STL [R1+0x49c], R91 ;  /* 0x00049c5b01007387 */ /* 0x0003e40000100800 */
[----:B------:R-:W-:-:S04]  /*19040*/  IMAD R34, R34, 0x2, R26 ;  /* 0x0000000222227824 */ /* 0x000fc800078e021a */
[----:B------:R-:W-:Y:S01]  /*19050*/  IMAD R4, R4, 0x2, R34 ;  /* 0x0000000204047824 */ /* 0x000fe200078e0222 */
[----:B-1----:R-:W-:-:S03]  /*19060*/  LEA.HI.X.SX32 R91, R89, R0, 0x1, P6 ;  /* 0x00000000595b7211 */ /* 0x002fc600030f0eff */
[----:B------:R-:W-:Y:S01]  /*19070*/  IMAD R33, R33, 0x2, R4 ;  /* 0x0000000221217824 */ /* 0x000fe200078e0204 */
[----:B------:R-:W-:Y:S01]  /*19080*/  LEA R89, P6, R85, R19, 0x1 ;  /* 0x0000001355597211 */ /* 0x000fe200078c08ff */
[----:B------:R1:W-:Y:S02]  /*19090*/  STL [R1+0x490], R91 ;  /* 0x0004905b01007387 */ /* 0x0003e40000100800 */
[----:B------:R-:W-:Y:S02]  /*190a0*/  IMAD R25, R25, 0x2, R33 ;  /* 0x0000000219197824 */ /* 0x000fe400078e0221 */
[----:B------:R3:W-:Y:S02]  /*190b0*/  STL [R1+0x4a4], R89 ;  /* 0x0004a45901007387 */ /* 0x0007e40000100800 */
[----:B------:R-:W-:-:S04]  /*190c0*/  IMAD R32, R32, 0x2, R25 ;  /* 0x0000000220207824 */ /* 0x000fc800078e0219 */
[----:B------:R-:W-:Y:S01]  /*190d0*/  IMAD R21, R21, 0x2, R32 ;  /* 0x0000000215157824 */ /* 0x000fe200078e0220 */
[-C--:B-1----:R-:W-:Y:S02]  /*190e0*/  LEA.HI.X.SX32 R91, R87, R0.reuse, 0x1, P0 ;  /* 0x00000000575b7211 */ /* 0x082fe400000f0eff */
[----:B------:R-:W-:Y:S01]  /*190f0*/  LEA.HI.X.SX32 R87, R85, R0, 0x1, P6 ;  /* 0x0000000055577211 */ /* 0x000fe200030f0eff */
[----:B------:R-:W-:Y:S01]  /*19100*/  IMAD R31, R31, 0x2, R21 ;  /* 0x000000021f1f7824 */ /* 0x000fe200078e0215 */
[-C--:B---3--:R-:W-:Y:S01]  /*19110*/  LEA R89, P0, R83, R19.reuse, 0x1 ;  /* 0x0000001353597211 */ /* 0x088fe200078008ff */
[----:B------:R-:W-:Y:S01]  /*19120*/  STL [R1+0x498], R91 ;  /* 0x0004985b01007387 */ /* 0x000fe20000100800 */
[----:B------:R-:W-:Y:S01]  /*19130*/  LEA R85, P6, R81, R19, 0x1 ;  /* 0x0000001351557211 */ /* 0x000fe200078c08ff */
[----:B------:R-:W-:Y:S02]  /*19140*/  IMAD R24, R24, 0x2, R31 ;  /* 0x0000000218187824 */ /* 0x000fe400078e021f */
[----:B------:R-:W-:Y:S02]  /*19150*/  STL [R1+0x4ac], R89 ;  /* 0x0004ac5901007387 */ /* 0x000fe40000100800 */
[----:B------:R-:W-:-:S02]  /*19160*/  IMAD R30, R30, 0x2, R24 ;  /* 0x000000021e1e7824 */ /* 0x000fc400078e0218 */
[----:B------:R1:W-:Y:S02]  /*19170*/  STL [R1+0x4a0], R87 ;  /* 0x0004a05701007387 */ /* 0x0003e40000100800 */
[----:B------:R-:W-:Y:S02]  /*19180*/  IMAD R20, R20, 0x2, R30 ;  /* 0x0000000214147824 */ /* 0x000fe400078e021e */
[----:B------:R3:W-:Y:S02]  /*19190*/  STL [R1+0x4b4], R85 ;  /* 0x0004b45501007387 */ /* 0x0007e40000100800 */
[----:B------:R-:W-:Y:S01]  /*191a0*/  IMAD R29, R29, 0x2, R20 ;  /* 0x000000021d1d7824 */ /* 0x000fe200078e0214 */
[----:B-1----:R-:W-:-:S03]  /*191b0*/  LEA.HI.X.SX32 R87, R83, R0, 0x1, P0 ;  /* 0x0000000053577211 */ /* 0x002fc600000f0eff */
[----:B------:R-:W-:Y:S01]  /*191c0*/  IMAD R23, R23, 0x2, R29 ;  /* 0x0000000217177824 */ /* 0x000fe200078e021d */
[----:B------:R-:W-:Y:S02]  /*191d0*/  LEA.HI.X.SX32 R83, R81, R0, 0x1, P6 ;  /* 0x0000000051537211 */ /* 0x000fe400030f0eff */
        /* <DEDUP_REMOVED lines=10> */
[-C--:B-1----:R-:W-:Y:S02]  /*19280*/  LEA.HI.X.SX32 R83, R79, R0.reuse, 0x1, P0 ;  /* 0x000000004f537211 */ /* 0x082fe400000f0eff */
[----:B------:R-:W-:Y:S02]  /*19290*/  LEA.HI.X.SX32 R79, R77, R0, 0x1, P6 ;  /* 0x000000004d4f7211 */ /* 0x000fe400030f0eff */
[-C--:B---3--:R-:W-:Y:S01]  /*192a0*/  LEA R81, P0, R75, R19.reuse, 0x1 ;  /* 0x000000134b517211 */ /* 0x088fe200078008ff */
[----:B------:R-:W-:Y:S01]  /*192b0*/  STL [R1+0x4b8], R83 ;  /* 0x0004b85301007387 */ /* 0x000fe20000100800 */
[----:B------:R-:W-:-:S03]  /*192c0*/  LEA R77, P6, R73, R19, 0x1 ;  /* 0x00000013494d7211 */ /* 0x000fc600078c08ff */
[----:B------:R-:W-:Y:S04]  /*192d0*/  STL [R1+0x4cc], R81 ;  /* 0x0004cc5101007387 */ /* 0x000fe80000100800 */
[----:B------:R1:W-:Y:S04]  /*192e0*/  STL [R1+0x4c0], R79 ;  /* 0x0004c04f01007387 */ /* 0x0003e80000100800 */
[----:B------:R3:W-:Y:S01]  /*192f0*/  STL [R1+0x4d4], R77 ;  /* 0x0004d44d01007387 */ /* 0x0007e20000100800 */
[-C--:B-1----:R-:W-:Y:S02]  /*19300*/  LEA.HI.X.SX32 R79, R75, R0.reuse, 0x1, P0 ;  /* 0x000000004b4f7211 */ /* 0x082fe400000f0eff */
[----:B------:R-:W-:-:S02]  /*19310*/  LEA.HI.X.SX32 R75, R73, R0, 0x1, P6 ;  /* 0x00000000494b7211 */ /* 0x000fc400030f0eff */
        /* <DEDUP_REMOVED lines=19> */
[----:B------:R-:W-:Y:S01]  /*19450*/  STL [R1+0x4fc], R69 ;  /* 0x0004fc4501007387 */ /* 0x000fe20000100800 */
[----:B------:R-:W-:-:S03]  /*19460*/  LEA.HI.X.SX32 R61, R61, R0, 0x1, P6 ;  /* 0x000000003d3d7211 */ /* 0x000fc600030f0eff */
[----:B------:R1:W-:Y:S04]  /*19470*/  STL [R1+0x4f0], R67 ;  /* 0x0004f04301007387 */ /* 0x0003e80000100800 */
[----:B------:R-:W-:Y:S01]  /*19480*/  STL [R1+0x504], R65 ;  /* 0x0005044101007387 */ /* 0x000fe20000100800 */
[----:B-1----:R-:W-:Y:S02]  /*19490*/  LEA.HI.X.SX32 R67, R63, R0, 0x1, P0 ;  /* 0x000000003f437211 */ /* 0x002fe400000f0eff */
[----:B------:R-:W-:-:S03]  /*194a0*/  LEA R63, P0, R59, R19, 0x1 ;  /* 0x000000133b3f7211 */ /* 0x000fc600078008ff */
[----:B------:R1:W-:Y:S04]  /*194b0*/  STL [R1+0x4f8], R67 ;  /* 0x0004f84301007387 */ /* 0x0003e80000100800 */
[----:B------:R3:W-:Y:S01]  /*194c0*/  STL [R1+0x50c], R63 ;  /* 0x00050c3f01007387 */ /* 0x0007e20000100800 */
[----:B-1----:R-:W-:Y:S02]  /*194d0*/  LEA R67, P6, R57, R19, 0x1 ;  /* 0x0000001339437211 */ /* 0x002fe400078c08ff */
[----:B---3--:R-:W-:-:S03]  /*194e0*/  LEA.HI.X.SX32 R63, R59, R0, 0x1, P0 ;  /* 0x000000003b3f7211 */ /* 0x008fc600000f0eff */
[----:B------:R1:W-:Y:S01]  /*194f0*/  STL [R1+0x514], R67 ;  /* 0x0005144301007387 */ /* 0x0003e20000100800 */
[-C--:B------:R-:W-:Y:S02]  /*19500*/  LEA R59, P0, R55, R19.reuse, 0x1 ;  /* 0x00000013373b7211 */ /* 0x080fe400078008ff */
[----:B------:R-:W-:Y:S01]  /*19510*/  LEA.HI.X.SX32 R57, R57, R0, 0x1, P6 ;  /* 0x0000000039397211 */ /* 0x000fe200030f0eff */
[----:B------:R-:W-:Y:S01]  /*19520*/  STL [R1+0x500], R61 ;  /* 0x0005003d01007387 */ /* 0x000fe20000100800 */
[----:B------:R-:W-:-:S03]  /*19530*/  LEA R69, P6, R53, R19, 0x1 ;  /* 0x0000001335457211 */ /* 0x000fc600078c08ff */
[----:B------:R-:W-:Y:S01]  /*19540*/  STL [R1+0x508], R63 ;  /* 0x0005083f01007387 */ /* 0x000fe20000100800 */
[----:B-1----:R-:W-:-:S03]  /*19550*/  LEA.HI.X.SX32 R67, R53, R0, 0x1, P6 ;  /* 0x0000000035437211 */ /* 0x002fc600030f0eff */
[----:B------:R-:W-:Y:S04]  /*19560*/  STL [R1+0x51c], R59 ;  /* 0x00051c3b01007387 */ /* 0x000fe80000100800 */
[----:B------:R1:W-:Y:S04]  /*19570*/  STL [R1+0x510], R57 ;  /* 0x0005103901007387 */ /* 0x0003e80000100800 */
[----:B------:R-:W-:Y:S01]  /*19580*/  STL [R1+0x524], R69 ;  /* 0x0005244501007387 */ /* 0x000fe20000100800 */
[----:B-1----:R-:W-:Y:S02]  /*19590*/  LEA.HI.X.SX32 R57, R55, R0, 0x1, P0 ;  /* 0x0000000037397211 */ /* 0x002fe400000f0eff */
[----:B------:R-:W-:-:S03]  /*195a0*/  LEA R55, P0, R51, R19, 0x1 ;  /* 0x0000001333377211 */ /* 0x000fc600078008ff */
[----:B------:R-:W-:Y:S01]  /*195b0*/  STL [R1+0x518], R57 ;  /* 0x0005183901007387 */ /* 0x000fe20000100800 */
[----:B------:R-:W-:Y:S02]  /*195c0*/  LEA.HI.X.SX32 R53, R51, R0, 0x1, P0 ;  /* 0x0000000033357211 */ /* 0x000fe400000f0eff */
[-C--:B------:R-:W-:Y:S01]  /*195d0*/  LEA R51, P0, R47, R19.reuse, 0x1 ;  /* 0x000000132f337211 */ /* 0x080fe200078008ff */
[----:B------:R1:W-:Y:S02]  /*195e0*/  STL [R1+0x52c], R55 ;  /* 0x00052c3701007387 */ /* 0x0003e40000100800 */
[----:B-1----:R-:W-:-:S04]  /*195f0*/  LEA R55, P6, R49, R19, 0x1 ;  /* 0x0000001331377211 */ /* 0x002fc800078c08ff */
[----:B------:R-:W-:Y:S01]  /*19600*/  LEA.HI.X.SX32 R49, R49, R0, 0x1, P6 ;  /* 0x0000000031317211 */ /* 0x000fe200030f0eff */
[----:B------:R-:W-:Y:S01]  /*19610*/  STL [R1+0x534], R55 ;  /* 0x0005343701007387 */ /* 0x000fe20000100800 */
[----:B------:R-:W-:-:S03]  /*19620*/  LEA R73, P6, R45, R19, 0x1 ;  /* 0x000000132d497211 */ /* 0x000fc600078c08ff */
[----:B------:R-:W-:Y:S01]  /*19630*/  STL [R1+0x520], R67 ;  /* 0x0005204301007387 */ /* 0x000fe20000100800 */
[----:B------:R-:W-:-:S03]  /*19640*/  LEA.HI.X.SX32 R71, R45, R0, 0x1, P6 ;  /* 0x000000002d477211 */ /* 0x000fc600030f0eff */
[----:B------:R-:W-:Y:S04]  /*19650*/  STL [R1+0x528], R53 ;  /* 0x0005283501007387 */ /* 0x000fe80000100800 */
[----:B------:R-:W-:Y:S04]  /*19660*/  STL [R1+0x53c], R51 ;  /* 0x00053c3301007387 */ /* 0x000fe80000100800 */
[----:B------:R1:W-:Y:S04]  /*19670*/  STL [R1+0x530], R49 ;  /* 0x0005303101007387 */ /* 0x0003e80000100800 */
[----:B------:R-:W-:Y:S01]  /*19680*/  STL [R1+0x544], R73 ;  /* 0x0005444901007387 */ /* 0x000fe20000100800 */
[----:B-1----:R-:W-:-:S02]  /*19690*/  LEA.HI.X.SX32 R49, R47, R0, 0x1, P0 ;  /* 0x000000002f317211 */ /* 0x002fc400000f0eff */
        /* <DEDUP_REMOVED lines=26> */
[-C--:B------:R-:W-:Y:S02]  /*19840*/  LEA.HI.X.SX32 R79, R36, R0.reuse, 0x1, P6 ;  /* 0x00000000244f7211 */ /* 0x080fe400030f0eff */
[----:B------:R-:W-:Y:S01]  /*19850*/  LEA R36, P6, R26, R19, 0x1 ;  /* 0x000000131a247211 */ /* 0x000fe200078c08ff */
[----:B------:R-:W-:Y:S04]  /*19860*/  STL [R1+0x560], R40 ;  /* 0x0005602801007387 */ /* 0x000fe80000100800 */
[----:B------:R-:W-:Y:S04]  /*19870*/  STL [R1+0x1674], R39 ;  /* 0x0016742701007387 */ /* 0x000fe80000100800 */
[----:B------:R1:W-:Y:S04]  /*19880*/  STL [R1+0x564], R38 ;  /* 0x0005642601007387 */ /* 0x0003e80000100800 */
[----:B------:R-:W-:Y:S01]  /*19890*/  STL [R1+0x1670], R81 ;  /* 0x0016705101007387 */ /* 0x000fe20000100800 */
[----:B-1----:R-:W-:-:S02]  /*198a0*/  LEA.HI.X.SX32 R38, R37, R0, 0x1, P0 ;  /* 0x0000000025267211 */ /* 0x002fc400000f0eff */
[----:B------:R-:W-:-:S03]  /*198b0*/  LEA R37, P0, R35, R19, 0x1 ;  /* 0x0000001323257211 */ /* 0x000fc600078008ff */
[----:B------:R-:W-:Y:S01]  /*198c0*/  STL [R1+0x568], R38 ;  /* 0x0005682601007387 */ /* 0x000fe20000100800 */
[----:B------:R-:W-:-:S03]  /*198d0*/  LEA.HI.X.SX32 R35, R35, R0, 0x1, P0 ;  /* 0x0000000023237211 */ /* 0x000fc600000f0eff */
[----:B------:R-:W-:Y:S04]  /*198e0*/  STL [R1+0x166c], R37 ;  /* 0x00166c2501007387 */ /* 0x000fe80000100800 */
[----:B------:R1:W-:Y:S04]  /*198f0*/  STL [R1+0x1668], R36 ;  /* 0x0016682401007387 */ /* 0x0003e80000100800 */
[----:B------:R-:W-:Y:S04]  /*19900*/  STL [R1+0x56c], R79 ;  /* 0x00056c4f01007387 */ /* 0x000fe80000100800 */
[----:B------:R3:W-:Y:S01]  /*19910*/  STL [R1+0x570], R35 ;  /* 0x0005702301007387 */ /* 0x0007e20000100800 */
[----:B-1----:R-:W-:-:S05]  /*19920*/  LEA R36, P0, R34, R19, 0x1 ;  /* 0x0000001322247211 */ /* 0x002fca00078008ff */
[----:B------:R-:W-:Y:S01]  /*19930*/  STL [R1+0x1664], R36 ;  /* 0x0016642401007387 */ /* 0x000fe20000100800 */
[----:B---3--:R-:W-:Y:S01]  /*19940*/  LEA.HI.X.SX32 R35, R26, R0, 0x1, P6 ;  /* 0x000000001a237211 */ /* 0x008fe200030f0eff */
[----:B------:R-:W-:Y:S01]  /*19950*/  IMAD R26, R44, 0x2, R22 ;  /* 0x000000022c1a7824 */ /* 0x000fe200078e0216 */
[----:B------:R-:W-:-:S03]  /*19960*/  LEA R85, P6, R4, R19, 0x1 ;  /* 0x0000001304557211 */ /* 0x000fc600078c08ff */
[----:B------:R1:W-:Y:S01]  /*19970*/  STL [R1+0x165c], R35 ;  /* 0x00165c2301007387 */ /* 0x0003e20000100800 */
[-C--:B------:R-:W-:Y:S01]  /*19980*/  LEA.HI.X.SX32 R83, R4, R0.reuse, 0x1, P6 ;  /* 0x0000000004537211 */ /* 0x080fe200030f0eff */
[----:B------:R-:W-:Y:S02]  /*19990*/  IMAD R4, R46, 0x2, R26 ;  /* 0x000000022e047824 */ /* 0x000fe400078e021a */
[----:B------:R-:W-:Y:S01]  /*199a0*/  STL [R1+0x1660], R85 ;  /* 0x0016605501007387 */ /* 0x000fe20000100800 */
[----:B-1----:R-:W-:Y:S02]  /*199b0*/  LEA.HI.X.SX32 R35, R34, R0, 0x1, P0 ;  /* 0x0000000022237211 */ /* 0x002fe400000f0eff */
[----:B------:R-:W-:-:S03]  /*199c0*/  LEA R34, P0, R33, R19, 0x1 ;  /* 0x0000001321227211 */ /* 0x000fc600078008ff */
[----:B------:R-:W-:Y:S01]  /*199d0*/  STL [R1+0x574], R35 ;  /* 0x0005742301007387 */ /* 0x000fe20000100800 */
[----:B------:R-:W-:-:S03]  /*199e0*/  LEA.HI.X.SX32 R33, R33, R0, 0x1, P0 ;  /* 0x0000000021217211 */ /* 0x000fc600000f0eff */
[----:B------:R1:W-:Y:S02]  /*199f0*/  STL [R1+0x1658], R34 ;  /* 0x0016582201007387 */ /* 0x0003e40000100800 */
[----:B-1----:R-:W-:-:S05]  /*19a00*/  LEA R34, P6, R25, R19, 0x1 ;  /* 0x0000001319227211 */ /* 0x002fca00078c08ff */
        /* <DEDUP_REMOVED lines=15> */
[----:B------:R-:W-:Y:S02]  /*19b00*/  LEA.HI.X.SX32 R31, R31, R0, 0x1, P0 ;  /* 0x000000001f1f7211 */ /* 0x000fe400000f0eff */
[-C--:B------:R-:W-:Y:S01]  /*19b10*/  LEA R63, P0, R30, R19.reuse, 0x1 ;  /* 0x000000131e3f7211 */ /* 0x080fe200078008ff */
[----:B------:R1:W-:Y:S02]  /*19b20*/  STL [R1+0x1640], R32 ;  /* 0x0016402001007387 */ /* 0x0003e40000100800 */
[----:B-1----:R-:W-:-:S05]  /*19b30*/  LEA R32, P6, R24, R19, 0x1 ;  /* 0x0000001318207211 */ /* 0x002fca00078c08ff */
[----:B------:R-:W-:Y:S04]  /*19b40*/  STL [R1+0x163c], R32 ;  /* 0x00163c2001007387 */ /* 0x000fe80000100800 */
[----:B------:R-:W-:Y:S04]  /*19b50*/  STL [R1+0x1638], R87 ;  /* 0x0016385701007387 */ /* 0x000fe80000100800 */
[----:B------:R1:W-:Y:S01]  /*19b60*/  STL [R1+0x580], R31 ;  /* 0x0005801f01007387 */ /* 0x0003e20000100800 */
[----:B------:R-:W-:Y:S02]  /*19b70*/  LEA.HI.X.SX32 R59, R30, R0, 0x1, P0 ;  /* 0x000000001e3b7211 */ /* 0x000fe400000f0eff */
[----:B------:R-:W-:-:S02]  /*19b80*/  LEA R30, P0, R29, R19, 0x1 ;  /* 0x000000131d1e7211 */ /* 0x000fc400078008ff */
[----:B-1----:R-:W-:Y:S01]  /*19b90*/  LEA.HI.X.SX32 R31, R24, R0, 0x1, P6 ;  /* 0x00000000181f7211 */ /* 0x002fe200030f0eff */
[----:B------:R-:W-:Y:S01]  /*19ba0*/  IMAD R24, R72, 0x2, R21 ;  /* 0x0000000248187824 */ /* 0x000fe200078e0215 */
[----:B------:R-:W-:-:S03]  /*19bb0*/  LEA R91, P6, R20, R19, 0x1 ;  /* 0x00000013145b7211 */ /* 0x000fc600078c08ff */
[----:B------:R-:W-:Y:S01]  /*19bc0*/  STL [R1+0x162c], R31 ;  /* 0x00162c1f01007387 */ /* 0x000fe20000100800 */
[----:B------:R-:W-:-:S03]  /*19bd0*/  LEA.HI.X.SX32 R35, R20, R0, 0x1, P6 ;  /* 0x0000000014237211 */ /* 0x000fc600030f0eff */
[----:B------:R1:W5:Y:S01]  /*19be0*/  LDL.LU R72, [R1+0x17e4] ;  /* 0x0017e40001487983 */ /* 0x0003620000300800 */
[----:B------:R-:W-:Y:S01]  /*19bf0*/  LEA.HI.X.SX32 R29, R29, R0, 0x1, P0 ;  /* 0x000000001d1d7211 */ /* 0x000fe200000f0eff */
[----:B------:R-:W-:Y:S02]  /*19c00*/  IMAD R20, R70, 0x2, R24 ;  /* 0x0000000246147824 */ /* 0x000fe400078e0218 */
[----:B------:R-:W-:Y:S04]  /*19c10*/  STL [R1+0x1634], R63 ;  /* 0x0016343f01007387 */ /* 0x000fe80000100800 */
[----:B------:R-:W-:Y:S04]  /*19c20*/  STL [R1+0x1630], R91 ;  /* 0x0016305b01007387 */ /* 0x000fe80000100800 */
[----:B------:R3:W-:Y:S04]  /*19c30*/  STL [R1+0x1628], R30 ;  /* 0x0016281e01007387 */ /* 0x0007e80000100800 */
[----:B------:R-:W-:Y:S01]  /*19c40*/  STL [R1+0x584], R59 ;  /* 0x0005843b01007387 */ /* 0x000fe20000100800 */
[----:B------:R-:W-:-:S03]  /*19c50*/  LEA R55, P0, R28, R19, 0x1 ;  /* 0x000000131c377211 */ /* 0x000fc600078008ff */
[----:B------:R1:W5:Y:S01]  /*19c60*/  LDL.LU R70, [R1+0x17e0] ;  /* 0x0017e00001467983 */ /* 0x0003620000300800 */
[----:B---3--:R-:W-:-:S05]  /*19c70*/  LEA R30, P6, R23, R19, 0x1 ;  /* 0x00000013171e7211 */ /* 0x008fca00078c08ff */
[----:B------:R-:W-:Y:S04]  /*19c80*/  STL [R1+0x1624], R30 ;  /* 0x0016241e01007387 */ /* 0x000fe80000100800 */
[----:B------:R-:W-:Y:S04]  /*19c90*/  STL [R1+0x1620], R35 ;  /* 0x0016202301007387 */ /* 0x000fe80000100800 */
[----:B------:R3:W-:Y:S01]  /*19ca0*/  STL [R1+0x588], R29 ;  /* 0x0005881d01007387 */ /* 0x0007e20000100800 */
[----:B------:R-:W-:Y:S02]  /*19cb0*/  LEA.HI.X.SX32 R57, R28, R0, 0x1, P0 ;  /* 0x000000001c397211 */ /* 0x000fe400000f0eff */
[----:B------:R-:W-:-:S02]  /*19cc0*/  LEA R28, P0, R27, R19, 0x1 ;  /* 0x000000131b1c7211 */ /* 0x000fc400078008ff */
[-C--:B---3--:R-:W-:Y:S02]  /*19cd0*/  LEA.HI.X.SX32 R29, R23, R0.reuse, 0x1, P6 ;  /* 0x00000000171d7211 */ /* 0x088fe400030f0eff */
[----:B------:R-:W-:Y:S01]  /*19ce0*/  LEA R30, P6, R6, R19, 0x1 ;  /* 0x00000013061e7211 */ /* 0x000fe200078c08ff */
[----:B------:R-:W-:Y:S02]  /*19cf0*/  IMAD R23, R68, 0x2, R20 ;  /* 0x0000000244177824 */ /* 0x000fe400078e0214 */
[----:B------:R-:W-:Y:S01]  /*19d00*/  STL [R1+0x1614], R29 ;  /* 0x0016141d01007387 */ /* 0x000fe20000100800 */
[----:B------:R-:W-:-:S03]  /*19d10*/  LEA.HI.X.SX32 R31, R6, R0, 0x1, P6 ;  /* 0x00000000061f7211 */ /* 0x000fc600030f0eff */
[----:B------:R1:W5:Y:S04]  /*19d20*/  LDL.LU R68, [R1+0x17dc] ;  /* 0x0017dc0001447983 */ /* 0x0003680000300800 */
[----:B------:R-:W-:Y:S04]  /*19d30*/  STL [R1+0x161c], R55 ;  /* 0x00161c3701007387 */ /* 0x000fe80000100800 */
[----:B------:R-:W-:Y:S01]  /*19d40*/  STL [R1+0x1618], R30 ;  /* 0x0016181e01007387 */ /* 0x000fe20000100800 */
[----:B------:R-:W-:-:S03]  /*19d50*/  LEA.HI.X.SX32 R27, R27, R0, 0x1, P0 ;  /* 0x000000001b1b7211 */ /* 0x000fc600000f0eff */
[----:B------:R3:W-:Y:S01]  /*19d60*/  STL [R1+0x1610], R28 ;  /* 0x0016101c01007387 */ /* 0x0007e20000100800 */
[----:B------:R-:W-:-:S03]  /*19d70*/  IMAD R6, R66, 0x2, R23 ;  /* 0x0000000242067824 */ /* 0x000fc600078e0217 */
        /* <DEDUP_REMOVED lines=43> */
[----:B---3--:R-:W-:Y:S01]  /*1a030*/  LEA R24, P6, R6, R19, 0x1 ;  /* 0x0000001306187211 */ /* 0x008fe200078c08ff */
[----:B------:R-:W3:Y:S04]  /*1a040*/  S2R R53, SR_TID.X ;  /* 0x0000000000357919 */ /* 0x000ee80000002100 */
[----:B------:R-:W-:Y:S04]  /*1a050*/  STL [R1+0x15dc], R24 ;  /* 0x0015dc1801007387 */ /* 0x000fe80000100800 */
[----:B------:R-:W-:Y:S04]  /*1a060*/  STL [R1+0x15d8], R33 ;  /* 0x0015d82101007387 */ /* 0x000fe80000100800 */
[----:B------:R0:W-:Y:S01]  /*1a070*/  STL [R1+0x5a0], R23 ;  /* 0x0005a01701007387 */ /* 0x0001e20000100800 */
[----:B------:R-:W-:-:S02]  /*1a080*/  LEA.HI.X.SX32 R47, R22, R0, 0x1, P0 ;  /* 0x00000000162f7211 */ /* 0x000fc400000f0eff */
[-C--:B------:R-:W-:Y:S02]  /*1a090*/  LEA R22, P0, R21, R19.reuse, 0x1 ;  /* 0x0000001315167211 */ /* 0x080fe400078008ff */
[----:B0-----:R-:W-:Y:S01]  /*1a0a0*/  LEA.HI.X.SX32 R23, R6, R0, 0x1, P6 ;  /* 0x0000000006177211 */ /* 0x001fe200030f0eff */
[----:B------:R-:W-:Y:S01]  /*1a0b0*/  IMAD R6, R52, 0x2, R20 ;  /* 0x0000000234067824 */ /* 0x000fe200078e0214 */
[----:B------:R-:W-:-:S03]  /*1a0c0*/  LEA R26, P6, R4, R19, 0x1 ;  /* 0x00000013041a7211 */ /* 0x000fc600078c08ff */
[----:B------:R-:W-:Y:S01]  /*1a0d0*/  STL [R1+0x15cc], R23 ;  /* 0x0015cc1701007387 */ /* 0x000fe20000100800 */
[-C--:B------:R-:W-:Y:S01]  /*1a0e0*/  LEA.HI.X.SX32 R27, R4, R0.reuse, 0x1, P6 ;  /* 0x00000000041b7211 */ /* 0x080fe200030f0eff */
[----:B------:R-:W-:Y:S02]  /*1a0f0*/  IMAD R4, R10, 0x2, R6 ;  /* 0x000000020a047824 */ /* 0x000fe400078e0206 */
[----:B------:R1:W5:Y:S04]  /*1a100*/  LDL.LU R52, [R1+0x17c4] ;  /* 0x0017c40001347983 */ /* 0x0003680000300800 */
[----:B------:R-:W-:Y:S04]  /*1a110*/  STL [R1+0x15d4], R28 ;  /* 0x0015d41c01007387 */ /* 0x000fe80000100800 */
[----:B------:R-:W-:Y:S04]  /*1a120*/  STL [R1+0x15d0], R26 ;  /* 0x0015d01a01007387 */ /* 0x000fe80000100800 */
[----:B------:R0:W-:Y:S01]  /*1a130*/  STL [R1+0x15c8], R22 ;  /* 0x0015c81601007387 */ /* 0x0001e20000100800 */
[----:B------:R-:W1:Y:S01]  /*1a140*/  S2R R10, SR_TID.X ;  /* 0x00000000000a7919 */ /* 0x000e620000002100 */
[----:B------:R-:W-:-:S02]  /*1a150*/  LEA.HI.X.SX32 R21, R21, R0, 0x1, P0 ;  /* 0x0000000015157211 */ /* 0x000fc400000f0eff */
[-C--:B0-----:R-:W-:Y:S02]  /*1a160*/  LEA R22, P6, R20, R19.reuse, 0x1 ;  /* 0x0000001314167211 */ /* 0x081fe400078c08ff */
[-C--:B------:R-:W-:Y:S02]  /*1a170*/  LEA R49, P0, R6, R19.reuse, 0x1 ;  /* 0x0000001306317211 */ /* 0x080fe400078008ff */
[-C--:B------:R-:W-:Y:S02]  /*1a180*/  LEA.HI.X.SX32 R20, R20, R0.reuse, 0x1, P6 ;  /* 0x0000000014147211 */ /* 0x080fe400030f0eff */
[----:B------:R-:W-:Y:S01]  /*1a190*/  LEA R19, P6, R4, R19, 0x1 ;  /* 0x0000001304137211 */ /* 0x000fe200078c08ff */
[----:B------:R-:W-:Y:S01]  /*1a1a0*/  STL [R1+0x5a4], R47 ;  /* 0x0005a42f01007387 */ /* 0x000fe20000100800 */
[-C--:B------:R-:W-:Y:S02]  /*1a1b0*/  LEA.HI.X.SX32 R50, R6, R0.reuse, 0x1, P0 ;  /* 0x0000000006327211 */ /* 0x080fe400000f0eff */
[----:B------:R-:W-:Y:S01]  /*1a1c0*/  LEA.HI.X.SX32 R0, R4, R0, 0x1, P6 ;  /* 0x0000000004007211 */ /* 0x000fe200030f0eff */
[----:B------:R-:W-:Y:S04]  /*1a1d0*/  STL [R1+0x15c4], R22 ;  /* 0x0015c41601007387 */ /* 0x000fe80000100800 */
[----:B------:R-:W-:Y:S04]  /*1a1e0*/  STL [R1+0x15c0], R27 ;  /* 0x0015c01b01007387 */ /* 0x000fe80000100800 */
[----:B------:R-:W-:Y:S04]  /*1a1f0*/  STL [R1+0x5a8], R21 ;  /* 0x0005a81501007387 */ /* 0x000fe80000100800 */
[----:B------:R-:W-:Y:S04]  /*1a200*/  STL [R1+0x5ac], R20 ;  /* 0x0005ac1401007387 */ /* 0x000fe80000100800 */
[----:B------:R-:W-:Y:S04]  /*1a210*/  STL [R1+0x15b8], R19 ;  /* 0x0015b81301007387 */ /* 0x000fe80000100800 */
[----:B------:R-:W-:Y:S01]  /*1a220*/  STL [R1+0x15bc], R49 ;  /* 0x0015bc3101007387 */ /* 0x000fe20000100800 */
[----:B------:R-:W-:-:S03]  /*1a230*/  VIADD R45, R9, 0x7f ;  /* 0x0000007f092d7836 */ /* 0x000fc60000000000 */
[----:B------:R0:W-:Y:S04]  /*1a240*/  STL [R1+0x15b4], R0 ;  /* 0x0015b40001007387 */ /* 0x0001e80000100800 */
[----:B------:R1:W-:Y:S01]  /*1a250*/  STL [R1+0x5b0], R50 ;  /* 0x0005b03201007387 */ /* 0x0003e20000100800 */
[----:B------:R-:W-:Y:S02]  /*1a260*/  ISETP.GT.AND P0, PT, R45, 0x7f, PT ;  /* 0x0000007f2d00780c */ /* 0x000fe40003f04270 */
[--C-:B---3--:R-:W-:Y:S02]  /*1a270*/  SHF.R.U32.HI R45, RZ, 0x6, R53.reuse ;  /* 0x00000006ff2d7819 */ /* 0x108fe40000011635 */
[----:B0-----:R-:W-:Y:S02]  /*1a280*/  LOP3.LUT R0, R53, 0x7f, RZ, 0xc0, !PT ;  /* 0x0000007f35007812 */ /* 0x001fe400078ec0ff */
[----:B------:R-:W-:-:S02]  /*1a290*/  SHF.R.S32.HI R4, RZ, 0x6, R53 ;  /* 0x00000006ff047819 */ /* 0x000fc40000011435 */
[C---:B------:R-:W-:Y:S01]  /*1a2a0*/  LOP3.LUT R19, R53.reuse, 0x40, RZ, 0xc0, !PT ;  /* 0x0000004035137812 */ /* 0x040fe200078ec0ff */
[----:B------:R-:W-:Y:S01]  /*1a2b0*/  IMAD.MOV.U32 R25, RZ, RZ, R5 ;  /* 0x000000ffff197224 */ /* 0x000fe200078e0005 */
[----:B------:R-:W-:Y:S01]  /*1a2c0*/  LOP3.LUT R53, R53, 0x3f, RZ, 0xc0, !PT ;  /* 0x0000003f35357812 */ /* 0x000fe200078ec0ff */
[----:B------:R-:W-:Y:S02]  /*1a2d0*/  IMAD R5, R0, UR9, RZ ;  /* 0x0000000900057c24 */ /* 0x000fe4000f8e02ff */
[----:B------:R-:W-:Y:S01]  /*1a2e0*/  IMAD.MOV.U32 R24, RZ, RZ, R2 ;  /* 0x000000ffff187224 */ /* 0x000fe200078e0002 */
[----:B------:R-:W-:Y:S01]  /*1a2f0*/  SGXT R2, R4, 0x1 ;  /* 0x000000010402781a */ /* 0x000fe20000000200 */
[----:B------:R-:W-:Y:S01]  /*1a300*/  IMAD.SHL.U32 R4, R53, 0x2, RZ ;  /* 0x0000000235047824 */ /* 0x000fe200078e00ff */
[----:B-1----:R-:W-:Y:S02]  /*1a310*/  SHF.R.U32.HI R10, RZ, 0x6, R10 ;  /* 0x00000006ff0a7819 */ /* 0x002fe4000001160a */
[----:B------:R-:W-:-:S02]  /*1a320*/  SGXT.U32 R45, R45, 0x1 ;  /* 0x000000012d2d781a */ /* 0x000fc40000000000 */
[----:B------:R-:W-:Y:S01]  /*1a330*/  LEA R6, P6, R5, UR26, 0x1 ;  /* 0x0000001a05067c11 */ /* 0x000fe2000f8c08ff */
[----:B------:R-:W-:Y:S01]  /*1a340*/  @!P2 IMAD.MOV R25, RZ, RZ, -R25 ;  /* 0x000000ffff19a224 */ /* 0x000fe200078e0a19 */
[----:B------:R-:W-:Y:S01]  /*1a350*/  LOP3.LUT R2, R4, 0x90, R2, 0x78, !PT ;  /* 0x0000009004027812 */ /* 0x000fe200078e7802 */
[----:B------:R-:W-:Y:S01]  /*1a360*/  @!P1 IMAD.MOV R24, RZ, RZ, -R24 ;  /* 0x000000ffff189224 */ /* 0x000fe200078e0a18 */
[----:B------:R-:W-:Y:S01]  /*1a370*/  SGXT.U32 R10, R10, 0x1 ;  /* 0x000000010a0a781a */ /* 0x000fe20000000000 */
[----:B------:R-:W-:Y:S01]  /*1a380*/  IMAD R4, R19, 0x200, R4 ;  /* 0x0000020013047824 */ /* 0x000fe200078e0204 */
[----:B------:R-:W-:Y:S02]  /*1a390*/  ISETP.LT.AND P2, PT, R45, R9, P0 ;  /* 0x000000092d00720c */ /* 0x000fe40000741270 */
[----:B------:R-:W-:Y:S02]  /*1a3a0*/  ISETP.NE.U32.AND P1, PT, R0, RZ, PT ;  /* 0x000000ff0000720c */ /* 0x000fe40003f25070 */
[----:B------:R-:W-:Y:S01]  /*1a3b0*/  LEA.HI.X.SX32 R5, R5, UR27, 0x1, P6 ;  /* 0x0000001b05057c11 */ /* 0x000fe2000b0f0eff */
[----:B------:R-:W0:Y:S01]  /*1a3c0*/  LDCU.64 UR16, c[0x0][0x358] ;  /* 0x00006b00ff1077ac */ /* 0x000e220008000a00 */
[----:B------:R-:W-:Y:S01]  /*1a3d0*/  UIADD3 UR77, UPT, UPT, UR5, 0x48000, URZ ;  /* 0x00048000054d7890 */ /* 0x000fe2000fffe0ff */
[----:B------:R-:W-:Y:S01]  /*1a3e0*/  UMOV UR10, 0x1 ;  /* 0x00000001000a7882 */ /* 0x000fe20000000000 */
[----:B--2-4-:R-:W-:Y:S10]  /*1a3f0*/  BRA.U UP0, `(.L_x_5) ;  /* 0x0000000100187547 */ /* 0x014ff4000b800000 */
[----:B------:R-:W-:Y:S01]  /*1a400*/  ELECT P6, URZ, PT ;  /* 0x0000000000ff782f */ /* 0x000fe200038c0000 */
[----:B------:R-:W-:Y:S01]  /*1a410*/  IMAD.MOV.U32 R19, RZ, RZ, 0x1 ;  /* 0x00000001ff137424 */ /* 0x000fe200078e00ff */
[----:B------:R-:W-:Y:S01]  /*1a420*/  UMOV UR7, 0x40 ;  /* 0x0000004000077882 */ /* 0x000fe20000000000 */
[----:B------:R-:W-:Y:S01]  /*1a430*/  UVIRTCOUNT.DEALLOC.SMPOOL 0x80 ;  /* 0x000000800000784c */ /* 0x000fe20000000000 */
[----:B------:R-:W-:-:S09]  /*1a440*/  ULEA UR7, UR6, UR7, 0x18 ;  /* 0x0000000706077291 */ /* 0x000fd2000f8ec0ff */
[----:B------:R1:W-:Y:S03]  /*1a450*/  @P6 STS.U8 [UR7], R19 ;  /* 0x00000013ff006988 */ /* 0x0003e60008000007 */
.L_x_5:
[----:B------:R-:W2:Y:S04]  /*1a460*/  LDL R21, [R1+0x488] ;  /* 0x0004880001157983 */ /* 0x000ea80000100800 */
[----:B------:R-:W2:Y:S01]  /*1a470*/  LDL R20, [R1+0x48c] ;  /* 0x00048c0001147983 */ /* 0x000ea20000100800 */
[----:B------:R-:W-:Y:S01]  /*1a480*/  UIADD3 UR6, UPT, UPT, UR4, UR11, URZ ;  /* 0x0000000b04067290 */ /* 0x000fe2000fffe0ff */
[----:B------:R-:W-:Y:S01]  /*1a490*/  IMAD.MOV.U32 R23, RZ, RZ, R11 ;  /* 0x000000ffff177224 */ /* 0x000fe200078e000b */
[----:B------:R-:W-:Y:S01]  /*1a4a0*/  VOTEU.ALL UP1, P1 ;  /* 0x0000000000ff7886 */ /* 0x000fe20000820000 */
[----:B------:R-:W-:Y:S01]  /*1a4b0*/  VOTEU.ALL UP2, P1 ;  /* 0x0000000000ff7886 */ /* 0x000fe20000840000 */
[----:B------:R3:W-:Y:S01]  /*1a4c0*/  STL [R1+0x1ec0], R91 ;  /* 0x001ec05b01007387 */ /* 0x0007e20000100800 */
[----:B------:R-:W-:Y:S01]  /*1a4d0*/  @!P5 IMAD.MOV R23, RZ, RZ, -R23 ;  /* 0x000000ffff17d224 */ /* 0x000fe200078e0a17 */
[----:B------:R-:W-:Y:S01]  /*1a4e0*/  PRMT R0, RZ, 0x7610, R0 ;  /* 0x00007610ff007816 */ /* 0x000fe20000000000 */
[----:B------:R-:W4:Y:S01]  /*1a4f0*/  LDCU UR42, c[0x0][0x3b0] ;  /* 0x00007600ff2a77ac */ /* 0x000f220008000800 */
[----:B------:R-:W-:-:S04]  /*1a500*/  @!UP1 UIADD3 UR22, UPT, UPT, -UR10, 0x100000, URZ ;  /* 0x001000000a169890 */ /* 0x000fc8000fffe1ff */
[----:B------:R-:W-:Y:S02]  /*1a510*/  @!UP1 USHF.L.U32 UR23, UR22, 0xb, URZ ;  /* 0x0000000b16179899 */ /* 0x000fe400080006ff */
[----:B------:R-:W-:Y:S01]  /*1a520*/  @!UP1 USHF.L.U32 UR22, UR22, 0x1, URZ ;  /* 0x0000000116169899 */ /* 0x000fe200080006ff */
[----:B------:R-:W-:Y:S01]  /*1a530*/  STTM.x64 tmem[UR6], RZ ;  /* 0x000000ff000079ed */ /* 0x000fe20008340006 */
[----:B------:R-:W-:Y:S01]  /*1a540*/  STTM.x64 tmem[UR6+0x40], RZ ;  /* 0x000040ff000079ed */ /* 0x000fe20008340006 */
[----:B------:R-:W-:Y:S01]  /*1a550*/  STTM.x64 tmem[UR6+0x80], RZ ;  /* 0x000080ff000079ed */ /* 0x000fe20008340006 */
[----:B------:R-:W-:Y:S01]  /*1a560*/  STTM.x64 tmem[UR6+0xc0], RZ ;  /* 0x0000c0ff000079ed */ /* 0x000fe20008340006 */
[----:B------:R-:W1:Y:S02]  /*1a570*/  FENCE.VIEW.ASYNC.T ;  /* 0x00000000000073c6 */ /* 0x000e640000000200 */
[----:B-1----:R-:W-:Y:S01]  /*1a580*/  BAR.SYNC.DEFER_BLOCKING 0x0 ;  /* 0x0000000000007b1d */ /* 0x002fe20000010000 */
[----:B---3--:R-:W-:-:S02]  /*1a590*/  PRMT R91, RZ, 0x7610, R91 ;  /* 0x00007610ff5b7816 */ /* 0x008fc4000000005b */
[----:B------:R-:W-:Y:S02]  /*1a5a0*/  PRMT R45, RZ, 0x7610, R45 ;  /* 0x00007610ff2d7816 */ /* 0x000fe4000000002d */
[----:B------:R-:W-:Y:S01]  /*1a5b0*/  PRMT R46, RZ, 0x7610, R46 ;  /* 0x00007610ff2e7816 */ /* 0x000fe2000000002e */
[----:B------:R-:W1:Y:S01]  /*1a5c0*/  LDCU UR41, c[0x0][0x3b0] ;  /* 0x00007600ff2977ac */ /* 0x000e620008000800 */
[----:B------:R-:W-:Y:S01]  /*1a5d0*/  STL [R1+0x1ebc], R35 ;  /* 0x001ebc2301007387 */ /* 0x000fe20000100800 */
[----:B------:R-:W-:Y:S01]  /*1a5e0*/  PRMT R43, RZ, 0x7610, R43 ;  /* 0x00007610ff2b7816 */ /* 0x000fe2000000002b */
[----:B------:R-:W3:Y:S02]  /*1a5f0*/  LDCU UR40, c[0x0][0x3b0] ;  /* 0x00007600ff2877ac */ /* 0x000ee40008000800 */
[----:B------:R0:W-:Y:S01]  /*1a600*/  STL [R1+0x1eb8], R88 ;  /* 0x001eb85801007387 */ /* 0x0001e20000100800 */
[----:B------:R-:W-:Y:S01]  /*1a610*/  PRMT R53, RZ, 0x7610, R53 ;  /* 0x00007610ff357816 */ /* 0x000fe20000000035 */
[----:B------:R-:W1:Y:S02]  /*1a620*/  LDCU UR39, c[0x0][0x3b0] ;  /* 0x00007600ff2777ac */ /* 0x000e640008000800 */
[----:B------:R1:W-:Y:S01]  /*1a630*/  STL [R1+0x1eb4], R90 ;  /* 0x001eb45a01007387 */ /* 0x0003e20000100800 */
[----:B------:R-:W-:Y:S01]  /*1a640*/  PRMT R19, RZ, 0x7610, R19 ;  /* 0x00007610ff137816 */ /* 0x000fe20000000013 */
[----:B------:R-:W1:Y:S02]  /*1a650*/  LDCU UR38, c[0x0][0x3b0] ;  /* 0x00007600ff2677ac */ /* 0x000e640008000800 */
[----:B------:R1:W-:Y:S01]  /*1a660*/  STL [R1+0x1eb0], R92 ;  /* 0x001eb05c01007387 */ /* 0x0003e20000100800 */
[C---:B0-----:R-:W-:Y:S01]  /*1a670*/  LOP3.LUT R88, R10.reuse, 0x8, RZ, 0xfc, !PT ;  /* 0x000000080a587812 */ /* 0x041fe200078efcff */
[----:B------:R-:W0:Y:S02]  /*1a680*/  LDCU UR37, c[0x0][0x3b0] ;  /* 0x00007600ff2577ac */ /* 0x000e240008000800 */
[----:B------:R-:W0:Y:S02]  /*1a690*/  FENCE.VIEW.ASYNC.S ;  /* 0x00000000000073c6 */ /* 0x000e240000000000 */
[----:B0-----:R0:W0:Y:S02]  /*1a6a0*/  @!UP2 SYNCS.EXCH.64 URZ, [UR77], UR22 ;  /* 0x000000164dffa5b2 */ /* 0x0010240008000100 */
[----:B0-----:R-:W-:Y:S01]  /*1a6b0*/  BAR.SYNC.DEFER_BLOCKING 0x0 ;  /* 0x0000000000007b1d */ /* 0x001fe20000010000 */
[----:B------:R-:W-:-:S04]  /*1a6c0*/  LOP3.LUT R88, R10, 0x10, RZ, 0xfc, !PT ;  /* 0x000000100a587812 */ /* 0x000fc800078efcff */
[-C--:B------:R-:W-:Y:S01]  /*1a6d0*/  ISETP.LT.AND P6, PT, R88, R9.reuse, P0 ;  /* 0x000000095800720c */ /* 0x080fe200007c1270 */
[----:B------:R-:W0:Y:S01]  /*1a6e0*/  LDCU UR36, c[0x0][0x3b0] ;  /* 0x00007600ff2477ac */ /* 0x000e220008000800 */
[----:B------:R-:W0:Y:S01]  /*1a6f0*/  S2R R10, SR_TID.X ;  /* 0x00000000000a7919 */ /* 0x000e220000002100 */
[----:B------:R-:W-:Y:S01]  /*1a700*/  PRMT R35, RZ, 0x7610, R35 ;  /* 0x00007610ff237816 */ /* 0x000fe20000000023 */
[----:B------:R-:W0:Y:S01]  /*1a710*/  LDCU UR35, c[0x0][0x3b0] ;  /* 0x00007600ff2377ac */ /* 0x000e220008000800 */
[----:B------:R-:W-:Y:S01]  /*1a720*/  STL [R1+0x1eac], R30 ;  /* 0x001eac1e01007387 */ /* 0x000fe20000100800 */
[----:B-1----:R-:W-:Y:S01]  /*1a730*/  PRMT R90, RZ, 0x7610, R90 ;  /* 0x00007610ff5a7816 */ /* 0x002fe2000000005a */
[----:B------:R-:W1:Y:S02]  /*1a740*/  LDCU UR34, c[0x0][0x3b0] ;  /* 0x00007600ff2277ac */ /* 0x000e640008000800 */
[----:B------:R-:W-:Y:S01]  /*1a750*/  STL [R1+0x1ea8], R31 ;  /* 0x001ea81f01007387 */ /* 0x000fe20000100800 */
[----:B------:R-:W-:Y:S01]  /*1a760*/  PRMT R92, RZ, 0x7610, R92 ;  /* 0x00007610ff5c7816 */ /* 0x000fe2000000005c */
[----:B------:R-:W0:Y:S02]  /*1a770*/  LDCU UR33, c[0x0][0x3b0] ;  /* 0x00007600ff2177ac */ /* 0x000e240008000800 */
[----:B------:R-:W-:Y:S01]  /*1a780*/  STL [R1+0x1ea4], R93 ;  /* 0x001ea45d01007387 */ /* 0x000fe20000100800 */
[----:B------:R-:W-:Y:S01]  /*1a790*/  PRMT R48, RZ, 0x7610, R48 ;  /* 0x00007610ff307816 */ /* 0x000fe20000000030 */
[----:B------:R-:W0:Y:S02]  /*1a7a0*/  LDCU UR32, c[0x0][0x3b0] ;  /* 0x00007600ff2077ac */ /* 0x000e240008000800 */
[----:B------:R-:W-:Y:S01]  /*1a7b0*/  STL [R1+0x1ea0], R15 ;  /* 0x001ea00f01007387 */ /* 0x000fe20000100800 */
[----:B------:R-:W-:Y:S01]  /*1a7c0*/  PRMT R38, RZ, 0x7610, R38 ;  /* 0x00007610ff267816 */ /* 0x000fe20000000026 */
[----:B------:R-:W1:Y:S02]  /*1a7d0*/  LDCU UR31, c[0x0][0x3b0] ;  /* 0x00007600ff1f77ac */ /* 0x000e640008000800 */
        /* <DEDUP_REMOVED lines=8> */
[----:B------:R-:W1:Y:S01]  /*1a860*/  LDCU UR28, c[0x0][0x3b0] ;  /* 0x00007600ff1c77ac */ /* 0x000e620008000800 */
[----:B0-----:R-:W-:Y:S01]  /*1a870*/  SHF.R.U32.HI R10, RZ, 0x6, R10 ;  /* 0x00000006ff0a7819 */ /* 0x001fe2000001160a */
[----:B------:R-:W-:Y:S01]  /*1a880*/  STL [R1+0x1e90], R33 ;  /* 0x001e902101007387 */ /* 0x000fe20000100800 */
[----:B------:R-:W-:Y:S01]  /*1a890*/  PRMT R22, RZ, 0x7610, R22 ;  /* 0x00007610ff167816 */ /* 0x000fe20000000016 */
[----:B------:R-:W-:Y:S01]  /*1a8a0*/  @!P3 IMAD.MOV R12, RZ, RZ, -R12 ;  /* 0x000000ffff0cb224 */ /* 0x000fe200078e0a0c */
[----:B------:R-:W-:Y:S01]  /*1a8b0*/  SGXT.U32 R10, R10, 0x1 ;  /* 0x000000010a0a781a */ /* 0x000fe20000000000 */
[----:B------:R-:W-:Y:S01]  /*1a8c0*/  STL [R1+0x1e8c], R26 ;  /* 0x001e8c1a01007387 */ /* 0x000fe20000100800 */
[----:B------:R-:W-:Y:S01]  /*1a8d0*/  PRMT R11, RZ, 0x7610, R11 ;  /* 0x00007610ff0b7816 */ /* 0x000fe2000000000b */
[----:B------:R-:W0:Y:S01]  /*1a8e0*/  LDCU UR27, c[0x0][0x3b0] ;  /* 0x00007600ff1b77ac */ /* 0x000e220008000800 */
[----:B------:R-:W-:Y:S01]  /*1a8f0*/  LOP3.LUT R10, R10, 0x8, RZ, 0xfc, !PT ;  /* 0x000000080a0a7812 */ /* 0x000fe200078efcff */
[----:B------:R-:W-:Y:S01]  /*1a900*/  STL [R1+0x1e88], R27 ;  /* 0x001e881b01007387 */ /* 0x000fe20000100800 */
[----:B------:R-:W-:Y:S01]  /*1a910*/  PRMT R29, RZ, 0x7610, R29 ;  /* 0x00007610ff1d7816 */ /* 0x000fe2000000001d */
[----:B------:R-:W0:Y:S01]  /*1a920*/  LDCU UR26, c[0x0][0x3b0] ;  /* 0x00007600ff1a77ac */ /* 0x000e220008000800 */
[----:B------:R-:W-:Y:S01]  /*1a930*/  ISETP.LT.AND P5, PT, R10, R9, P0 ;  /* 0x000000090a00720c */ /* 0x000fe200007a1270 */
[----:B------:R-:W-:Y:S01]  /*1a940*/  STL [R1+0x1e84], R16 ;  /* 0x001e841001007387 */ /* 0x000fe20000100800 */
[----:B------:R-:W0:Y:S01]  /*1a950*/  LDCU UR25, c[0x0][0x3b0] ;  /* 0x00007600ff1977ac */ /* 0x000e220008000800 */
[----:B------:R-:W0:Y:S01]  /*1a960*/  S2R R10, SR_TID.X ;  /* 0x00000000000a7919 */ /* 0x000e220000002100 */
[----:B------:R-:W0:Y:S01]  /*1a970*/  LDCU UR23, c[0x0][0x3b0] ;  /* 0x00007600ff1777ac */ /* 0x000e220008000800 */
[----:B------:R-:W-:Y:S01]  /*1a980*/  STL [R1+0x1e80], R17 ;  /* 0x001e801101007387 */ /* 0x000fe20000100800 */
[----:B------:R-:W0:Y:S03]  /*1a990*/  LDCU UR24, c[0x0][0x3b0] ;  /* 0x00007600ff1877ac */ /* 0x000e260008000800 */
        /* <DEDUP_REMOVED lines=13> */
[----:B------:R-:W0:Y:S01]  /*1aa70*/  LDCU UR67, c[0x0][0x3b0] ;  /* 0x00007600ff4377ac */ /* 0x000e220008000800 */
[----:B------:R-:W0:Y:S02]  /*1aa80*/  LDCU UR74, c[0x0][0x3b0] ;  /* 0x00007600ff4a77ac */ /* 0x000e240008000800 */
[----:B------:R-:W-:Y:S01]  /*1aa90*/  STL [R1+0x1d90], R58 ;  /* 0x001d903a01007387 */ /* 0x000fe20000100800 */
[----:B------:R-:W0:Y:S03]  /*1aaa0*/  LDCU UR72, c[0x0][0x3b0] ;  /* 0x00007600ff4877ac */ /* 0x000e260008000800 */
[----:B------:R-:W-:Y:S01]  /*1aab0*/  STL [R1+0x1cc8], R8 ;  /* 0x001cc80801007387 */ /* 0x000fe20000100800 */
[----:B------:R-:W0:Y:S03]  /*1aac0*/  LDCU UR70, c[0x0][0x3b0] ;  /* 0x00007600ff4677ac */ /* 0x000e260008000800 */
[----:B------:R-:W-:Y:S01]  /*1aad0*/  STL [R1+0x1cc4], R7 ;  /* 0x001cc40701007387 */ /* 0x000fe20000100800 */
[----:B------:R-:W0:Y:S01]  /*1aae0*/  LDCU UR68, c[0x0][0x3b0] ;  /* 0x00007600ff4477ac */ /* 0x000e220008000800 */
        /* <DEDUP_REMOVED lines=24> */
[----:B--2---:R-:W2:Y:S01]  /*1ac70*/  @P2 LDG.E.U16 R91, desc[UR16][R20.64] ;  /* 0x00000010145b2981 */ /* 0x004ea2000c1e1500 */
[----:B------:R-:W-:-:S02]  /*1ac80*/  PRMT R9, RZ, 0x7610, R9 ;  /* 0x00007610ff097816 */ /* 0x000fc40000000009 */
[----:B0-----:R-:W-:Y:S01]  /*1ac90*/  SHF.R.U32.HI R10, RZ, 0x6, R10 ;  /* 0x00000006ff0a7819 */ /* 0x001fe2000001160a */
[----:B------:R-:W-:Y:S03]  /*1aca0*/  STL [R1+0x1cc0], R2 ;  /* 0x001cc00201007387 */ /* 0x000fe60000100800 */
[----:B------:R-:W-:Y:S01]  /*1acb0*/  SGXT.U32 R10, R10, 0x1 ;  /* 0x000000010a0a781a */ /* 0x000fe20000000000 */
[----:B------:R-:W-:Y:S04]  /*1acc0*/  STL [R1+0x1cbc], R4 ;  /* 0x001cbc0401007387 */ /* 0x000fe80000100800 */
[----:B------:R-:W3:Y:S04]  /*1acd0*/  LDL R88, [R1+0x50c] ;  /* 0x00050c0001587983 */ /* 0x000ee80000100800 */
[----:B------:R-:W3:Y:S04]  /*1ace0*/  LDL R20, [R1+0x4a8] ;  /* 0x0004a80001147983 */ /* 0x000ee80000100800 */
[----:B------:R-:W3:Y:S04]  /*1acf0*/  LDL R21, [R1+0x4ac] ;  /* 0x0004ac0001157983 */ /* 0x000ee80000100800 */
[----:B--2---:R-:W-:Y:S04]  /*1ad00*/  STL [R1+0x1058], R91 ;  /* 0x0010585b01007387 */ /* 0x004fe80000100800 */
[----:B------:R0:W-:Y:S02]  /*1ad10*/  STL.S16 [R1+0x1054], R9 ;  /* 0x0010540901007387 */ /* 0x0001e40000100600 */
[----:B0-----:R-:W0:Y:S01]  /*1ad20*/  LDC R9, c[0x0][0x3a0] ;  /* 0x0000e800ff097b82 */ /* 0x001e220000000800 */
[----:B------:R-:W-:-:S04]  /*1ad30*/  LOP3.LUT R91, R10, 0x18, RZ, 0xfc, !PT ;  /* 0x000000180a5b7812 */ /* 0x000fc800078efcff */
[----:B0-----:R-:W-:Y:S02]  /*1ad40*/  ISETP.LT.AND P2, PT, R91, R9, P0 ;  /* 0x000000095b00720c */ /* 0x001fe40000741270 */
[----:B------:R-:W2:Y:S04]  /*1ad50*/  LDL.LU R91, [R1+0x1ec0] ;  /* 0x001ec000015b7983 */ /* 0x000ea80000300800 */
[----:B------:R-:W2:Y:S01]  /*1ad60*/  LDL R9, [R1+0x1054] ;  /* 0x0010540001097983 */ /* 0x000ea20000100800 */
[----:B---3--:R-:W-:-:S04]  /*1ad70*/  @P5 LOP3.LUT R21, R21, R20, RZ, 0x3c, !PT ;  /* 0x0000001415155212 */ /* 0x008fc800078e3cff */
[----:B------:R-:W-:-:S04]  /*1ad80*/  @P5 LOP3.LUT R20, R21, R20, RZ, 0x3c, !PT ;  /* 0x0000001415145212 */ /* 0x000fc800078e3cff */
[----:B------:R-:W-:-:S05]  /*1ad90*/  @P5 LOP3.LUT R21, R21, R20, RZ, 0x3c, !PT ;  /* 0x0000001415155212 */ /* 0x000fca00078e3cff */
[----:B--2---:R-:W2:Y:S04]  /*1ada0*/  @P5 LDG.E.U16 R9, desc[UR16][R20.64] ;  /* 0x0000001014095981 */ /* 0x004ea8000c1e1500 */
[----:B--2---:R0:W-:Y:S04]  /*1adb0*/  @P5 STL [R1+0x1054], R9 ;  /* 0x0010540901005387 */ /* 0x0041e80000100800 */
[----:B------:R-:W2:Y:S04]  /*1adc0*/  LDL R20, [R1+0x4c8] ;  /* 0x0004c80001147983 */ /* 0x000ea80000100800 */
[----:B------:R-:W2:Y:S01]  /*1add0*/  LDL R21, [R1+0x4cc] ;  /* 0x0004cc0001157983 */ /* 0x000ea20000100800 */
[----:B0-----:R-:W0:Y:S01]  /*1ade0*/  LDC R9, c[0x0][0x3a0] ;  /* 0x0000e800ff097b82 */ /* 0x001e220000000800 */
[----:B------:R-:W-:-:S04]  /*1adf0*/  LOP3.LUT R10, R10, 0x20, RZ, 0xfc, !PT ;  /* 0x000000200a0a7812 */ /* 0x000fc800078efcff */
[----:B0-----:R-:W-:Y:S02]  /*1ae00*/  ISETP.LT.AND P5, PT, R10, R9, P0 ;  /* 0x000000090a00720c */ /* 0x001fe400007a1270 */
[----:B--2---:R-:W-:-:S04]  /*1ae10*/  @P6 LOP3.LUT R21, R21, R20, RZ, 0x3c, !PT ;  /* 0x0000001415156212 */ /* 0x004fc800078e3cff */
[----:B------:R-:W-:-:S04]  /*1ae20*/  @P6 LOP3.LUT R20, R21, R20, RZ, 0x3c, !PT ;  /* 0x0000001415146212 */ /* 0x000fc800078e3cff */
[----:B------:R-:W-:-:S05]  /*1ae30*/  @P6 LOP3.LUT R21, R21, R20, RZ, 0x3c, !PT ;  /* 0x0000001415156212 */ /* 0x000fca00078e3cff */
[----:B------:R-:W2:Y:S01]  /*1ae40*/  @P6 LDG.E.U16 R35, desc[UR16][R20.64] ;  /* 0x0000001014236981 */ /* 0x000ea2000c1e1500 */
[----:B------:R-:W0:Y:S03]  /*1ae50*/  S2R R10, SR_TID.X ;  /* 0x00000000000a7919 */ /* 0x000e260000002100 */
[----:B------:R-:W3:Y:S04]  /*1ae60*/  LDL R20, [R1+0x4e8] ;  /* 0x0004e80001147983 */ /* 0x000ee80000100800 */
[----:B------:R-:W3:Y:S01]  /*1ae70*/  LDL R21, [R1+0x4ec] ;  /* 0x0004ec0001157983 */ /* 0x000ee20000100800 */
[----:B------:R-:W-:Y:S02]  /*1ae80*/  PRMT R9, RZ, 0x7610, R9 ;  /* 0x00007610ff097816 */ /* 0x000fe40000000009 */
[----:B0-----:R-:W-:-:S04]  /*1ae90*/  SHF.R.U32.HI R10, RZ, 0x6, R10 ;  /* 0x00000006ff0a7819 */ /* 0x001fc8000001160a */
[----:B------:R-:W-:Y:S01]  /*1aea0*/  SGXT.U32 R10, R10, 0x1 ;  /* 0x000000010a0a781a */ /* 0x000fe20000000000 */
[----:B--2---:R0:W-:Y:S04]  /*1aeb0*/  STL [R1+0x1050], R35 ;  /* 0x0010502301007387 */ /* 0x0041e80000100800 */
[----:B------:R2:W-:Y:S01]  /*1aec0*/  STL.S16 [R1+0x104c], R9 ;  /* 0x00104c0901007387 */ /* 0x0005e20000100600 */
[C---:B0-----:R-:W-:Y:S02]  /*1aed0*/  LOP3.LUT R35, R10.reuse, 0x28, RZ, 0xfc, !PT ;  /* 0x000000280a237812 */ /* 0x041fe400078efcff */
[----:B------:R-:W-:Y:S02]  /*1aee0*/  LOP3.LUT R10, R10, 0x30, RZ, 0xfc, !PT ;  /* 0x000000300a0a7812 */ /* 0x000fe400078efcff */
[-C--:B---3--:R-:W-:Y:S01]  /*1aef0*/  @P2 LOP3.LUT R21, R21, R20.reuse, RZ, 0x3c, !PT ;  /* 0x0000001415152212 */ /* 0x088fe200078e3cff */
[----:B--2---:R-:W0:Y:S03]  /*1af00*/  LDC R9, c[0x0][0x3a0] ;  /* 0x0000e800ff097b82 */ /* 0x004e260000000800 */
[----:B------:R-:W2:Y:S01]  /*1af10*/  LDL R10, [R1+0x104c] ;  /* 0x00104c00010a7983 */ /* 0x000ea20000100800 */
[----:B------:R-:W-:-:S04]  /*1af20*/  @P2 LOP3.LUT R20, R21, R20, RZ, 0x3c, !PT ;  /* 0x0000001415142212 */ /* 0x000fc800078e3cff */
[----:B------:R-:W-:-:S05]  /*1af30*/  @P2 LOP3.LUT R21, R21, R20, RZ, 0x3c, !PT ;  /* 0x0000001415152212 */ /* 0x000fca00078e3cff */
[----:B--2---:R-:W2:Y:S01]  /*1af40*/  @P2 LDG.E.U16 R10, desc[UR16][R20.64] ;  /* 0x00000010140a2981 */ /* 0x004ea2000c1e1500 */
[----:B0-----:R-:W-:-:S03]  /*1af50*/  ISETP.LT.AND P6, PT, R35, R9, P0 ;  /* 0x000000092300720c */ /* 0x001fc600007c1270 */
[----:B------:R-:W3:Y:S01]  /*1af60*/  LDL.LU R35, [R1+0x1ebc] ;  /* 0x001ebc0001237983 */ /* 0x000ee20000300800 */
[----:B------:R-:W-:-:S03]  /*1af70*/  PRMT R58, RZ, 0x7610, R58 ;  /* 0x00007610ff3a7816 */ /* 0x000fc6000000003a */
[----:B--2---:R0:W-:Y:S04]  /*1af80*/  @P2 STL [R1+0x104c], R10 ;  /* 0x00104c0a01002387 */ /* 0x0041e80000100800 */
[----:B------:R-:W2:Y:S01]  /*1af90*/  LDL R21, [R1+0x508] ;  /* 0x0005080001157983 */ /* 0x000ea20000100800 */
[----:B0-----:R-:W0:Y:S02]  /*1afa0*/  S2R R10, SR_TID.X ;  /* 0x00000000000a7919 */ /* 0x001e240000002100 */
[----:B0-----:R-:W-:-:S04]  /*1afb0*/  SHF.R.U32.HI R10, RZ, 0x6, R10 ;  /* 0x00000006ff0a7819 */ /* 0x001fc8000001160a */
[----:B------:R-:W-:-:S04]  /*1afc0*/  SGXT.U32 R10, R10, 0x1 ;  /* 0x000000010a0a781a */ /* 0x000fc80000000000 */
[----:B------:R-:W-:-:S04]  /*1afd0*/  LOP3.LUT R20, R10, 0x30, RZ, 0xfc, !PT ;  /* 0x000000300a147812 */ /* 0x000fc800078efcff */
[----:B------:R-:W-:Y:S01]  /*1afe0*/  ISETP.LT.AND P2, PT, R20, R9, P0 ;  /* 0x000000091400720c */ /* 0x000fe20000741270 */
[----:B------:R-:W-:-:S05]  /*1aff0*/  @P5 IMAD.MOV.U32 R20, RZ, RZ, R88 ;  /* 0x000000ffff145224 */ /* 0x000fca00078e0058 */
[----:B--2---:R-:W2:Y:S01]  /*1b000*/  @P5 LDG.E.U16 R58, desc[UR16][R20.64] ;  /* 0x00000010143a5981 */ /* 0x004ea2000c1e1500 */
[----:B------:R-:W-:-:S03]  /*1b010*/  PRMT R9, RZ, 0x7610, R9 ;  /* 0x00007610ff097816 */ /* 0x000fc60000000009 */
[----:B------:R-:W3:Y:S04]  /*1b020*/  LDL R20, [R1+0x528] ;  /* 0x0005280001147983 */ /* 0x000ee80000100800 */
[----:B------:R-:W3:Y:S01]  /*1b030*/  LDL R21, [R1+0x52c] ;  /* 0x00052c0001157983 */ /* 0x000ee20000100800 */
[----:B------:R-:W-:-:S03]  /*1b040*/  LOP3.LUT R88, R10, 0x38, RZ, 0xfc, !PT ;  /* 0x000000380a587812 */ /* 0x000fc600078efcff */
[----:B--2---:R0:W-:Y:S04]  /*1b050*/  STL [R1+0x1048], R58 ;  /* 0x0010483a01007387 */ /* 0x0041e80000100800 */
[----:B0-----:R-:W2:Y:S04]  /*1b060*/  LDL R58, [R1+0x1640] ;  /* 0x00164000013a7983 */ /* 0x001ea80000100800 */
[----:B------:R0:W-:Y:S02]  /*1b070*/  STL.S16 [R1+0x1044], R9 ;  /* 0x0010440901007387 */ /* 0x0001e40000100600 */
[----:B0-----:R-:W0:Y:S02]  /*1b080*/  LDC R9, c[0x0][0x3a0] ;  /* 0x0000e800ff097b82 */ /* 0x001e240000000800 */
[----:B0-----:R-:W-:-:S02]  /*1b090*/  ISETP.LT.AND P5, PT, R88, R9, P0 ;  /* 0x000000095800720c */ /* 0x001fc400007a1270 */
        /* <DEDUP_REMOVED lines=10> */
[----:B------:R-:W-:-:S02]  /*1b140*/  LOP3.LUT R10, R10, 0x40, RZ, 0xfc, !PT ;  /* 0x000000400a0a7812 */ /* 0x000fc400078efcff */
[----:B--2---:R-:W-:-:S04]  /*1b150*/  @P2 LOP3.LUT R21, R21, R20, RZ, 0x3c, !PT ;  /* 0x0000001415152212 */ /* 0x004fc800078e3cff */
[----:B------:R-:W-:-:S04]  /*1b160*/  @P2 LOP3.LUT R20, R21, R20, RZ, 0x3c, !PT ;  /* 0x0000001415142212 */ /* 0x000fc800078e3cff */
[----:B------:R-:W-:-:S05]  /*1b170*/  @P2 LOP3.LUT R21, R21, R20, RZ, 0x3c, !PT ;  /* 0x0000001415152212 */ /* 0x000fca00078e3cff */
[----:B------:R-:W2:Y:S01]  /*1b180*/  @P2 LDG.E.U16 R90, desc[UR16][R20.64] ;  /* 0x00000010145a2981 */ /* 0x000ea2000c1e1500 */
[----:B0-----:R-:W-:Y:S02]  /*1b190*/  ISETP.LT.AND P6, PT, R10, R9, P0 ;  /* 0x000000090a00720c */ /* 0x001fe400007c1270 */
[----:B------:R-:W0:Y:S01]  /*1b1a0*/  S2R R10, SR_TID.X ;  /* 0x00000000000a7919 */ /* 0x000e220000002100 */
[----:B------:R-:W-:Y:S01]  /*1b1b0*/  PRMT R9, RZ, 0x7610, R9 ;  /* 0x00007610ff097816 */ /* 0x000fe20000000009 */
[----:B------:R-:W3:Y:S04]  /*1b1c0*/  LDL R20, [R1+0x560] ;  /* 0x0005600001147983 */ /* 0x000ee80000100800 */
[----:B------:R-:W3:Y:S01]  /*1b1d0*/  LDL R21, [R1+0x167c] ;  /* 0x00167c0001157983 */ /* 0x000ee20000100800 */
[----:B0-----:R-:W-:-:S04]  /*1b1e0*/  SHF.R.U32.HI R10, RZ, 0x6, R10 ;  /* 0x00000006ff0a7819 */ /* 0x001fc8000001160a */
[----:B------:R-:W-:Y:S01]  /*1b1f0*/  SGXT.U32 R10, R10, 0x1 ;  /* 0x000000010a0a781a */ /* 0x000fe20000000000 */
        /* <DEDUP_REMOVED lines=47> */
[----:B------:R-:W-:Y:S01]  /*1b4f0*/  @P5 IMAD.MOV.U32 R20, RZ, RZ, R58 ;  /* 0x000000ffff145224 */ /* 0x000fe200078e003a */
[----:B------:R-:W-:Y:S01]  /*1b500*/  PRMT R9, RZ, 0x7610, R9 ;  /* 0x00007610ff097816 */ /* 0x000fe20000000009 */
[----:B------:R-:W3:Y:S04]  /*1b510*/  LDL R58, [R1+0x494] ;  /* 0x00049400013a7983 */ /* 0x000ee80000100800 */
[----:B--2---:R-:W2:Y:S04]  /*1b520*/  @P5 LDG.E.U16 R30, desc[UR16][R20.64] ;  /* 0x00000010141e5981 */ /* 0x004ea8000c1e1500 */
        /* <DEDUP_REMOVED lines=16> */
[----:B------:R-:W-:Y:S01]  /*1b630*/  PRMT R31, RZ, 0x7610, R31 ;  /* 0x00007610ff1f7816 */ /* 0x000fe2000000001f */
        /* <DEDUP_REMOVED lines=380> */
[----:B------:R-:W3:Y:S04]  /*1ce00*/  LDL.LU R24, [R1+0x1e74] ;  /* 0x001e740001187983 */ /* 0x000ee80000300800 */
        /* <DEDUP_REMOVED lines=8> */
[----:B--2---:R-:W2:Y:S04]  /*1ce90*/  @P5 LDG.E.U16 R0, desc[UR16][R20.64] ;  /* 0x0000001014005981 */ /* 0x004ea8000c1e1500 */
[----:B------:R-:W3:Y:S04]  /*1cea0*/  LDL R20, [R1+0x57c] ;  /* 0x00057c0001147983 */ /* 0x000ee80000100800 */
[----:B------:R-:W3:Y:S01]  /*1ceb0*/  LDL R21, [R1+0x164c] ;  /* 0x00164c0001157983 */ /* 0x000ee20000100800 */
[----:B------:R-:W-:-:S03]  /*1cec0*/  PRMT R60, RZ, 0x7610, R60 ;  /* 0x00007610ff3c7816 */ /* 0x000fc6000000003c */
[----:B--2---:R0:W-:Y:S02]  /*1ced0*/  STL [R1+0xfb8], R0 ;  /* 0x000fb80001007387 */ /* 0x0041e40000100800 */
[----:B0-----:R-:W-:Y:S02]  /*1cee0*/  LOP3.LUT R0, R10, 0x5c, RZ, 0xfc, !PT ;  /* 0x0000005c0a007812 */ /* 0x001fe400078efcff */
[----:B---3--:R-:W-:-:S04]  /*1cef0*/  @P6 LOP3.LUT R21, R21, R20, RZ, 0x3c, !PT ;  /* 0x0000001415156212 */ /* 0x008fc800078e3cff */
[C---:B------:R-:W-:Y:S02]  /*1cf00*/  @P6 LOP3.LUT R20, R21.reuse, R20, RZ, 0x3c, !PT ;  /* 0x0000001415146212 */ /* 0x040fe400078e3cff */
[----:B------:R-:W-:Y:S02]  /*1cf10*/  ISETP.LT.AND P5, PT, R0, R9, P0 ;  /* 0x000000090000720c */ /* 0x000fe400007a1270 */
[----:B------:R-:W-:-:S05]  /*1cf20*/  @P6 LOP3.LUT R21, R21, R20, RZ, 0x3c, !PT ;  /* 0x0000001415156212 */ /* 0x000fca00078e3cff */
[----:B------:R0:W2:Y:S02]  /*1cf30*/  @P6 LDG.E.U16 R60, desc[UR16][R20.64] ;  /* 0x00000010143c6981 */ /* 0x0000a4000c1e1500 */
[----:B0-----:R-:W-:Y:S02]  /*1cf40*/  @P2 IMAD.MOV.U32 R20, RZ, RZ, R63 ;  /* 0x000000ffff142224 */ /* 0x001fe400078e003f */
[----:B------:R-:W-:-:S05]  /*1cf50*/  @P2 IMAD.MOV.U32 R21, RZ, RZ, R59 ;  /* 0x000000ffff152224 */ /* 0x000fca00078e003b */
[----:B------:R0:W3:Y:S02]  /*1cf60*/  @P2 LDG.E.U16 R45, desc[UR16][R20.64] ;  /* 0x00000010142d2981 */ /* 0x0000e4000c1e1500 */
[----:B0-----:R-:W-:Y:S02]  /*1cf70*/  @P5 IMAD.MOV.U32 R20, RZ, RZ, R55 ;  /* 0x000000ffff145224 */ /* 0x001fe400078e0037 */
[----:B------:R-:W-:-:S05]  /*1cf80*/  @P5 IMAD.MOV.U32 R21, RZ, RZ, R57 ;  /* 0x000000ffff155224 */ /* 0x000fca00078e0039 */
[----:B------:R0:W2:Y:S01]  /*1cf90*/  @P5 LDG.E.U16 R46, desc[UR16][R20.64] ;  /* 0x00000010142e5981 */ /* 0x0000a2000c1e1500 */
[----:B------:R-:W-:-:S04]  /*1cfa0*/  LOP3.LUT R58, R10, 0x64, RZ, 0xfc, !PT ;  /* 0x000000640a3a7812 */ /* 0x000fc800078efcff */
[----:B------:R-:W-:-:S13]  /*1cfb0*/  ISETP.LT.AND P6, PT, R58, R9, P0 ;  /* 0x000000093a00720c */ /* 0x000fda00007c1270 */
[----:B0-----:R-:W-:Y:S02]  /*1cfc0*/  @P6 IMAD.MOV.U32 R20, RZ, RZ, R44 ;  /* 0x000000ffff146224 */ /* 0x001fe400078e002c */
[----:B------:R-:W-:-:S05]  /*1cfd0*/  @P6 IMAD.MOV.U32 R21, RZ, RZ, R51 ;  /* 0x000000ffff156224 */ /* 0x000fca00078e0033 */
[----:B------:R0:W4:Y:S04]  /*1cfe0*/  @P6 LDG.E.U16 R43, desc[UR16][R20.64] ;  /* 0x00000010142b6981 */ /* 0x000128000c1e1500 */
[----:B---3--:R3:W-:Y:S02]  /*1cff0*/  STL [R1+0xfb0], R45 ;  /* 0x000fb02d01007387 */ /* 0x0087e40000100800 */
[----:B---3--:R-:W-:-:S04]  /*1d000*/  LOP3.LUT R45, R10, 0x74, RZ, 0xfc, !PT ;  /* 0x000000740a2d7812 */ /* 0x008fc800078efcff */
[-C--:B------:R-:W-:Y:S01]  /*1d010*/  ISETP.LT.AND P5, PT, R45, R9.reuse, P0 ;  /* 0x000000092d00720c */ /* 0x080fe200007a1270 */
[----:B--2---:R2:W-:Y:S04]  /*1d020*/  STL [R1+0xfa8], R46 ;  /* 0x000fa82e01007387 */ /* 0x0045e80000100800 */
[----:B------:R-:W3:Y:S01]  /*1d030*/  LDL R45, [R1+0x4a4] ;  /* 0x0004a400012d7983 */ /* 0x000ee20000100800 */
[C---:B------:R-:W-:Y:S02]  /*1d040*/  LOP3.LUT R58, R10.reuse, 0x6c, RZ, 0xfc, !PT ;  /* 0x0000006c0a3a7812 */ /* 0x040fe400078efcff */
[----:B------:R-:W-:Y:S01]  /*1d050*/  LOP3.LUT R55, R10, 0x7c, RZ, 0xfc, !PT ;  /* 0x0000007c0a377812 */ /* 0x000fe200078efcff */
[----:B------:R-:W3:Y:S04]  /*1d060*/  LDL R44, [R1+0x4c0] ;  /* 0x0004c000012c7983 */ /* 0x000ee80000100800 */
[----:B--2---:R-:W2:Y:S01]  /*1d070*/  LDL R46, [R1+0x4a0] ;  /* 0x0004a000012e7983 */ /* 0x004ea20000100800 */
[----:B------:R-:W-:-:S02]  /*1d080*/  ISETP.LT.AND P2, PT, R58, R9, P0 ;  /* 0x000000093a00720c */ /* 0x000fc40000741270 */
[----:B------:R-:W-:Y:S02]  /*1d090*/  ISETP.LT.AND P6, PT, R55, R9, P0 ;  /* 0x000000093700720c */ /* 0x000fe400007c1270 */
[----:B------:R-:W-:-:S09]  /*1d0a0*/  LOP3.LUT R51, R10, 0x6, RZ, 0xfc, !PT ;  /* 0x000000060a337812 */ /* 0x000fd200078efcff */
[----:B0-----:R-:W-:Y:S02]  /*1d0b0*/  @P2 IMAD.MOV.U32 R20, RZ, RZ, R40 ;  /* 0x000000ffff142224 */ /* 0x001fe400078e0028 */
[----:B------:R-:W-:-:S05]  /*1d0c0*/  @P2 IMAD.MOV.U32 R21, RZ, RZ, R41 ;  /* 0x000000ffff152224 */ /* 0x000fca00078e0029 */
[----:B------:R0:W2:Y:S01]  /*1d0d0*/  @P2 LDG.E.U16 R53, desc[UR16][R20.64] ;  /* 0x0000001014352981 */ /* 0x0000a2000c1e1500 */
[----:B------:R-:W-:Y:S01]  /*1d0e0*/  ISETP.LT.AND P2, PT, R51, R9, P0 ;  /* 0x000000093300720c */ /* 0x000fe20000741270 */
[----:B0-----:R-:W-:Y:S02]  /*1d0f0*/  @P5 IMAD.MOV.U32 R20, RZ, RZ, R28 ;  /* 0x000000ffff145224 */ /* 0x001fe400078e001c */
[----:B------:R-:W-:-:S05]  /*1d100*/  @P5 IMAD.MOV.U32 R21, RZ, RZ, R47 ;  /* 0x000000ffff155224 */ /* 0x000fca00078e002f */
[----:B------:R0:W2:Y:S02]  /*1d110*/  @P5 LDG.E.U16 R19, desc[UR16][R20.64] ;  /* 0x0000001014135981 */ /* 0x0000a4000c1e1500 */
[----:B0-----:R-:W-:Y:S02]  /*1d120*/  @P6 IMAD.MOV.U32 R20, RZ, RZ, R49 ;  /* 0x000000ffff146224 */ /* 0x001fe400078e0031 */
[----:B------:R-:W-:Y:S01]  /*1d130*/  @P6 IMAD.MOV.U32 R21, RZ, RZ, R50 ;  /* 0x000000ffff156224 */ /* 0x000fe200078e0032 */
[----:B----4-:R0:W-:Y:S04]  /*1d140*/  STL [R1+0xfac], R43 ;  /* 0x000fac2b01007387 */ /* 0x0101e80000100800 */
[----:B------:R3:W4:Y:S04]  /*1d150*/  @P6 LDG.E.U16 R48, desc[UR16][R20.64] ;  /* 0x0000001014306981 */ /* 0x000728000c1e1500 */
[----:B0-----:R-:W4:Y:S04]  /*1d160*/  LDL R43, [R1+0x4c4] ;  /* 0x0004c400012b7983 */ /* 0x001f280000100800 */
[----:B------:R-:W-:Y:S04]  /*1d170*/  STL [R1+0xfb4], R60 ;  /* 0x000fb43c01007387 */ /* 0x000fe80000100800 */
[----:B------:R-:W4:Y:S04]  /*1d180*/  LDL R41, [R1+0x4e0] ;  /* 0x0004e00001297983 */ /* 0x000f280000100800 */
[----:B------:R-:W4:Y:S04]  /*1d190*/  LDL R40, [R1+0x4e4] ;  /* 0x0004e40001287983 */ /* 0x000f280000100800 */
[----:B------:R-:W4:Y:S01]  /*1d1a0*/  LDL.LU R28, [R1+0x11c] ;  /* 0x00011c00011c7983 */ /* 0x000f220000300800 */
[----:B---3--:R-:W-:-:S02]  /*1d1b0*/  @P2 IMAD.MOV.U32 R20, RZ, RZ, R45 ;  /* 0x000000ffff142224 */ /* 0x008fc400078e002d */
[----:B--2---:R-:W-:-:S05]  /*1d1c0*/  @P2 IMAD.MOV.U32 R21, RZ, RZ, R46 ;  /* 0x000000ffff152224 */ /* 0x004fca00078e002e */
[----:B------:R4:W2:Y:S01]  /*1d1d0*/  @P2 LDG.E.U16 R38, desc[UR16][R20.64] ;  /* 0x0000001014262981 */ /* 0x0008a2000c1e1500 */
[----:B------:R-:W-:-:S04]  /*1d1e0*/  LOP3.LUT R47, R10, 0x16, RZ, 0xfc, !PT ;  /* 0x000000160a2f7812 */ /* 0x000fc800078efcff */
[----:B------:R-:W-:Y:S02]  /*1d1f0*/  ISETP.LT.AND P6, PT, R47, R9, P0 ;  /* 0x000000092f00720c */ /* 0x000fe400007c1270 */
[----:B------:R-:W-:-:S04]  /*1d200*/  LOP3.LUT R45, R10, 0x1e, RZ, 0xfc, !PT ;  /* 0x0000001e0a2d7812 */ /* 0x000fc800078efcff */
[----:B------:R-:W-:Y:S01]  /*1d210*/  ISETP.LT.AND P2, PT, R45, R9, P0 ;  /* 0x000000092d00720c */ /* 0x000fe20000741270 */
[----:B------:R0:W-:Y:S02]  /*1d220*/  STL [R1+0xfa0], R19 ;  /* 0x000fa01301007387 */ /* 0x0001e40000100800 */
[----:B0-----:R-:W-:-:S04]  /*1d230*/  LOP3.LUT R19, R10, 0xe, RZ, 0xfc, !PT ;  /* 0x0000000e0a137812 */ /* 0x001fc800078efcff */
[----:B------:R-:W-:Y:S02]  /*1d240*/  ISETP.LT.AND P5, PT, R19, R9, P0 ;  /* 0x000000091300720c */ /* 0x000fe400007a1270 */
[----:B------:R-:W3:Y:S11]  /*1d250*/  LDL.LU R19, [R1+0x110] ;  /* 0x0001100001137983 */ /* 0x000ef60000300800 */
[----:B----4-:R-:W-:-:S02]  /*1d260*/  @P5 IMAD.MOV.U32 R20, RZ, RZ, R43 ;  /* 0x000000ffff145224 */ /* 0x010fc400078e002b */
[----:B------:R-:W-:-:S05]  /*1d270*/  @P5 IMAD.MOV.U32 R21, RZ, RZ, R44 ;  /* 0x000000ffff155224 */ /* 0x000fca00078e002c */
[----:B------:R0:W4:Y:S02]  /*1d280*/  @P5 LDG.E.U16 R42, desc[UR16][R20.64] ;  /* 0x00000010142a5981 */ /* 0x000124000c1e1500 */
[----:B0-----:R-:W-:Y:S02]  /*1d290*/  @P6 IMAD.MOV.U32 R20, RZ, RZ, R40 ;  /* 0x000000ffff146224 */ /* 0x001fe400078e0028 */
[----:B------:R-:W-:-:S05]  /*1d2a0*/  @P6 IMAD.MOV.U32 R21, RZ, RZ, R41 ;  /* 0x000000ffff156224 */ /* 0x000fca00078e0029 */
[----:B------:R0:W4:Y:S02]  /*1d2b0*/  @P6 LDG.E.U16 R39, desc[UR16][R20.64] ;  /* 0x0000001014276981 */ /* 0x000124000c1e1500 */
[----:B0-----:R-:W-:Y:S02]  /*1d2c0*/  @P2 IMAD.MOV.U32 R20, RZ, RZ, R65 ;  /* 0x000000ffff142224 */ /* 0x001fe400078e0041 */
[----:B------:R-:W-:-:S05]  /*1d2d0*/  @P2 IMAD.MOV.U32 R21, RZ, RZ, R61 ;  /* 0x000000ffff152224 */ /* 0x000fca00078e003d */
[----:B------:R0:W4:Y:S04]  /*1d2e0*/  @P2 LDG.E.U16 R34, desc[UR16][R20.64] ;  /* 0x0000001014222981 */ /* 0x000128000c1e1500 */
[----:B--2---:R2:W-:Y:S02]  /*1d2f0*/  STL [R1+0xf9c], R38 ;  /* 0x000f9c2601007387 */ /* 0x0045e40000100800 */
[----:B--2---:R-:W-:-:S04]  /*1d300*/  LOP3.LUT R38, R10, 0x26, RZ, 0xfc, !PT ;  /* 0x000000260a267812 */ /* 0x004fc800078efcff */
[----:B------:R-:W-:Y:S02]  /*1d310*/  ISETP.LT.AND P5, PT, R38, R9, P0 ;  /* 0x000000092600720c */ /* 0x000fe400007a1270 */
[----:B------:R-:W-:-:S04]  /*1d320*/  LOP3.LUT R38, R10, 0x2e, RZ, 0xfc, !PT ;  /* 0x0000002e0a267812 */ /* 0x000fc800078efcff */
[----:B------:R-:W-:-:S07]  /*1d330*/  ISETP.LT.AND P6, PT, R38, R9, P0 ;  /* 0x000000092600720c */ /* 0x000fce00007c1270 */
[----:B0-----:R-:W-:Y:S02]  /*1d340*/  @P5 IMAD.MOV.U32 R20, RZ, RZ, R69 ;  /* 0x000000ffff145224 */ /* 0x001fe400078e0045 */
[----:B------:R-:W-:-:S05]  /*1d350*/  @P5 IMAD.MOV.U32 R21, RZ, RZ, R67 ;  /* 0x000000ffff155224 */ /* 0x000fca00078e0043 */
[----:B------:R0:W2:Y:S02]  /*1d360*/  @P5 LDG.E.U16 R22, desc[UR16][R20.64] ;  /* 0x0000001014165981 */ /* 0x0000a4000c1e1500 */
[----:B0-----:R-:W-:Y:S02]  /*1d370*/  @P6 IMAD.MOV.U32 R20, RZ, RZ, R73 ;  /* 0x000000ffff146224 */ /* 0x001fe400078e0049 */
[----:B------:R-:W-:-:S05]  /*1d380*/  @P6 IMAD.MOV.U32 R21, RZ, RZ, R71 ;  /* 0x000000ffff156224 */ /* 0x000fca00078e0047 */
[----:B------:R0:W2:Y:S01]  /*1d390*/  @P6 LDG.E.U16 R11, desc[UR16][R20.64] ;  /* 0x00000010140b6981 */ /* 0x0000a2000c1e1500 */
[----:B------:R-:W-:-:S03]  /*1d3a0*/  ISETP.GE.AND P2, PT, R28, RZ, PT ;  /* 0x000000ff1c00720c */ /* 0x000fc60003f46270 */
[----:B------:R-:W-:Y:S04]  /*1d3b0*/  STL [R1+0xfa4], R53 ;  /* 0x000fa43501007387 */ /* 0x000fe80000100800 */
[----:B------:R-:W-:Y:S04]  /*1d3c0*/  STL [R1+0xf98], R48 ;  /* 0x000f983001007387 */ /* 0x000fe80000100800 */
[----:B------:R-:W4:Y:S01]  /*1d3d0*/  LDL.LU R28, [R1+0x118] ;  /* 0x00011800011c7983 */ /* 0x000f220000300800 */
[----:B------:R-:W-:Y:S02]  /*1d3e0*/  ISETP.NE.AND P3, PT, RZ, UR21, PT ;  /* 0x00000015ff007c0c */ /* 0x000fe4000bf65270 */
[----:B---3--:R-:W-:-:S02]  /*1d3f0*/  ISETP.GE.AND P5, PT, R19, RZ, PT ;  /* 0x000000ff1300720c */ /* 0x008fc40003fa6270 */
[----:B0-----:R-:W-:Y:S01]  /*1d400*/  LOP3.LUT R21, R10, 0x3e, RZ, 0xfc, !PT ;  /* 0x0000003e0a157812 */ /* 0x001fe200078efcff */
[----:B------:R-:W-:Y:S01]  /*1d410*/  @!P2 IMAD.MOV R13, RZ, RZ, -R13 ;  /* 0x000000ffff0da224 */ /* 0x000fe200078e0a0d */
[----:B------:R-:W-:Y:S02]  /*1d420*/  PRMT R4, RZ, 0x7610, R4 ;  /* 0x00007610ff047816 */ /* 0x000fe40000000004 */
[----:B------:R-:W-:Y:S01]  /*1d430*/  ISETP.LT.AND P2, PT, R21, R9, P0 ;  /* 0x000000091500720c */ /* 0x000fe20000741270 */
[----:B--2---:R0:W-:Y:S04]  /*1d440*/  STL [R1+0xf84], R11 ;  /* 0x000f840b01007387 */ /* 0x0041e80000100800 */
[----:B----4-:R-:W-:Y:S04]  /*1d450*/  STL [R1+0xf94], R42 ;  /* 0x000f942a01007387 */ /* 0x010fe80000100800 */
[----:B------:R2:W-:Y:S01]  /*1d460*/  STL [R1+0xf88], R22 ;  /* 0x000f881601007387 */ /* 0x0005e20000100800 */
[----:B0-----:R-:W-:-:S02]  /*1d470*/  LOP3.LUT R11, RZ, UR21, RZ, 0x33, !PT ;  /* 0x00000015ff0b7c12 */ /* 0x001fc4000f8e33ff */
[----:B------:R-:W-:Y:S02]  /*1d480*/  PRMT R8, RZ, 0x7610, R8 ;  /* 0x00007610ff087816 */ /* 0x000fe40000000008 */
[----:B--2---:R-:W-:Y:S01]  /*1d490*/  LOP3.LUT R22, R10, 0x36, RZ, 0xfc, !PT ;  /* 0x000000360a167812 */ /* 0x004fe200078efcff */
[----:B------:R-:W-:Y:S01]  /*1d4a0*/  STL [R1+0xf90], R39 ;  /* 0x000f902701007387 */ /* 0x000fe20000100800 */
[----:B-----5:R-:W-:Y:S02]  /*1d4b0*/  SEL R19, R11, R52, !P3 ;  /* 0x000000340b137207 */ /* 0x020fe40005800000 */
[----:B------:R-:W-:Y:S01]  /*1d4c0*/  PRMT R7, RZ, 0x7610, R7 ;  /* 0x00007610ff077816 */ /* 0x000fe20000000007 */
[----:B------:R-:W-:Y:S01]  /*1d4d0*/  @!P5 IMAD.MOV R14, RZ, RZ, -R14 ;  /* 0x000000ffff0ed224 */ /* 0x000fe200078e0a0e */
[----:B------:R-:W-:Y:S02]  /*1d4e0*/  ISETP.LT.AND P6, PT, R22, R9, P0 ;  /* 0x000000091600720c */ /* 0x000fe400007c1270 */
[----:B------:R-:W-:-:S02]  /*1d4f0*/  PRMT R6, RZ, 0x7610, R6 ;  /* 0x00007610ff067816 */ /* 0x000fc40000000006 */
[----:B------:R-:W-:Y:S02]  /*1d500*/  PRMT R5, RZ, 0x7610, R5 ;  /* 0x00007610ff057816 */ /* 0x000fe40000000005 */
[----:B------:R-:W-:Y:S02]  /*1d510*/  PRMT R3, RZ, 0x7610, R3 ;  /* 0x00007610ff037816 */ /* 0x000fe40000000003 */
[----:B------:R-:W-:Y:S01]  /*1d520*/  PRMT R2, RZ, 0x7610, R2 ;  /* 0x00007610ff027816 */ /* 0x000fe20000000002 */
[----:B------:R-:W0:Y:S01]  /*1d530*/  S2R R0, SR_TID.X ;  /* 0x0000000000007919 */ /* 0x000e220000002100 */
[----:B------:R-:W-:Y:S01]  /*1d540*/  SEL R20, R11, R54, !P3 ;  /* 0x000000360b147207 */ /* 0x000fe20005800000 */
[----:B------:R-:W-:Y:S01]  /*1d550*/  IMAD R19, R19, UR20, RZ ;  /* 0x0000001413137c24 */ /* 0x000fe2000f8e02ff */
[C---:B------:R-:W-:Y:S01]  /*1d560*/  SEL R22, R11.reuse, R62, !P3 ;  /* 0x0000003e0b167207 */ /* 0x040fe20005800000 */
[----:B------:R-:W-:Y:S01]  /*1d570*/  @P6 IMAD.MOV.U32 R21, RZ, RZ, R75 ;  /* 0x000000ffff156224 */ /* 0x000fe200078e004b */
[C---:B------:R-:W-:Y:S01]  /*1d580*/  SEL R12, R11.reuse, R12, !P3 ;  /* 0x0000000c0b0c7207 */ /* 0x040fe20005800000 */
[----:B------:R-:W-:Y:S01]  /*1d590*/  IMAD R20, R20, UR19, RZ ;  /* 0x0000001314147c24 */ /* 0x000fe2000f8e02ff */
[----:B------:R-:W-:Y:S01]  /*1d5a0*/  STL [R1+0x194], R19 ;  /* 0x0001941301007387 */ /* 0x000fe20000100800 */
[C---:B------:R-:W-:Y:S01]  /*1d5b0*/  SEL R13, R11.reuse, R13, !P3 ;  /* 0x0000000d0b0d7207 */ /* 0x040fe20005800000 */
[----:B------:R-:W2:Y:S02]  /*1d5c0*/  LDCU UR21, c[0x0][0x3b0] ;  /* 0x00007600ff1577ac */ /* 0x000ea40008000800 */
[----:B------:R-:W-:Y:S01]  /*1d5d0*/  STL [R1+0xf8c], R34 ;  /* 0x000f8c2201007387 */ /* 0x000fe20000100800 */
[----:B------:R-:W-:Y:S01]  /*1d5e0*/  SEL R14, R11, R14, !P3 ;  /* 0x0000000e0b0e7207 */ /* 0x000fe20005800000 */
[----:B------:R-:W3:Y:S02]  /*1d5f0*/  LDCU UR20, c[0x0][0x3b0] ;  /* 0x00007600ff1477ac */ /* 0x000ee40008000800 */
[----:B------:R4:W-:Y:S01]  /*1d600*/  STL [R1+0x204], R20 ;  /* 0x0002041401007387 */ /* 0x0009e20000100800 */
[----:B------:R-:W0:Y:S01]  /*1d610*/  LDCU UR19, c[0x0][0x3b0] ;  /* 0x00007600ff1377ac */ /* 0x000e220008000800 */
[----:B----4-:R-:W-:-:S05]  /*1d620*/  @P6 IMAD.MOV.U32 R20, RZ, RZ, R77 ;  /* 0x000000ffff146224 */ /* 0x010fca00078e004d */
[----:B------:R4:W2:Y:S01]  /*1d630*/  @P6 LDG.E.U16 R4, desc[UR16][R20.64] ;  /* 0x0000001014046981 */ /* 0x0008a2000c1e1500 */
[----:B------:R-:W-:-:S05]  /*1d640*/  SEL R19, R11, R56, !P3 ;  /* 0x000000380b137207 */ /* 0x000fca0005800000 */
[----:B------:R-:W-:Y:S01]  /*1d650*/  IMAD R19, R19, UR18, RZ ;  /* 0x0000001213137c24 */ /* 0x000fe2000f8e02ff */
[----:B0-----:R-:W-:Y:S01]  /*1d660*/  LOP3.LUT R0, R0, 0x7f, RZ, 0xc0, !PT ;  /* 0x0000007f00007812 */ /* 0x001fe200078ec0ff */
[----:B------:R-:W0:Y:S01]  /*1d670*/  LDCU UR18, c[0x0][0x3b0] ;  /* 0x00007600ff1277ac */ /* 0x000e220008000800 */
[----:B----4-:R-:W-:Y:S02]  /*1d680*/  IMAD R20, R22, UR15, RZ ;  /* 0x0000000f16147c24 */ /* 0x010fe4000f8e02ff */
[----:B------:R4:W-:Y:S01]  /*1d690*/  STL [R1+0x190], R19 ;  /* 0x0001901301007387 */ /* 0x0009e20000100800 */
[C---:B------:R-:W-:Y:S01]  /*1d6a0*/  SEL R22, R11.reuse, R72, !P3 ;  /* 0x000000480b167207 */ /* 0x040fe20005800000 */
[----:B------:R-:W0:Y:S01]  /*1d6b0*/  LDCU UR15, c[0x0][0x3b0] ;  /* 0x00007600ff0f77ac */ /* 0x000e220008000800 */
[----:B----4-:R-:W-:-:S05]  /*1d6c0*/  SEL R19, R11, R64, !P3 ;  /* 0x000000400b137207 */ /* 0x010fca0005800000 */
[----:B------:R-:W-:Y:S01]  /*1d6d0*/  IMAD R21, R19, UR14, RZ ;  /* 0x0000000e13157c24 */ /* 0x000fe2000f8e02ff */
[----:B------:R-:W-:Y:S01]  /*1d6e0*/  SEL R19, R11, R66, !P3 ;  /* 0x000000420b137207 */ /* 0x000fe20005800000 */
[----:B------:R-:W4:Y:S04]  /*1d6f0*/  LDCU UR14, c[0x0][0x3b0] ;  /* 0x00007600ff0e77ac */ /* 0x000f280008000800 */
[----:B------:R-:W-:Y:S01]  /*1d700*/  IMAD R19, R19, UR13, RZ ;  /* 0x0000000d13137c24 */ /* 0x000fe2000f8e02ff */
[----:B------:R-:W0:Y:S01]  /*1d710*/  LDCU UR13, c[0x0][0x3b0] ;  /* 0x00007600ff0d77ac */ /* 0x000e220008000800 */
[----:B--2---:R-:W-:Y:S04]  /*1d720*/  STL [R1+0x1ccc], R4 ;  /* 0x001ccc0401007387 */ /* 0x004fe80000100800 */
[----:B------:R2:W-:Y:S04]  /*1d730*/  STL [R1+0x200], R20 ;  /* 0x0002001401007387 */ /* 0x0005e80000100800 */
[----:B------:R0:W-:Y:S01]  /*1d740*/  STL [R1+0x188], R21 ;  /* 0x0001881501007387 */ /* 0x0001e20000100800 */
[----:B--2---:R-:W-:-:S04]  /*1d750*/  LOP3.LUT R20, R10, 0x46, RZ, 0xfc, !PT ;  /* 0x000000460a147812 */ /* 0x004fc800078efcff */
[----:B------:R-:W-:Y:S01]  /*1d760*/  ISETP.LT.AND P6, PT, R20, R9, P0 ;  /* 0x000000091400720c */ /* 0x000fe200007c1270 */
[----:B------:R-:W-:Y:S02]  /*1d770*/  @P2 IMAD.MOV.U32 R20, RZ, RZ, R81 ;  /* 0x000000ffff142224 */ /* 0x000fe400078e0051 */
[----:B0-----:R-:W-:-:S05]  /*1d780*/  @P2 IMAD.MOV.U32 R21, RZ, RZ, R79 ;  /* 0x000000ffff152224 */ /* 0x001fca00078e004f */
[----:B------:R0:W2:Y:S02]  /*1d790*/  @P2 LDG.E.U16 R29, desc[UR16][R20.64] ;  /* 0x00000010141d2981 */ /* 0x0000a4000c1e1500 */
[----:B0-----:R-:W-:Y:S02]  /*1d7a0*/  SEL R20, R11, R68, !P3 ;  /* 0x000000440b147207 */ /* 0x001fe40005800000 */
[----:B------:R-:W-:Y:S03]  /*1d7b0*/  STL [R1+0x1fc], R19 ;  /* 0x0001fc1301007387 */ /* 0x000fe60000100800 */
[----:B------:R-:W-:Y:S02]  /*1d7c0*/  IMAD R20, R20, UR12, RZ ;  /* 0x0000000c14147c24 */ /* 0x000fe4000f8e02ff */
[----:B------:R-:W-:Y:S01]  /*1d7d0*/  @P6 IMAD.MOV.U32 R21, RZ, RZ, R83 ;  /* 0x000000ffff156224 */ /* 0x000fe200078e0053 */
[----:B------:R-:W-:Y:S01]  /*1d7e0*/  ISETP.GE.AND P2, PT, R28, RZ, PT ;  /* 0x000000ff1c00720c */ /* 0x000fe20003f46270 */
[----:B------:R-:W0:Y:S01]  /*1d7f0*/  LDCU UR12, c[0x0][0x3b0] ;  /* 0x00007600ff0c77ac */ /* 0x000e220008000800 */
[----:B------:R1:W-:Y:S02]  /*1d800*/  STL [R1+0x11c], R20 ;  /* 0x00011c1401007387 */ /* 0x0003e40000100800 */
[----:B-1----:R-:W-:-:S05]  /*1d810*/  @P6 IMAD.MOV.U32 R20, RZ, RZ, R85 ;  /* 0x000000ffff146224 */ /* 0x002fca00078e0055 */
[----:B------:R1:W2:Y:S01]  /*1d820*/  @P6 LDG.E.U16 R8, desc[UR16][R20.64] ;  /* 0x0000001014086981 */ /* 0x0002a2000c1e1500 */
[----:B------:R-:W-:-:S05]  /*1d830*/  SEL R19, R11, R70, !P3 ;  /* 0x000000460b137207 */ /* 0x000fca0005800000 */
[----:B------:R-:W-:Y:S01]  /*1d840*/  IMAD R19, R19, UR42, RZ ;  /* 0x0000002a13137c24 */ /* 0x000fe2000f8e02ff */
[----:B------:R-:W-:Y:S01]  /*1d850*/  PRMT R4, RZ, 0x7610, R4 ;  /* 0x00007610ff047816 */ /* 0x000fe20000000004 */
[----:B------:R-:W-:Y:S01]  /*1d860*/  @!P2 IMAD.MOV R15, RZ, RZ, -R15 ;  /* 0x000000ffff0fa224 */ /* 0x000fe200078e0a0f */
[----:B------:R-:W0:Y:S01]  /*1d870*/  LDCU UR42, c[0x0][0x3b0] ;  /* 0x00007600ff2a77ac */ /* 0x000e220008000800 */
[C---:B-1----:R-:W-:Y:S01]  /*1d880*/  SEL R20, R11.reuse, R74, !P3 ;  /* 0x0000004a0b147207 */ /* 0x042fe20005800000 */
[----:B------:R1:W-:Y:S04]  /*1d890*/  STL [R1+0x1f8], R19 ;  /* 0x0001f81301007387 */ /* 0x0003e80000100800 */
[----:B------:R-:W-:Y:S01]  /*1d8a0*/  IMAD R20, R20, UR40, RZ ;  /* 0x0000002814147c24 */ /* 0x000fe2000f8e02ff */
[C---:B------:R-:W-:Y:S01]  /*1d8b0*/  SEL R15, R11.reuse, R15, !P3 ;  /* 0x0000000f0b0f7207 */ /* 0x040fe20005800000 */
[----:B------:R-:W0:Y:S01]  /*1d8c0*/  LDCU UR40, c[0x0][0x3b0] ;  /* 0x00007600ff2877ac */ /* 0x000e220008000800 */
[----:B-1----:R-:W-:Y:S01]  /*1d8d0*/  IMAD R19, R22, UR41, RZ ;  /* 0x0000002916137c24 */ /* 0x002fe2000f8e02ff */
[----:B--2---:R1:W-:Y:S01]  /*1d8e0*/  STL [R1+0xf78], R8 ;  /* 0x000f780801007387 */ /* 0x0043e20000100800 */
[----:B------:R-:W-:Y:S01]  /*1d8f0*/  SEL R22, R11, R82, !P3 ;  /* 0x000000520b167207 */ /* 0x000fe20005800000 */
[----:B------:R-:W2:Y:S02]  /*1d900*/  LDCU UR41, c[0x0][0x3b0] ;  /* 0x00007600ff2977ac */ /* 0x000ea40008000800 */
[----:B------:R0:W-:Y:S01]  /*1d910*/  STL [R1+0x118], R19 ;  /* 0x0001181301007387 */ /* 0x0001e20000100800 */
[----:B-1----:R-:W-:-:S03]  /*1d920*/  LOP3.LUT R8, R10, 0x4e, RZ, 0xfc, !PT ;  /* 0x0000004e0a087812 */ /* 0x002fc600078efcff */
[----:B------:R1:W-:Y:S01]  /*1d930*/  STL [R1+0x1e8], R20 ;  /* 0x0001e81401007387 */ /* 0x0003e20000100800 */
[----:B------:R-:W-:-:S03]  /*1d940*/  ISETP.LT.AND P6, PT, R8, R9, P0 ;  /* 0x000000090800720c */ /* 0x000fc600007c1270 */
[----:B------:R-:W3:Y:S01]  /*1d950*/  LDL.LU R34, [R1+0x128] ;  /* 0x0001280001227983 */ /* 0x000ee20000300800 */
[C---:B0-----:R-:W-:Y:S02]  /*1d960*/  SEL R19, R11.reuse, R76, !P3 ;  /* 0x0000004c0b137207 */ /* 0x041fe40005800000 */
[----:B-1----:R-:W-:-:S03]  /*1d970*/  SEL R20, R11, R78, !P3 ;  /* 0x0000004e0b147207 */ /* 0x002fc60005800000 */
[----:B------:R-:W-:Y:S01]  /*1d980*/  IMAD R19, R19, UR39, RZ ;  /* 0x0000002713137c24 */ /* 0x000fe2000f8e02ff */
[----:B------:R-:W-:Y:S01]  /*1d990*/  STL [R1+0xf7c], R29 ;  /* 0x000f7c1d01007387 */ /* 0x000fe20000100800 */
[----:B------:R-:W-:Y:S01]  /*1d9a0*/  LOP3.LUT R8, R10, 0x56, RZ, 0xfc, !PT ;  /* 0x000000560a087812 */ /* 0x000fe200078efcff */
[----:B------:R-:W-:Y:S01]  /*1d9b0*/  IMAD R12, R12, UR42, RZ ;  /* 0x0000002a0c0c7c24 */ /* 0x000fe2000f8e02ff */
[----:B------:R-:W0:Y:S01]  /*1d9c0*/  LDCU UR39, c[0x0][0x3b0] ;  /* 0x00007600ff2777ac */ /* 0x000e220008000800 */
[----:B------:R-:W-:Y:S01]  /*1d9d0*/  IMAD R20, R20, UR38, RZ ;  /* 0x0000002614147c24 */ /* 0x000fe2000f8e02ff */
[----:B------:R-:W-:Y:S01]  /*1d9e0*/  STL [R1+0x110], R19 ;  /* 0x0001101301007387 */ /* 0x000fe20000100800 */
[----:B------:R-:W-:Y:S01]  /*1d9f0*/  @P6 IMAD.MOV.U32 R21, RZ, RZ, R87 ;  /* 0x000000ffff156224 */ /* 0x000fe200078e0057 */
[----:B------:R-:W-:Y:S01]  /*1da00*/  ISETP.LT.AND P5, PT, R8, R9, P0 ;  /* 0x000000090800720c */ /* 0x000fe200007a1270 */
[----:B--2---:R-:W-:Y:S01]  /*1da10*/  IMAD R14, R14, UR41, RZ ;  /* 0x000000290e0e7c24 */ /* 0x004fe2000f8e02ff */
[----:B------:R1:W-:Y:S01]  /*1da20*/  STL [R1+0x1e4], R20 ;  /* 0x0001e41401007387 */ /* 0x0003e20000100800 */
[----:B------:R-:W2:Y:S01]  /*1da30*/  LDCU UR38, c[0x0][0x3b0] ;  /* 0x00007600ff2677ac */ /* 0x000ea20008000800 */
[----:B------:R-:W0:Y:S01]  /*1da40*/  LDCU UR41, c[0x0][0x3b0] ;  /* 0x00007600ff2977ac */ /* 0x000e220008000800 */
[----:B------:R-:W0:Y:S01]  /*1da50*/  LDCU UR42, c[0x0][0x3b0] ;  /* 0x00007600ff2a77ac */ /* 0x000e220008000800 */
[----:B-1----:R-:W-:-:S05]  /*1da60*/  @P6 IMAD.MOV.U32 R20, RZ, RZ, R89 ;  /* 0x000000ffff146224 */ /* 0x002fca00078e0059 */
[----:B------:R1:W2:Y:S02]  /*1da70*/  @P6 LDG.E.U16 R7, desc[UR16][R20.64] ;  /* 0x0000001014076981 */ /* 0x0002a4000c1e1500 */
[----:B-1----:R-:W-:Y:S02]  /*1da80*/  @P5 IMAD.MOV.U32 R20, RZ, RZ, R91 ;  /* 0x000000ffff145224 */ /* 0x002fe400078e005b */
[----:B------:R-:W-:-:S05]  /*1da90*/  @P5 IMAD.MOV.U32 R21, RZ, RZ, R35 ;  /* 0x000000ffff155224 */ /* 0x000fca00078e0023 */
[----:B------:R1:W3:Y:S01]  /*1daa0*/  @P5 LDG.E.U16 R6, desc[UR16][R20.64] ;  /* 0x0000001014065981 */ /* 0x0002e2000c1e1500 */
[----:B------:R-:W-:-:S05]  /*1dab0*/  SEL R19, R11, R80, !P3 ;  /* 0x000000500b137207 */ /* 0x000fca0005800000 */
[----:B------:R-:W-:Y:S01]  /*1dac0*/  IMAD R8, R19, UR37, RZ ;  /* 0x0000002513087c24 */ /* 0x000fe2000f8e02ff */
[C---:B------:R-:W-:Y:S01]  /*1dad0*/  SEL R19, R11.reuse, R84, !P3 ;  /* 0x000000540b137207 */ /* 0x040fe20005800000 */
[----:B------:R-:W0:Y:S03]  /*1dae0*/  LDCU UR37, c[0x0][0x3b0] ;  /* 0x00007600ff2577ac */ /* 0x000e260008000800 */
[----:B------:R4:W-:Y:S01]  /*1daf0*/  STL [R1+0x100], R8 ;  /* 0x0001000801007387 */ /* 0x0009e20000100800 */
[----:B-1----:R-:W-:Y:S01]  /*1db00*/  SEL R20, R11, R88, !P3 ;  /* 0x000000580b147207 */ /* 0x002fe20005800000 */
[----:B----4-:R-:W-:Y:S01]  /*1db10*/  IMAD R8, R19, UR35, RZ ;  /* 0x0000002313087c24 */ /* 0x010fe2000f8e02ff */
[C---:B------:R-:W-:Y:S01]  /*1db20*/  SEL R19, R11.reuse, R86, !P3 ;  /* 0x000000560b137207 */ /* 0x040fe20005800000 */
[----:B------:R-:W1:Y:S01]  /*1db30*/  LDCU UR35, c[0x0][0x3b0] ;  /* 0x00007600ff2377ac */ /* 0x000e620008000800 */
[----:B--2---:R2:W-:Y:S04]  /*1db40*/  STL [R1+0xf74], R7 ;  /* 0x000f740701007387 */ /* 0x0045e80000100800 */
[----:B------:R-:W4:Y:S01]  /*1db50*/  LDL.LU R29, [R1] ;  /* 0x00000000011d7983 */ /* 0x000f220000300800 */
[----:B--2---:R-:W-:Y:S01]  /*1db60*/  IMAD R7, R22, UR36, RZ ;  /* 0x0000002416077c24 */ /* 0x004fe2000f8e02ff */
[----:B------:R-:W-:Y:S01]  /*1db70*/  SEL R22, R11, R92, !P3 ;  /* 0x0000005c0b167207 */ /* 0x000fe20005800000 */
[----:B------:R-:W2:Y:S03]  /*1db80*/  LDCU UR36, c[0x0][0x3b0] ;  /* 0x00007600ff2477ac */ /* 0x000ea60008000800 */
[----:B------:R0:W-:Y:S02]  /*1db90*/  STL [R1+0x1e0], R7 ;  /* 0x0001e00701007387 */ /* 0x0001e40000100800 */
[----:B0-----:R-:W-:-:S02]  /*1dba0*/  LOP3.LUT R7, R10, 0x5e, RZ, 0xfc, !PT ;  /* 0x0000005e0a077812 */ /* 0x001fc400078efcff */
[----:B------:R-:W-:Y:S02]  /*1dbb0*/  STL [R1+0xf0], R8 ;  /* 0x0000f00801007387 */ /* 0x000fe40000100800 */
[----:B------:R-:W-:Y:S02]  /*1dbc0*/  ISETP.LT.AND P6, PT, R7, R9, P0 ;  /* 0x000000090700720c */ /* 0x000fe400007c1270 */
[----:B------:R-:W2:Y:S04]  /*1dbd0*/  LDL.LU R39, [R1+0x4] ;  /* 0x0000040001277983 */ /* 0x000ea80000300800 */
[----:B---3--:R0:W-:Y:S04]  /*1dbe0*/  STL [R1+0xf70], R6 ;  /* 0x000f700601007387 */ /* 0x0081e80000100800 */
[----:B------:R-:W3:Y:S01]  /*1dbf0*/  LDL.LU R28, [R1+0x8] ;  /* 0x00000800011c7983 */ /* 0x000ee20000300800 */
[----:B0-----:R-:W-:-:S02]  /*1dc00*/  IMAD R6, R19, UR34, RZ ;  /* 0x0000002213067c24 */ /* 0x001fc4000f8e02ff */
[----:B------:R-:W-:Y:S01]  /*1dc10*/  @P6 IMAD.MOV.U32 R21, RZ, RZ, R31 ;  /* 0x000000ffff156224 */ /* 0x000fe200078e001f */
[----:B------:R-:W-:Y:S01]  /*1dc20*/  SEL R19, R11, R90, !P3 ;  /* 0x0000005a0b137207 */ /* 0x000fe20005800000 */
[----:B------:R-:W0:Y:S01]  /*1dc30*/  LDCU UR34, c[0x0][0x3b0] ;  /* 0x00007600ff2277ac */ /* 0x000e220008000800 */
[----:B------:R1:W-:Y:S04]  /*1dc40*/  STL [R1+0x1d8], R6 ;  /* 0x0001d80601007387 */ /* 0x0003e80000100800 */
[----:B------:R-:W3:Y:S01]  /*1dc50*/  LDL.LU R38, [R1+0xc] ;  /* 0x00000c0001267983 */ /* 0x000ee20000300800 */
[----:B-1----:R-:W-:Y:S01]  /*1dc60*/  IMAD R6, R20, UR33, RZ ;  /* 0x0000002114067c24 */ /* 0x002fe2000f8e02ff */
[----:B------:R-:W-:Y:S01]  /*1dc70*/  ISETP.GE.AND P5, PT, R34, RZ, PT ;  /* 0x000000ff2200720c */ /* 0x000fe20003fa6270 */
[----:B------:R-:W-:Y:S01]  /*1dc80*/  @P6 IMAD.MOV.U32 R20, RZ, RZ, R30 ;  /* 0x000000ffff146224 */ /* 0x000fe200078e001e */
[----:B------:R-:W1:Y:S04]  /*1dc90*/  LDCU UR33, c[0x0][0x3b0] ;  /* 0x00007600ff2177ac */ /* 0x000e680008000800 */
[----:B------:R0:W3:Y:S04]  /*1dca0*/  @P6 LDG.E.U16 R5, desc[UR16][R20.64] ;  /* 0x0000001014056981 */ /* 0x0000e8000c1e1500 */
[----:B------:R0:W-:Y:S02]  /*1dcb0*/  STL [R1+0xec], R6 ;  /* 0x0000ec0601007387 */ /* 0x0001e40000100800 */
[----:B0-----:R-:W-:Y:S01]  /*1dcc0*/  IMAD R6, R19, UR32, RZ ;  /* 0x0000002013067c24 */ /* 0x001fe2000f8e02ff */
[C---:B------:R-:W-:Y:S01]  /*1dcd0*/  SEL R20, R11.reuse, R93, !P3 ;  /* 0x0000005d0b147207 */ /* 0x040fe20005800000 */
[----:B------:R-:W-:Y:S01]  /*1dce0*/  @!P5 IMAD.MOV R16, RZ, RZ, -R16 ;  /* 0x000000ffff10d224 */ /* 0x000fe200078e0a10 */
[----:B------:R-:W0:Y:S02]  /*1dcf0*/  LDCU UR32, c[0x0][0x3b0] ;  /* 0x00007600ff2077ac */ /* 0x000e240008000800 */
[----:B------:R1:W-:Y:S04]  /*1dd00*/  STL [R1+0x1d0], R6 ;  /* 0x0001d00601007387 */ /* 0x0003e80000100800 */
[----:B------:R-:W3:Y:S01]  /*1dd10*/  LDL.LU R35, [R1+0x10] ;  /* 0x0000100001237983 */ /* 0x000ee20000300800 */
[----:B-1----:R-:W-:Y:S01]  /*1dd20*/  IMAD R6, R20, UR30, RZ ;  /* 0x0000001e14067c24 */ /* 0x002fe2000f8e02ff */
[C---:B----4-:R-:W-:Y:S01]  /*1dd30*/  SEL R19, R11.reuse, R29, !P3 ;  /* 0x0000001d0b137207 */ /* 0x050fe20005800000 */
[----:B------:R-:W1:Y:S01]  /*1dd40*/  LDCU UR30, c[0x0][0x3b0] ;  /* 0x00007600ff1e77ac */ /* 0x000e620008000800 */
[C---:B--2---:R-:W-:Y:S01]  /*1dd50*/  SEL R20, R11.reuse, R39, !P3 ;  /* 0x000000270b147207 */ /* 0x044fe20005800000 */
[----:B---3--:R2:W-:Y:S04]  /*1dd60*/  STL [R1+0xf6c], R5 ;  /* 0x000f6c0501007387 */ /* 0x0085e80000100800 */
[----:B------:R-:W3:Y:S01]  /*1dd70*/  LDL.LU R34, [R1+0x14] ;  /* 0x0000140001227983 */ /* 0x000ee20000300800 */
[----:B--2---:R-:W-:Y:S01]  /*1dd80*/  IMAD R5, R22, UR31, RZ ;  /* 0x0000001f16057c24 */ /* 0x004fe2000f8e02ff */
[----:B------:R-:W-:Y:S01]  /*1dd90*/  SEL R22, R11, R38, !P3 ;  /* 0x000000260b167207 */ /* 0x000fe20005800000 */
[----:B------:R-:W2:Y:S03]  /*1dda0*/  LDCU UR31, c[0x0][0x3b0] ;  /* 0x00007600ff1f77ac */ /* 0x000ea60008000800 */
[----:B------:R4:W-:Y:S04]  /*1ddb0*/  STL [R1+0xe4], R5 ;  /* 0x0000e40501007387 */ /* 0x0009e80000100800 */
[----:B------:R-:W2:Y:S01]  /*1ddc0*/  LDL.LU R31, [R1+0x18] ;  /* 0x00001800011f7983 */ /* 0x000ea20000300800 */
[----:B----4-:R-:W-:-:S04]  /*1ddd0*/  LOP3.LUT R5, R10, 0x66, RZ, 0xfc, !PT ;  /* 0x000000660a057812 */ /* 0x010fc800078efcff */
[----:B------:R-:W-:Y:S01]  /*1dde0*/  ISETP.LT.AND P2, PT, R5, R9, P0 ;  /* 0x000000090500720c */ /* 0x000fe20000741270 */
[----:B------:R4:W-:Y:S04]  /*1ddf0*/  STL [R1+0x1cc], R6 ;  /* 0x0001cc0601007387 */ /* 0x0009e80000100800 */
[----:B------:R-:W2:Y:S04]  /*1de00*/  LDL.LU R30, [R1+0x12c] ;  /* 0x00012c00011e7983 */ /* 0x000ea80000300800 */
[----:B------:R-:W2:Y:S01]  /*1de10*/  LDL.LU R29, [R1+0x1c] ;  /* 0x00001c00011d7983 */ /* 0x000ea20000300800 */
[----:B----4-:R-:W-:-:S03]  /*1de20*/  IMAD R6, R19, UR29, RZ ;  /* 0x0000001d13067c24 */ /* 0x010fc6000f8e02ff */
[----:B------:R-:W-:Y:S01]  /*1de30*/  @P2 IMAD.MOV.U32 R21, RZ, RZ, R37 ;  /* 0x000000ffff152224 */ /* 0x000fe200078e0025 */
[----:B------:R-:W-:Y:S01]  /*1de40*/  LOP3.LUT R5, R10, 0x6e, RZ, 0xfc, !PT ;  /* 0x0000006e0a057812 */ /* 0x000fe200078efcff */
[----:B------:R-:W4:Y:S01]  /*1de50*/  LDCU UR29, c[0x0][0x3b0] ;  /* 0x00007600ff1d77ac */ /* 0x000f220008000800 */
[----:B------:R0:W-:Y:S02]  /*1de60*/  STL [R1+0xdc], R6 ;  /* 0x0000dc0601007387 */ /* 0x0001e40000100800 */
[----:B0-----:R-:W-:Y:S01]  /*1de70*/  IMAD R6, R20, UR28, RZ ;  /* 0x0000001c14067c24 */ /* 0x001fe2000f8e02ff */
[----:B------:R-:W-:Y:S01]  /*1de80*/  ISETP.LT.AND P6, PT, R5, R9, P0 ;  /* 0x000000090500720c */ /* 0x000fe200007c1270 */
[----:B------:R-:W-:Y:S01]  /*1de90*/  @P2 IMAD.MOV.U32 R20, RZ, RZ, R36 ;  /* 0x000000ffff142224 */ /* 0x000fe200078e0024 */
[----:B------:R-:W-:Y:S01]  /*1dea0*/  SEL R19, R11, R28, !P3 ;  /* 0x0000001c0b137207 */ /* 0x000fe20005800000 */
[----:B------:R-:W0:Y:S01]  /*1deb0*/  LDCU UR28, c[0x0][0x3b0] ;  /* 0x00007600ff1c77ac */ /* 0x000e220008000800 */
[----:B------:R-:W4:Y:S04]  /*1dec0*/  LDL.LU R28, [R1+0x20] ;  /* 0x00002000011c7983 */ /* 0x000f280000300800 */
[----:B------:R1:W4:Y:S05]  /*1ded0*/  @P2 LDG.E.U16 R4, desc[UR16][R20.64] ;  /* 0x0000001014042981 */ /* 0x00032a000c1e1500 */
[----:B-1----:R-:W-:-:S02]  /*1dee0*/  @P6 IMAD.MOV.U32 R20, RZ, RZ, R32 ;  /* 0x000000ffff146224 */ /* 0x002fc400078e0020 */
[----:B------:R-:W-:-:S05]  /*1def0*/  @P6 IMAD.MOV.U32 R21, RZ, RZ, R33 ;  /* 0x000000ffff156224 */ /* 0x000fca00078e0021 */
[----:B------:R2:W4:Y:S01]  /*1df00*/  @P6 LDG.E.U16 R3, desc[UR16][R20.64] ;  /* 0x0000001014036981 */ /* 0x000522000c1e1500 */
[----:B------:R-:W-:-:S03]  /*1df10*/  IMAD R5, R19, UR27, RZ ;  /* 0x0000001b13057c24 */ /* 0x000fc6000f8e02ff */
[----:B------:R-:W-:Y:S01]  /*1df20*/  STL [R1+0x1c8], R6 ;  /* 0x0001c80601007387 */ /* 0x000fe20000100800 */
[----:B------:R-:W-:Y:S01]  /*1df30*/  SEL R19, R11, R35, !P3 ;  /* 0x000000230b137207 */ /* 0x000fe20005800000 */
[----:B------:R-:W1:Y:S02]  /*1df40*/  LDCU UR27, c[0x0][0x3b0] ;  /* 0x00007600ff1b77ac */ /* 0x000e640008000800 */
[----:B------:R0:W-:Y:S02]  /*1df50*/  STL [R1+0xd8], R5 ;  /* 0x0000d80501007387 */ /* 0x0001e40000100800 */
[----:B0-----:R-:W-:Y:S01]  /*1df60*/  IMAD R5, R19, UR25, RZ ;  /* 0x0000001913057c24 */ /* 0x001fe2000f8e02ff */
[C---:B------:R-:W-:Y:S01]  /*1df70*/  SEL R16, R11.reuse, R16, !P3 ;  /* 0x000000100b107207 */ /* 0x040fe20005800000 */
[----:B------:R-:W0:Y:S01]  /*1df80*/  LDCU UR25, c[0x0][0x3b0] ;  /* 0x00007600ff1977ac */ /* 0x000e220008000800 */
[C---:B---3--:R-:W-:Y:S02]  /*1df90*/  SEL R19, R11.reuse, R34, !P3 ;  /* 0x000000220b137207 */ /* 0x048fe40005800000 */
[----:B--2---:R-:W-:-:S05]  /*1dfa0*/  SEL R20, R11, R31, !P3 ;  /* 0x0000001f0b147207 */ /* 0x004fca0005800000 */
[----:B------:R-:W-:Y:S01]  /*1dfb0*/  IMAD R8, R20, UR23, RZ ;  /* 0x0000001714087c24 */ /* 0x000fe2000f8e02ff */
[----:B------:R-:W2:Y:S01]  /*1dfc0*/  LDCU UR23, c[0x0][0x3b0] ;  /* 0x00007600ff1777ac */ /* 0x000ea20008000800 */
[----:B------:R-:W-:Y:S01]  /*1dfd0*/  ISETP.GE.AND P6, PT, R30, RZ, PT ;  /* 0x000000ff1e00720c */ /* 0x000fe20003fc6270 */
[----:B----4-:R3:W-:Y:S02]  /*1dfe0*/  STL [R1+0xf68], R4 ;  /* 0x000f680401007387 */ /* 0x0107e40000100800 */
[----:B---3--:R-:W-:Y:S01]  /*1dff0*/  IMAD R4, R22, UR26, RZ ;  /* 0x0000001a16047c24 */ /* 0x008fe2000f8e02ff */
[----:B------:R-:W-:-:S09]  /*1e000*/  SEL R22, R11, R28, !P3 ;  /* 0x0000001c0b167207 */ /* 0x000fd20005800000 */
[----:B------:R-:W-:Y:S01]  /*1e010*/  @!P6 IMAD.MOV R17, RZ, RZ, -R17 ;  /* 0x000000ffff11e224 */ /* 0x000fe200078e0a11 */
[----:B------:R-:W3:Y:S01]  /*1e020*/  LDCU UR26, c[0x0][0x3b0] ;  /* 0x00007600ff1a77ac */ /* 0x000ee20008000800 */
[----:B------:R4:W-:Y:S02]  /*1e030*/  STL [R1+0x1c4], R4 ;  /* 0x0001c40401007387 */ /* 0x0009e40000100800 */
[----:B----4-:R-:W-:-:S04]  /*1e040*/  LOP3.LUT R4, R10, 0x76, RZ, 0xfc, !PT ;  /* 0x000000760a047812 */ /* 0x010fc800078efcff */
[----:B------:R-:W-:Y:S01]  /*1e050*/  ISETP.LT.AND P2, PT, R4, R9, P0 ;  /* 0x000000090400720c */ /* 0x000fe20000741270 */
[----:B------:R-:W-:Y:S04]  /*1e060*/  STL [R1+0xcc], R5 ;  /* 0x0000cc0501007387 */ /* 0x000fe80000100800 */
[----:B------:R4:W-:Y:S08]  /*1e070*/  STL [R1+0xf64], R3 ;  /* 0x000f640301007387 */ /* 0x0009f00000100800 */
[----:B------:R-:W-:-:S02]  /*1e080*/  @P2 IMAD.MOV.U32 R20, RZ, RZ, R26 ;  /* 0x000000ffff142224 */ /* 0x000fc400078e001a */
[----:B------:R-:W-:Y:S02]  /*1e090*/  @P2 IMAD.MOV.U32 R21, RZ, RZ, R27 ;  /* 0x000000ffff152224 */ /* 0x000fe400078e001b */
[----:B----4-:R-:W-:Y:S01]  /*1e0a0*/  IMAD R3, R19, UR24, RZ ;  /* 0x0000001813037c24 */ /* 0x010fe2000f8e02ff */
[C---:B------:R-:W-:Y:S01]  /*1e0b0*/  SEL R19, R11.reuse, R29, !P3 ;  /* 0x0000001d0b137207 */ /* 0x040fe20005800000 */
[----:B------:R-:W-:Y:S01]  /*1e0c0*/  IMAD R7, R22, UR11, RZ ;  /* 0x0000000b16077c24 */ /* 0x000fe2000f8e02ff */
[----:B------:R4:W3:Y:S01]  /*1e0d0*/  @P2 LDG.E.U16 R2, desc[UR16][R20.64] ;  /* 0x0000001014022981 */ /* 0x0008e2000c1e1500 */
[C---:B------:R-:W-:Y:S01]  /*1e0e0*/  SEL R17, R11.reuse, R17, !P3 ;  /* 0x000000110b117207 */ /* 0x040fe20005800000 */
[----:B------:R-:W-:Y:S01]  /*1e0f0*/  IMAD R16, R16, UR40, RZ ;  /* 0x0000002810107c24 */ /* 0x000fe2000f8e02ff */
[----:B------:R-:W0:Y:S01]  /*1e100*/  LDCU UR24, c[0x0][0x3b0] ;  /* 0x00007600ff1877ac */ /* 0x000e220008000800 */
[----:B------:R1:W-:Y:S01]  /*1e110*/  STL [R1+0x1c0], R3 ;  /* 0x0001c00301007387 */ /* 0x0003e20000100800 */
[----:B------:R-:W-:Y:S01]  /*1e120*/  ISETP.LT.AND P2, PT, R0, R9, P0 ;  /* 0x000000090000720c */ /* 0x000fe20000741270 */
[----:B------:R-:W0:Y:S02]  /*1e130*/  LDCU UR11, c[0x0][0x3b0] ;  /* 0x00007600ff0b77ac */ /* 0x000e240008000800 */
[----:B------:R-:W3:Y:S01]  /*1e140*/  LDL.LU R30, [R1+0x84] ;  /* 0x00008400011e7983 */ /* 0x000ee20000300800 */
[----:B----4-:R-:W-:Y:S01]  /*1e150*/  SEL R20, R11, R25, !P3 ;  /* 0x000000190b147207 */ /* 0x010fe20005800000 */
[----:B--2---:R-:W-:-:S02]  /*1e160*/  IMAD R13, R13, UR23, RZ ;  /* 0x000000170d0d7c24 */ /* 0x004fc4000f8e02ff */
[----:B------:R-:W-:Y:S01]  /*1e170*/  STL [R1+0x1e38], R8 ;  /* 0x001e380801007387 */ /* 0x000fe20000100800 */
[----:B------:R-:W2:Y:S01]  /*1e180*/  LDCU UR23, c[0x0][0x3b0] ;  /* 0x00007600ff1777ac */ /* 0x000ea20008000800 */
[----:B-1----:R-:W-:Y:S02]  /*1e190*/  IMAD R3, R19, UR22, RZ ;  /* 0x0000001613037c24 */ /* 0x002fe4000f8e02ff */
[----:B------:R-:W4:Y:S01]  /*1e1a0*/  LDL.LU R42, [R1+0x80] ;  /* 0x00008000012a7983 */ /* 0x000f220000300800 */
[----:B------:R-:W1:Y:S03]  /*1e1b0*/  LDCU UR22, c[0x0][0x3b0] ;  /* 0x00007600ff1677ac */ /* 0x000e660008000800 */
[----:B------:R-:W2:Y:S01]  /*1e1c0*/  LDL.LU R29, [R1+0x7c] ;  /* 0x00007c00011d7983 */ /* 0x000ea20000300800 */
[----:B------:R-:W0:Y:S03]  /*1e1d0*/  LDCU UR40, c[0x0][0x3b0] ;  /* 0x00007600ff2877ac */ /* 0x000e260008000800 */
[----:B------:R-:W-:Y:S04]  /*1e1e0*/  STL [R1+0x128], R3 ;  /* 0x0001280301007387 */ /* 0x000fe80000100800 */
[----:B------:R-:W2:Y:S04]  /*1e1f0*/  LDL.LU R28, [R1+0x78] ;  /* 0x00007800011c7983 */ /* 0x000ea80000300800 */
        /* <DEDUP_REMOVED lines=10> */
[----:B------:R-:W-:Y:S04]  /*1e2a0*/  STL [R1+0x1e3c], R7 ;  /* 0x001e3c0701007387 */ /* 0x000fe80000100800 */
[----:B---3--:R3:W-:Y:S04]  /*1e2b0*/  STL [R1+0xf60], R2 ;  /* 0x000f600201007387 */ /* 0x0087e80000100800 */
[----:B------:R0:W-:Y:S04]  /*1e2c0*/  STL [R1+0x1cd0], R0 ;  /* 0x001cd00001007387 */ /* 0x0001e80000100800 */
[----:B------:R-:W2:Y:S01]  /*1e2d0*/  LDL.LU R40, [R1+0x4c] ;  /* 0x00004c0001287983 */ /* 0x000ea20000300800 */
[----:B---3--:R-:W-:-:S03]  /*1e2e0*/  IMAD.MOV.U32 R2, RZ, RZ, R18 ;  /* 0x000000ffff027224 */ /* 0x008fc600078e0012 */
[----:B------:R-:W3:Y:S01]  /*1e2f0*/  LDL.LU R32, [R1+0x48] ;  /* 0x0000480001207983 */ /* 0x000ee20000300800 */
[C---:B0-----:R-:W-:Y:S01]  /*1e300*/  SEL R0, R11.reuse, R30, !P3 ;  /* 0x0000001e0b007207 */ /* 0x041fe20005800000 */
[----:B------:R-:W-:Y:S01]  /*1e310*/  @!P4 IMAD.MOV R2, RZ, RZ, -R2 ;  /* 0x000000ffff02c224 */ /* 0x000fe200078e0a02 */
[----:B----4-:R-:W-:-:S03]  /*1e320*/  SEL R3, R11, R42, !P3 ;  /* 0x0000002a0b037207 */ /* 0x010fc60005800000 */
[----:B------:R2:W-:Y:S04]  /*1e330*/  STL [R1+0x84], R0 ;  /* 0x0000840001007387 */ /* 0x0005e80000100800 */
[----:B------:R-:W4:Y:S04]  /*1e340*/  LDL.LU R31, [R1+0x44] ;  /* 0x00004400011f7983 */ /* 0x000f280000300800 */
[----:B------:R-:W4:Y:S01]  /*1e350*/  LDL.LU R30, [R1+0x40] ;  /* 0x00004000011e7983 */ /* 0x000f220000300800 */
[----:B--2---:R-:W-:-:S03]  /*1e360*/  SEL R0, R11, R29, !P3 ;  /* 0x0000001d0b007207 */ /* 0x004fc60005800000 */
[----:B------:R0:W-:Y:S04]  /*1e370*/  STL [R1+0xc8], R2 ;  /* 0x0000c80201007387 */ /* 0x0001e80000100800 */
[----:B------:R2:W-:Y:S04]  /*1e380*/  STL [R1+0x80], R3 ;  /* 0x0000800301007387 */ /* 0x0005e80000100800 */
[----:B------:R-:W4:Y:S01]  /*1e390*/  LDL.LU R29, [R1+0x3c] ;  /* 0x00003c00011d7983 */ /* 0x000f220000300800 */
[----:B0-----:R-:W-:-:S03]  /*1e3a0*/  SEL R2, R11, R28, !P3 ;  /* 0x0000001c0b027207 */ /* 0x001fc60005800000 */
[----:B------:R0:W-:Y:S01]  /*1e3b0*/  STL [R1+0x7c], R0 ;  /* 0x00007c0001007387 */ /* 0x0001e20000100800 */
[----:B--2---:R-:W-:-:S03]  /*1e3c0*/  SEL R3, R11, R41, !P3 ;  /* 0x000000290b037207 */ /* 0x004fc60005800000 */
[----:B------:R2:W-:Y:S04]  /*1e3d0*/  STL [R1+0x78], R2 ;  /* 0x0000780201007387 */ /* 0x0005e80000100800 */
[----:B------:R-:W4:Y:S01]  /*1e3e0*/  LDL.LU R28, [R1+0x38] ;  /* 0x00003800011c7983 */ /* 0x000f220000300800 */
[----:B0-----:R-:W-:-:S03]  /*1e3f0*/  SEL R0, R11, R27, !P3 ;  /* 0x0000001b0b007207 */ /* 0x001fc60005800000 */
[----:B------:R-:W4:Y:S01]  /*1e400*/  LDL.LU R27, [R1+0x34] ;  /* 0x00003400011b7983 */ /* 0x000f220000300800 */
[----:B--2---:R-:W-:-:S03]  /*1e410*/  SEL R2, R11, R39, !P3 ;  /* 0x000000270b027207 */ /* 0x004fc60005800000 */
[----:B------:R0:W-:Y:S04]  /*1e420*/  STL [R1+0x74], R0 ;  /* 0x0000740001007387 */ /* 0x0001e80000100800 */
[----:B------:R2:W-:Y:S01]  /*1e430*/  STL [R1+0x70], R3 ;  /* 0x0000700301007387 */ /* 0x0005e20000100800 */
[----:B0-----:R-:W-:-:S03]  /*1e440*/  SEL R0, R11, R38, !P3 ;  /* 0x000000260b007207 */ /* 0x001fc60005800000 */
[----:B------:R0:W-:Y:S01]  /*1e450*/  STL [R1+0x6c], R2 ;  /* 0x00006c0201007387 */ /* 0x0001e20000100800 */
[----:B--2---:R-:W-:-:S03]  /*1e460*/  SEL R3, R11, R37, !P3 ;  /* 0x000000250b037207 */ /* 0x004fc60005800000 */
[----:B------:R-:W2:Y:S04]  /*1e470*/  LDL.LU R39, [R1+0x30] ;  /* 0x0000300001277983 */ /* 0x000ea80000300800 */
[----:B------:R1:W-:Y:S04]  /*1e480*/  STL [R1+0x68], R0 ;  /* 0x0000680001007387 */ /* 0x0003e80000100800 */
[----:B------:R-:W2:Y:S01]  /*1e490*/  LDL.LU R38, [R1+0x2c] ;  /* 0x00002c0001267983 */ /* 0x000ea20000300800 */
[----:B0-----:R-:W-:-:S03]  /*1e4a0*/  SEL R2, R11, R35, !P3 ;  /* 0x000000230b027207 */ /* 0x001fc60005800000 */
[----:B------:R-:W2:Y:S01]  /*1e4b0*/  LDL.LU R37, [R1+0x28] ;  /* 0x0000280001257983 */ /* 0x000ea20000300800 */
[----:B-1----:R-:W-:-:S03]  /*1e4c0*/  SEL R0, R11, R36, !P3 ;  /* 0x000000240b007207 */ /* 0x002fc60005800000 */
[----:B------:R-:W-:Y:S04]  /*1e4d0*/  STL [R1+0x1e60], R3 ;  /* 0x001e600301007387 */ /* 0x000fe80000100800 */
[----:B------:R-:W2:Y:S04]  /*1e4e0*/  LDL.LU R36, [R1+0x24] ;  /* 0x0000240001247983 */ /* 0x000ea80000300800 */
[----:B------:R0:W-:Y:S04]  /*1e4f0*/  STL [R1+0x14], R0 ;  /* 0x0000140001007387 */ /* 0x0001e80000100800 */
[----:B------:R-:W2:Y:S01]  /*1e500*/  LDL.LU R35, [R1+0x88] ;  /* 0x0000880001237983 */ /* 0x000ea20000300800 */
[----:B0-----:R-:W-:-:S03]  /*1e510*/  SEL R0, R11, R34, !P3 ;  /* 0x000000220b007207 */ /* 0x001fc60005800000 */
[----:B------:R0:W-:Y:S04]  /*1e520*/  STL [R1+0x5c], R2 ;  /* 0x00005c0201007387 */ /* 0x0001e80000100800 */
[----:B------:R-:W2:Y:S04]  /*1e530*/  LDL.LU R34, [R1+0x8c] ;  /* 0x00008c0001227983 */ /* 0x000ea80000300800 */
[----:B------:R1:W-:Y:S01]  /*1e540*/  STL [R1+0x58], R0 ;  /* 0x0000580001007387 */ /* 0x0003e20000100800 */
[----:B0-----:R-:W-:-:S03]  /*1e550*/  SEL R2, R11, R33, !P3 ;  /* 0x000000210b027207 */ /* 0x001fc60005800000 */
[----:B------:R-:W2:Y:S04]  /*1e560*/  LDL.LU R33, [R1+0x90] ;  /* 0x0000900001217983 */ /* 0x000ea80000300800 */
[----:B------:R3:W-:Y:S01]  /*1e570*/  STL [R1+0x54], R2 ;  /* 0x0000540201007387 */ /* 0x0007e20000100800 */
[----:B-1----:R-:W-:-:S03]  /*1e580*/  SEL R0, R11, R26, !P3 ;  /* 0x0000001a0b007207 */ /* 0x002fc60005800000 */
[----:B------:R-:W2:Y:S04]  /*1e590*/  LDL.LU R26, [R1+0x94] ;  /* 0x00009400011a7983 */ /* 0x000ea80000300800 */
[----:B------:R4:W-:Y:S01]  /*1e5a0*/  STL [R1+0x50], R0 ;  /* 0x0000500001007387 */ /* 0x0009e20000100800 */
[C---:B------:R-:W-:Y:S02]  /*1e5b0*/  SEL R58, R11.reuse, R40, !P3 ;  /* 0x000000280b3a7207 */ /* 0x040fe40005800000 */
[----:B---3--:R-:W-:-:S03]  /*1e5c0*/  SEL R2, R11, R32, !P3 ;  /* 0x000000200b027207 */ /* 0x008fc60005800000 */
[----:B------:R-:W-:Y:S04]  /*1e5d0*/  STL [R1+0x1e4c], R58 ;  /* 0x001e4c3a01007387 */ /* 0x000fe80000100800 */
[----:B------:R-:W-:Y:S04]  /*1e5e0*/  STL [R1+0x48], R2 ;  /* 0x0000480201007387 */ /* 0x000fe80000100800 */
[----:B------:R-:W3:Y:S01]  /*1e5f0*/  LDL.LU R32, [R1+0x98] ;  /* 0x0000980001207983 */ /* 0x000ee20000300800 */
[C---:B----4-:R-:W-:Y:S02]  /*1e600*/  SEL R0, R11.reuse, R31, !P3 ;  /* 0x0000001f0b007207 */ /* 0x050fe40005800000 */
[----:B------:R-:W-:-:S03]  /*1e610*/  SEL R10, R11, R30, !P3 ;  /* 0x0000001e0b0a7207 */ /* 0x000fc60005800000 */
[----:B------:R0:W-:Y:S04]  /*1e620*/  STL [R1+0x44], R0 ;  /* 0x0000440001007387 */ /* 0x0001e80000100800 */
[----:B------:R-:W4:Y:S04]  /*1e630*/  LDL.LU R31, [R1+0x9c] ;  /* 0x00009c00011f7983 */ /* 0x000f280000300800 */
[----:B------:R-:W4:Y:S01]  /*1e640*/  LDL.LU R30, [R1+0xa0] ;  /* 0x0000a000011e7983 */ /* 0x000f220000300800 */
[----:B------:R-:W-:-:S03]  /*1e650*/  SEL R7, R11, R29, !P3 ;  /* 0x0000001d0b077207 */ /* 0x000fc60005800000 */
[----:B------:R-:W-:Y:S04]  /*1e660*/  STL [R1+0x1e48], R10 ;  /* 0x001e480a01007387 */ /* 0x000fe80000100800 */
[----:B------:R-:W-:Y:S04]  /*1e670*/  STL [R1+0x1e50], R7 ;  /* 0x001e500701007387 */ /* 0x000fe80000100800 */
[----:B------:R-:W4:Y:S01]  /*1e680*/  LDL.LU R29, [R1+0xa4] ;  /* 0x0000a400011d7983 */ /* 0x000f220000300800 */
[C---:B0-----:R-:W-:Y:S02]  /*1e690*/  SEL R0, R11.reuse, R28, !P3 ;  /* 0x0000001c0b007207 */ /* 0x041fe40005800000 */
[----:B------:R-:W-:-:S03]  /*1e6a0*/  SEL R60, R11, R27, !P3 ;  /* 0x0000001b0b3c7207 */ /* 0x000fc60005800000 */
[----:B------:R2:W-:Y:S04]  /*1e6b0*/  STL [R1+0x38], R0 ;  /* 0x0000380001007387 */ /* 0x0005e80000100800 */
[----:B------:R-:W4:Y:S04]  /*1e6c0*/  LDL.LU R28, [R1+0xb0] ;  /* 0x0000b000011c7983 */ /* 0x000f280000300800 */
[----:B------:R-:W4:Y:S04]  /*1e6d0*/  LDL.LU R27, [R1+0xb4] ;  /* 0x0000b400011b7983 */ /* 0x000f280000300800 */
[----:B------:R-:W-:Y:S01]  /*1e6e0*/  STL [R1+0x1e54], R60 ;  /* 0x001e543c01007387 */ /* 0x000fe20000100800 */
[----:B--2---:R-:W-:-:S02]  /*1e6f0*/  SEL R0, R11, R39, !P3 ;  /* 0x000000270b007207 */ /* 0x004fc40005800000 */
[C---:B------:R-:W-:Y:S02]  /*1e700*/  SEL R9, R11.reuse, R38, !P3 ;  /* 0x000000260b097207 */ /* 0x040fe40005800000 */
[----:B------:R-:W-:-:S03]  /*1e710*/  SEL R6, R11, R37, !P3 ;  /* 0x000000250b067207 */ /* 0x000fc60005800000 */
[----:B------:R-:W-:Y:S04]  /*1e720*/  STL [R1+0x1e58], R9 ;  /* 0x001e580901007387 */ /* 0x000fe80000100800 */
[----:B------:R0:W-:Y:S01]  /*1e730*/  STL [R1+0x20], R0 ;  /* 0x0000200001007387 */ /* 0x0001e20000100800 */
[----:B------:R-:W-:-:S03]  /*1e740*/  SEL R4, R11, R36, !P3 ;  /* 0x000000240b047207 */ /* 0x000fc60005800000 */
[----:B------:R-:W-:Y:S01]  /*1e750*/  STL [R1+0x1e5c], R6 ;  /* 0x001e5c0601007387 */ /* 0x000fe20000100800 */
[----:B------:R-:W-:-:S03]  /*1e760*/  SEL R8, R11, R35, !P3 ;  /* 0x000000230b087207 */ /* 0x000fc60005800000 */
[----:B------:R-:W-:Y:S04]  /*1e770*/  STL [R1+0x1e64], R4 ;  /* 0x001e640401007387 */ /* 0x000fe80000100800 */
[----:B------:R-:W-:Y:S01]  /*1e780*/  STL [R1+0x1e68], R8 ;  /* 0x001e680801007387 */ /* 0x000fe20000100800 */
[C---:B------:R-:W-:Y:S02]  /*1e790*/  SEL R5, R11.reuse, R34, !P3 ;  /* 0x000000220b057207 */ /* 0x040fe40005800000 */
[----:B0-----:R-:W-:-:S03]  /*1e7a0*/  SEL R0, R11, R33, !P3 ;  /* 0x000000210b007207 */ /* 0x001fc60005800000 */
[----:B------:R-:W-:Y:S04]  /*1e7b0*/  STL [R1+0x1e6c], R5 ;  /* 0x001e6c0501007387 */ /* 0x000fe80000100800 */
[----:B------:R0:W-:Y:S04]  /*1e7c0*/  STL [R1+0x1e70], R0 ;  /* 0x001e700001007387 */ /* 0x0001e80000100800 */
[----:B------:R-:W2:Y:S01]  /*1e7d0*/  LDL.LU R50, [R1+0xb8] ;  /* 0x0000b80001327983 */ /* 0x000ea20000300800 */
[----:B------:R-:W-:-:S03]  /*1e7e0*/  SEL R2, R11, R26, !P3 ;  /* 0x0000001a0b027207 */ /* 0x000fc60005800000 */
[----:B------:R-:W2:Y:S04]  /*1e7f0*/  LDL.LU R49, [R1+0xbc] ;  /* 0x0000bc0001317983 */ /* 0x000ea80000300800 */
[----:B------:R-:W2:Y:S04]  /*1e800*/  LDL.LU R34, [R1+0xc0] ;  /* 0x0000c00001227983 */ /* 0x000ea80000300800 */
[----:B------:R-:W2:Y:S04]  /*1e810*/  LDL.LU R33, [R1+0xc4] ;  /* 0x0000c40001217983 */ /* 0x000ea80000300800 */
[----:B------:R-:W2:Y:S04]  /*1e820*/  LDL.LU R26, [R1+0xd0] ;  /* 0x0000d000011a7983 */ /* 0x000ea80000300800 */
[----:B------:R-:W2:Y:S04]  /*1e830*/  LDL.LU R48, [R1+0xd4] ;  /* 0x0000d40001307983 */ /* 0x000ea80000300800 */
[----:B------:R-:W2:Y:S01]  /*1e840*/  LDL.LU R47, [R1+0xe8] ;  /* 0x0000e800012f7983 */ /* 0x000ea20000300800 */
[----:B---3--:R-:W-:-:S03]  /*1e850*/  SEL R93, R11, R32, !P3 ;  /* 0x000000200b5d7207 */ /* 0x008fc60005800000 */
[----:B------:R-:W3:Y:S01]  /*1e860*/  LDL.LU R32, [R1+0x20c] ;  /* 0x00020c0001207983 */ /* 0x000ee20000300800 */
[----:B----4-:R-:W-:-:S03]  /*1e870*/  SEL R92, R11, R31, !P3 ;  /* 0x0000001f0b5c7207 */ /* 0x010fc60005800000 */
[----:B------:R-:W4:Y:S01]  /*1e880*/  LDL.LU R31, [R1+0x210] ;  /* 0x00021000011f7983 */ /* 0x000f220000300800 */
[----:B------:R-:W-:-:S03]  /*1e890*/  SEL R91, R11, R30, !P3 ;  /* 0x0000001e0b5b7207 */ /* 0x000fc60005800000 */
[----:B------:R-:W4:Y:S04]  /*1e8a0*/  LDL.LU R30, [R1+0x224] ;  /* 0x00022400011e7983 */ /* 0x000f280000300800 */
[----:B------:R-:W4:Y:S04]  /*1e8b0*/  LDL.LU R46, [R1+0x228] ;  /* 0x00022800012e7983 */ /* 0x000f280000300800 */
[----:B------:R-:W4:Y:S04]  /*1e8c0*/  LDL.LU R45, [R1+0x230] ;  /* 0x00023000012d7983 */ /* 0x000f280000300800 */
[----:B------:R-:W4:Y:S04]  /*1e8d0*/  LDL.LU R44, [R1+0x22c] ;  /* 0x00022c00012c7983 */ /* 0x000f280000300800 */
[----:B------:R-:W4:Y:S04]  /*1e8e0*/  LDL.LU R43, [R1+0x214] ;  /* 0x00021400012b7983 */ /* 0x000f280000300800 */
[----:B------:R-:W4:Y:S04]  /*1e8f0*/  LDL.LU R42, [R1+0x218] ;  /* 0x00021800012a7983 */ /* 0x000f280000300800 */
[----:B------:R-:W4:Y:S04]  /*1e900*/  LDL.LU R41, [R1+0x21c] ;  /* 0x00021c0001297983 */ /* 0x000f280000300800 */
[----:B------:R-:W4:Y:S04]  /*1e910*/  LDL.LU R40, [R1+0x220] ;  /* 0x0002200001287983 */ /* 0x000f280000300800 */
[----:B------:R-:W4:Y:S01]  /*1e920*/  LDL.LU R39, [R1+0x1a4] ;  /* 0x0001a40001277983 */ /* 0x000f220000300800 */
[----:B------:R-:W-:-:S03]  /*1e930*/  SEL R90, R11, R29, !P3 ;  /* 0x0000001d0b5a7207 */ /* 0x000fc60005800000 */
[----:B------:R-:W4:Y:S01]  /*1e940*/  LDL.LU R38, [R1+0x1a8] ;  /* 0x0001a80001267983 */ /* 0x000f220000300800 */
[----:B------:R-:W-:-:S03]  /*1e950*/  SEL R89, R11, R28, !P3 ;  /* 0x0000001c0b597207 */ /* 0x000fc60005800000 */
[----:B------:R-:W4:Y:S01]  /*1e960*/  LDL.LU R37, [R1+0x1ac] ;  /* 0x0001ac0001257983 */ /* 0x000f220000300800 */
[----:B------:R-:W-:-:S03]  /*1e970*/  SEL R88, R11, R27, !P3 ;  /* 0x0000001b0b587207 */ /* 0x000fc60005800000 */
[----:B------:R-:W4:Y:S04]  /*1e980*/  LDL.LU R36, [R1+0x208] ;  /* 0x0002080001247983 */ /* 0x000f280000300800 */
[----:B------:R-:W4:Y:S04]  /*1e990*/  LDL.LU R35, [R1+0x1b0] ;  /* 0x0001b00001237983 */ /* 0x000f280000300800 */
[----:B------:R-:W4:Y:S04]  /*1e9a0*/  LDL.LU R29, [R1+0x1b4] ;  /* 0x0001b400011d7983 */ /* 0x000f280000300800 */
[----:B------:R-:W4:Y:S04]  /*1e9b0*/  LDL.LU R28, [R1+0x1d4] ;  /* 0x0001d400011c7983 */ /* 0x000f280000300800 */
[----:B------:R-:W4:Y:S01]  /*1e9c0*/  LDL.LU R27, [R1+0x1dc] ;  /* 0x0001dc00011b7983 */ /* 0x000f220000300800 */
[----:B--2---:R-:W-:-:S03]  /*1e9d0*/  SEL R85, R11, R34, !P3 ;  /* 0x000000220b557207 */ /* 0x004fc60005800000 */
[----:B------:R-:W2:Y:S01]  /*1e9e0*/  LDL.LU R34, [R1+0x1b8] ;  /* 0x0001b80001227983 */ /* 0x000ea20000300800 */
[----:B------:R-:W-:-:S03]  /*1e9f0*/  SEL R84, R11, R33, !P3 ;  /* 0x000000210b547207 */ /* 0x000fc60005800000 */
[----:B------:R-:W2:Y:S01]  /*1ea00*/  LDL.LU R33, [R1+0x1bc] ;  /* 0x0001bc0001217983 */ /* 0x000ea20000300800 */
[----:B------:R-:W-:-:S03]  /*1ea10*/  SEL R83, R11, R26, !P3 ;  /* 0x0000001a0b537207 */ /* 0x000fc60005800000 */
[----:B------:R-:W2:Y:S01]  /*1ea20*/  LDL.LU R26, [R1+0x1a0] ;  /* 0x0001a000011a7983 */ /* 0x000ea20000300800 */
[C---:B------:R-:W-:Y:S02]  /*1ea30*/  SEL R87, R11.reuse, R50, !P3 ;  /* 0x000000320b577207 */ /* 0x040fe40005800000 */
[C---:B------:R-:W-:Y:S02]  /*1ea40*/  SEL R86, R11.reuse, R49, !P3 ;  /* 0x000000310b567207 */ /* 0x040fe40005800000 */
[C---:B------:R-:W-:Y:S02]  /*1ea50*/  SEL R82, R11.reuse, R48, !P3 ;  /* 0x000000300b527207 */ /* 0x040fe40005800000 */
[C---:B------:R-:W-:Y:S02]  /*1ea60*/  SEL R81, R11.reuse, R47, !P3 ;  /* 0x0000002f0b517207 */ /* 0x040fe40005800000 */
[C---:B---3--:R-:W-:Y:S02]  /*1ea70*/  SEL R80, R11.reuse, R32, !P3 ;  /* 0x000000200b507207 */ /* 0x048fe40005800000 */
[----:B------:R-:W3:Y:S01]  /*1ea80*/  LDL.LU R32, [R1+0x19c] ;  /* 0x00019c0001207983 */ /* 0x000ee20000300800 */
[----:B----4-:R-:W-:-:S03]  /*1ea90*/  SEL R79, R11, R31, !P3 ;  /* 0x0000001f0b4f7207 */ /* 0x010fc60005800000 */
[----:B------:R-:W4:Y:S01]  /*1eaa0*/  LDL.LU R31, [R1+0x144] ;  /* 0x00014400011f7983 */ /* 0x000f220000300800 */
[----:B------:R-:W-:-:S03]  /*1eab0*/  SEL R78, R11, R30, !P3 ;  /* 0x0000001e0b4e7207 */ /* 0x000fc60005800000 */
[----:B------:R-:W4:Y:S04]  /*1eac0*/  LDL.LU R30, [R1+0x148] ;  /* 0x00014800011e7983 */ /* 0x000f280000300800 */
[----:B------:R-:W4:Y:S04]  /*1ead0*/  LDL.LU R50, [R1+0x164] ;  /* 0x0001640001327983 */ /* 0x000f280000300800 */
[----:B------:R-:W4:Y:S01]  /*1eae0*/  LDL.LU R49, [R1+0x198] ;  /* 0x0001980001317983 */ /* 0x000f220000300800 */
[C---:B------:R-:W-:Y:S02]  /*1eaf0*/  SEL R77, R11.reuse, R46, !P3 ;  /* 0x0000002e0b4d7207 */ /* 0x040fe40005800000 */
[----:B------:R-:W-:-:S02]  /*1eb00*/  SEL R76, R11, R45, !P3 ;  /* 0x0000002d0b4c7207 */ /* 0x000fc40005800000 */
[C---:B------:R-:W-:Y:S02]  /*1eb10*/  SEL R65, R11.reuse, R29, !P3 ;  /* 0x0000001d0b417207 */ /* 0x040fe40005800000 */
        /* <DEDUP_REMOVED lines=11> */
[C---:B------:R-:W-:Y:S02]  /*1ebd0*/  SEL R75, R11.reuse, R44, !P3 ;  /* 0x0000002c0b4b7207 */ /* 0x040fe40005800000 */
[C---:B------:R-:W-:Y:S01]  /*1ebe0*/  SEL R74, R11.reuse, R43, !P3 ;  /* 0x0000002b0b4a7207 */ /* 0x040fe20005800000 */
[----:B------:R-:W2:Y:S01]  /*1ebf0*/  LDL.LU R44, [R1+0x15c] ;  /* 0x00015c00012c7983 */ /* 0x000ea20000300800 */
[C---:B------:R-:W-:Y:S02]  /*1ec00*/  SEL R73, R11.reuse, R42, !P3 ;  /* 0x0000002a0b497207 */ /* 0x040fe40005800000 */
[C---:B------:R-:W-:Y:S01]  /*1ec10*/  SEL R72, R11.reuse, R41, !P3 ;  /* 0x000000290b487207 */ /* 0x040fe20005800000 */
[----:B------:R-:W2:Y:S01]  /*1ec20*/  LDL.LU R43, [R1+0x160] ;  /* 0x00016000012b7983 */ /* 0x000ea20000300800 */
[----:B------:R-:W-:-:S03]  /*1ec30*/  SEL R71, R11, R40, !P3 ;  /* 0x000000280b477207 */ /* 0x000fc60005800000 */
        /* <DEDUP_REMOVED lines=22> */
[----:B------:R-:W4:Y:S01]  /*1eda0*/  LDL.LU R30, [R1+0x120] ;  /* 0x00012000011e7983 */ /* 0x000f220000300800 */
[C---:B------:R-:W-:Y:S02]  /*1edb0*/  SEL R54, R11.reuse, R50, !P3 ;  /* 0x000000320b367207 */ /* 0x040fe40005800000 */
[C---:B------:R-:W-:Y:S02]  /*1edc0*/  SEL R53, R11.reuse, R49, !P3 ;  /* 0x000000310b357207 */ /* 0x040fe40005800000 */
[C---:B------:R-:W-:Y:S02]  /*1edd0*/  SEL R52, R11.reuse, R29, !P3 ;  /* 0x0000001d0b347207 */ /* 0x040fe40005800000 */
[----:B------:R-:W4:Y:S01]  /*1ede0*/  LDL.LU R29, [R1+0x134] ;  /* 0x00013400011d7983 */ /* 0x000f220000300800 */
[----:B------:R-:W-:-:S03]  /*1edf0*/  SEL R51, R11, R28, !P3 ;  /* 0x0000001c0b337207 */ /* 0x000fc60005800000 */
[----:B------:R-:W4:Y:S01]  /*1ee00*/  LDL.LU R28, [R1+0x130] ;  /* 0x00013000011c7983 */ /* 0x000f220000300800 */
[----:B------:R-:W-:-:S03]  /*1ee10*/  SEL R50, R11, R27, !P3 ;  /* 0x0000001b0b327207 */ /* 0x000fc60005800000 */
[----:B------:R-:W4:Y:S01]  /*1ee20*/  LDL.LU R27, [R1+0x124] ;  /* 0x00012400011b7983 */ /* 0x000f220000300800 */
[C---:B------:R-:W-:Y:S02]  /*1ee30*/  SEL R49, R11.reuse, R48, !P3 ;  /* 0x000000300b317207 */ /* 0x040fe40005800000 */
[C---:B------:R-:W-:Y:S02]  /*1ee40*/  SEL R48, R11.reuse, R47, !P3 ;  /* 0x0000002f0b307207 */ /* 0x040fe40005800000 */
[C---:B------:R-:W-:Y:S02]  /*1ee50*/  SEL R47, R11.reuse, R46, !P3 ;  /* 0x0000002e0b2f7207 */ /* 0x040fe40005800000 */
[C---:B------:R-:W-:Y:S02]  /*1ee60*/  SEL R46, R11.reuse, R45, !P3 ;  /* 0x0000002d0b2e7207 */ /* 0x040fe40005800000 */
[C---:B--2---:R-:W-:Y:S02]  /*1ee70*/  SEL R45, R11.reuse, R26, !P3 ;  /* 0x0000001a0b2d7207 */ /* 0x044fe40005800000 */
[----:B------:R-:W2:Y:S04]  /*1ee80*/  LDL.LU R26, [R1+0x108] ;  /* 0x00010800011a7983 */ /* 0x000ea80000300800 */
[----:B------:R-:W2:Y:S04]  /*1ee90*/  LDL.LU R21, [R1+0xf8] ;  /* 0x0000f80001157983 */ /* 0x000ea80000300800 */
[----:B------:R-:W2:Y:S04]  /*1eea0*/  LDL.LU R19, [R1+0xe0] ;  /* 0x0000e00001137983 */ /* 0x000ea80000300800 */
[----:B0-----:R-:W2:Y:S04]  /*1eeb0*/  LDL.LU R0, [R1+0x80] ;  /* 0x0000800001007983 */ /* 0x001ea80000300800 */
[----:B------:R-:W2:Y:S04]  /*1eec0*/  LDL.LU R5, [R1+0x7c] ;  /* 0x00007c0001057983 */ /* 0x000ea80000300800 */
[----:B------:R-:W2:Y:S04]  /*1eed0*/  LDL.LU R8, [R1+0x74] ;  /* 0x0000740001087983 */ /* 0x000ea80000300800 */
[----:B------:R-:W2:Y:S04]  /*1eee0*/  LDL.LU R4, [R1+0x70] ;  /* 0x0000700001047983 */ /* 0x000ea80000300800 */
[----:B------:R-:W2:Y:S04]  /*1eef0*/  LDL.LU R3, [R1+0x68] ;  /* 0x0000680001037983 */ /* 0x000ea80000300800 */
[----:B------:R-:W2:Y:S04]  /*1ef00*/  LDL.LU R6, [R1+0x14] ;  /* 0x0000140001067983 */ /* 0x000ea80000300800 */
[----:B------:R-:W2:Y:S04]  /*1ef10*/  LDL.LU R9, [R1+0x5c] ;  /* 0x00005c0001097983 */ /* 0x000ea80000300800 */
[----:B------:R-:W2:Y:S04]  /*1ef20*/  LDL.LU R60, [R1+0x58] ;  /* 0x00005800013c7983 */ /* 0x000ea80000300800 */
[----:B------:R-:W2:Y:S01]  /*1ef30*/  LDL.LU R7, [R1+0x54] ;  /* 0x0000540001077983 */ /* 0x000ea20000300800 */
[----:B------:R-:W-:-:S03]  /*1ef40*/  SEL R18, R11, R23, !P3 ;  /* 0x000000170b127207 */ /* 0x000fc60005800000 */
[----:B------:R-:W2:Y:S04]  /*1ef50*/  LDL.LU R58, [R1+0x50] ;  /* 0x00005000013a7983 */ /* 0x000ea80000300800 */
[----:B------:R-:W2:Y:S01]  /*1ef60*/  LDL.LU R10, [R1+0x48] ;  /* 0x00004800010a7983 */ /* 0x000ea20000300800 */
[----:B------:R-:W-:-:S03]  /*1ef70*/  SEL R44, R11, R44, !P3 ;  /* 0x0000002c0b2c7207 */ /* 0x000fc60005800000 */
[----:B------:R-:W2:Y:S01]  /*1ef80*/  LDL.LU R25, [R1+0x6c] ;  /* 0x00006c0001197983 */ /* 0x000ea20000300800 */
[C---:B------:R-:W-:Y:S02]  /*1ef90*/  SEL R43, R11.reuse, R43, !P3 ;  /* 0x0000002b0b2b7207 */ /* 0x040fe40005800000 */
[C---:B------:R-:W-:Y:S02]  /*1efa0*/  SEL R42, R11.reuse, R42, !P3 ;  /* 0x0000002a0b2a7207 */ /* 0x040fe40005800000 */
[C---:B------:R-:W-:Y:S02]  /*1efb0*/  SEL R41, R11.reuse, R41, !P3 ;  /* 0x000000290b297207 */ /* 0x040fe40005800000 */
[C---:B------:R-:W-:Y:S02]  /*1efc0*/  SEL R40, R11.reuse, R40, !P3 ;  /* 0x000000280b287207 */ /* 0x040fe40005800000 */
[C---:B------:R-:W-:Y:S02]  /*1efd0*/  SEL R39, R11.reuse, R39, !P3 ;  /* 0x000000270b277207 */ /* 0x040fe40005800000 */
[----:B------:R-:W-:-:S02]  /*1efe0*/  SEL R38, R11, R38, !P3 ;  /* 0x000000260b267207 */ /* 0x000fc40005800000 */
[C---:B------:R-:W-:Y:S02]  /*1eff0*/  SEL R37, R11.reuse, R37, !P3 ;  /* 0x000000250b257207 */ /* 0x040fe40005800000 */
[C---:B------:R-:W-:Y:S02]  /*1f000*/  SEL R36, R11.reuse, R36, !P3 ;  /* 0x000000240b247207 */ /* 0x040fe40005800000 */
[C---:B------:R-:W-:Y:S02]  /*1f010*/  SEL R35, R11.reuse, R35, !P3 ;  /* 0x000000230b237207 */ /* 0x040fe40005800000 */
[C---:B------:R-:W-:Y:S02]  /*1f020*/  SEL R34, R11.reuse, R34, !P3 ;  /* 0x000000220b227207 */ /* 0x040fe40005800000 */
[C---:B------:R-:W-:Y:S02]  /*1f030*/  SEL R33, R11.reuse, R33, !P3 ;  /* 0x000000210b217207 */ /* 0x040fe40005800000 */
[----:B---3--:R-:W-:-:S02]  /*1f040*/  SEL R32, R11, R32, !P3 ;  /* 0x000000200b207207 */ /* 0x008fc40005800000 */
[C---:B----4-:R-:W-:Y:S02]  /*1f050*/  SEL R31, R11.reuse, R31, !P3 ;  /* 0x0000001f0b1f7207 */ /* 0x050fe40005800000 */
[C---:B------:R-:W-:Y:S02]  /*1f060*/  SEL R30, R11.reuse, R30, !P3 ;  /* 0x0000001e0b1e7207 */ /* 0x040fe40005800000 */
[C---:B------:R-:W-:Y:S02]  /*1f070*/  SEL R29, R11.reuse, R29, !P3 ;  /* 0x0000001d0b1d7207 */ /* 0x040fe40005800000 */
[C---:B------:R-:W-:Y:S02]  /*1f080*/  SEL R28, R11.reuse, R28, !P3 ;  /* 0x0000001c0b1c7207 */ /* 0x040fe40005800000 */
[C---:B------:R-:W-:Y:S02]  /*1f090*/  SEL R27, R11.reuse, R27, !P3 ;  /* 0x0000001b0b1b7207 */ /* 0x040fe40005800000 */
[----:B--2---:R-:W-:-:S02]  /*1f0a0*/  SEL R22, R11, R21, !P3 ;  /* 0x000000150b167207 */ /* 0x004fc40005800000 */
[C---:B------:R-:W-:Y:S02]  /*1f0b0*/  SEL R21, R11.reuse, R19, !P3 ;  /* 0x000000130b157207 */ /* 0x040fe40005800000 */
[C---:B------:R-:W-:Y:S01]  /*1f0c0*/  SEL R19, R11.reuse, R24, !P3 ;  /* 0x000000180b137207 */ /* 0x040fe20005800000 */
[----:B------:R-:W-:Y:S01]  /*1f0d0*/  IMAD R0, R0, UR65, RZ ;  /* 0x0000004100007c24 */ /* 0x000fe2000f8e02ff */
[----:B------:R-:W2:Y:S01]  /*1f0e0*/  LDL.LU R24, [R1+0x78] ;  /* 0x0000780001187983 */ /* 0x000ea20000300800 */
[----:B------:R-:W-:Y:S01]  /*1f0f0*/  SEL R26, R11, R26, !P3 ;  /* 0x0000001a0b1a7207 */ /* 0x000fe20005800000 */
[----:B------:R-:W-:Y:S02]  /*1f100*/  IMAD R5, R5, UR65, RZ ;  /* 0x0000004105057c24 */ /* 0x000fe4000f8e02ff */
[----:B------:R-:W3:Y:S01]  /*1f110*/  LDL.LU R23, [R1+0x84] ;  /* 0x0000840001177983 */ /* 0x000ee20000300800 */
[----:B------:R-:W-:-:S03]  /*1f120*/  IMAD R8, R8, UR65, RZ ;  /* 0x0000004108087c24 */ /* 0x000fc6000f8e02ff */
[----:B------:R0:W-:Y:S01]  /*1f130*/  STL [R1+0x1ddc], R11 ;  /* 0x001ddc0b01007387 */ /* 0x0001e20000100800 */
[----:B------:R-:W-:-:S03]  /*1f140*/  IMAD R4, R4, UR65, RZ ;  /* 0x0000004104047c24 */ /* 0x000fc6000f8e02ff */
[----:B0-----:R-:W4:Y:S01]  /*1f150*/  LDL.LU R11, [R1+0x20] ;  /* 0x00002000010b7983 */ /* 0x001f220000300800 */
[----:B------:R-:W-:-:S03]  /*1f160*/  IMAD R3, R3, UR65, RZ ;  /* 0x0000004103037c24 */ /* 0x000fc6000f8e02ff */
[----:B------:R0:W-:Y:S04]  /*1f170*/  STL [R1+0x80], R0 ;  /* 0x0000800001007387 */ /* 0x0001e80000100800 */
[----:B0-----:R-:W2:Y:S04]  /*1f180*/  LDL.LU R0, [R1+0x1e70] ;  /* 0x001e700001007983 */ /* 0x001ea80000300800 */
[----:B------:R0:W-:Y:S04]  /*1f190*/  STL [R1+0x7c], R5 ;  /* 0x00007c0501007387 */ /* 0x0001e80000100800 */
[----:B0-----:R-:W2:Y:S04]  /*1f1a0*/  LDL.LU R5, [R1+0x1e6c] ;  /* 0x001e6c0001057983 */ /* 0x001ea80000300800 */
[----:B------:R0:W-:Y:S04]  /*1f1b0*/  STL [R1+0x74], R8 ;  /* 0x0000740801007387 */ /* 0x0001e80000100800 */
[----:B0-----:R-:W2:Y:S04]  /*1f1c0*/  LDL.LU R8, [R1+0x1e68] ;  /* 0x001e680001087983 */ /* 0x001ea80000300800 */
[----:B------:R0:W-:Y:S04]  /*1f1d0*/  STL [R1+0x70], R4 ;  /* 0x0000700401007387 */ /* 0x0001e80000100800 */
[----:B0-----:R-:W2:Y:S04]  /*1f1e0*/  LDL.LU R4, [R1+0x1e64] ;  /* 0x001e640001047983 */ /* 0x001ea80000300800 */
[----:B------:R0:W-:Y:S04]  /*1f1f0*/  STL [R1+0x60], R3 ;  /* 0x0000600301007387 */ /* 0x0001e80000100800 */
[----:B0-----:R-:W2:Y:S01]  /*1f200*/  LDL.LU R3, [R1+0x1e60] ;  /* 0x001e600001037983 */ /* 0x001ea20000300800 */
[----:B------:R-:W-:-:S02]  /*1f210*/  IMAD R6, R6, UR65, RZ ;  /* 0x0000004106067c24 */ /* 0x000fc4000f8e02ff */
[----:B------:R-:W-:Y:S02]  /*1f220*/  IMAD R9, R9, UR65, RZ ;  /* 0x0000004109097c24 */ /* 0x000fe4000f8e02ff */
[----:B------:R-:W-:Y:S02]  /*1f230*/  IMAD R60, R60, UR65, RZ ;  /* 0x000000413c3c7c24 */ /* 0x000fe4000f8e02ff */
[----:B------:R-:W-:Y:S02]  /*1f240*/  IMAD R7, R7, UR65, RZ ;  /* 0x0000004107077c24 */ /* 0x000fe4000f8e02ff */
[----:B------:R-:W-:Y:S02]  /*1f250*/  IMAD R58, R58, UR65, RZ ;  /* 0x000000413a3a7c24 */ /* 0x000fe4000f8e02ff */
[----:B--2---:R-:W-:-:S05]  /*1f260*/  IMAD R3, R3, UR65, RZ ;  /* 0x0000004103037c24 */ /* 0x004fca000f8e02ff */
        /* <DEDUP_REMOVED lines=13> */
[----:B--2---:R-:W-:-:S05]  /*1f340*/  IMAD R58, R58, UR65, RZ ;  /* 0x000000413a3a7c24 */ /* 0x004fca000f8e02ff */
[----:B------:R0:W-:Y:S04]  /*1f350*/  STL [R1+0x1e18], R58 ;  /* 0x001e183a01007387 */ /* 0x0001e80000100800 */
[----:B0-----:R-:W2:Y:S04]  /*1f360*/  LDL.LU R58, [R1+0x44] ;  /* 0x00004400013a7983 */ /* 0x001ea80000300800 */
[----:B------:R0:W-:Y:S04]  /*1f370*/  STL [R1+0x2c], R10 ;  /* 0x00002c0a01007387 */ /* 0x0001e80000100800 */
[----:B0-----:R-:W2:Y:S01]  /*1f380*/  LDL.LU R10, [R1+0x1e48] ;  /* 0x001e4800010a7983 */ /* 0x001ea20000300800 */
[----:B------:R-:W-:-:S02]  /*1f390*/  IMAD R60, R60, UR65, RZ ;  /* 0x000000413c3c7c24 */ /* 0x000fc4000f8e02ff */
[----:B------:R-:W-:Y:S01]  /*1f3a0*/  IMAD R79, R79, UR7, RZ ;  /* 0x000000074f4f7c24 */ /* 0x000fe2000f8e02ff */
[----:B------:R-:W0:Y:S01]  /*1f3b0*/  LDCU UR7, c[0x0][0x3b0] ;  /* 0x00007600ff0777ac */ /* 0x000e220008000800 */
[----:B------:R-:W-:Y:S02]  /*1f3c0*/  IMAD R77, R77, UR73, RZ ;  /* 0x000000494d4d7c24 */ /* 0x000fe4000f8e02ff */
[----:B------:R-:W-:Y:S01]  /*1f3d0*/  IMAD R75, R75, UR71, RZ ;  /* 0x000000474b4b7c24 */ /* 0x000fe2000f8e02ff */
[----:B------:R-:W1:Y:S01]  /*1f3e0*/  LDCU UR71, c[0x0][0x3b0] ;  /* 0x00007600ff4777ac */ /* 0x000e620008000800 */
[----:B------:R-:W-:Y:S02]  /*1f3f0*/  IMAD R73, R73, UR69, RZ ;  /* 0x0000004549497c24 */ /* 0x000fe4000f8e02ff */
[----:B------:R-:W-:Y:S01]  /*1f400*/  IMAD R71, R71, UR67, RZ ;  /* 0x0000004347477c24 */ /* 0x000fe2000f8e02ff */
[----:B------:R-:W0:Y:S01]  /*1f410*/  LDCU UR67, c[0x0][0x3b0] ;  /* 0x00007600ff4377ac */ /* 0x000e220008000800 */
[----:B---3--:R-:W-:-:S02]  /*1f420*/  IMAD R23, R23, UR65, RZ ;  /* 0x0000004117177c24 */ /* 0x008fc4000f8e02ff */
[----:B------:R-:W-:Y:S01]  /*1f430*/  IMAD R24, R24, UR65, RZ ;  /* 0x0000004118187c24 */ /* 0x000fe2000f8e02ff */
[----:B------:R-:W3:Y:S01]  /*1f440*/  LDCU UR69, c[0x0][0x3b0] ;  /* 0x00007600ff4577ac */ /* 0x000ee20008000800 */
[----:B------:R-:W-:Y:S02]  /*1f450*/  IMAD R25, R25, UR65, RZ ;  /* 0x0000004119197c24 */ /* 0x000fe4000f8e02ff */
[----:B------:R-:W-:Y:S01]  /*1f460*/  IMAD R7, R7, UR65, RZ ;  /* 0x0000004107077c24 */ /* 0x000fe2000f8e02ff */
[----:B------:R-:W0:Y:S01]  /*1f470*/  LDCU UR73, c[0x0][0x3b0] ;  /* 0x00007600ff4977ac */ /* 0x000e220008000800 */
[----:B--2---:R-:W-:-:S05]  /*1f480*/  IMAD R10, R10, UR65, RZ ;  /* 0x000000410a0a7c24 */ /* 0x004fca000f8e02ff */
[----:B------:R2:W-:Y:S04]  /*1f490*/  STL [R1+0x1e14], R10 ;  /* 0x001e140a01007387 */ /* 0x0005e80000100800 */
[----:B------:R4:W-:Y:S01]  /*1f4a0*/  STL [R1+0x1e0c], R60 ;  /* 0x001e0c3c01007387 */ /* 0x0009e20000100800 */
[----:B--2---:R-:W-:Y:S02]  /*1f4b0*/  IMAD R10, R3, UR65, RZ ;  /* 0x00000041030a7c24 */ /* 0x004fe4000f8e02ff */
[----:B----4-:R-:W-:Y:S02]  /*1f4c0*/  IMAD R60, R11, UR65, RZ ;  /* 0x000000410b3c7c24 */ /* 0x010fe4000f8e02ff */
[----:B------:R-:W-:Y:S02]  /*1f4d0*/  IMAD R11, R6, UR65, RZ ;  /* 0x00000041060b7c24 */ /* 0x000fe4000f8e02ff */
[----:B------:R-:W2:Y:S01]  /*1f4e0*/  LDL.LU R6, [R1+0x1e44] ;  /* 0x001e440001067983 */ /* 0x000ea20000300800 */
[----:B------:R-:W-:-:S03]  /*1f4f0*/  IMAD R3, R5, UR65, RZ ;  /* 0x0000004105037c24 */ /* 0x000fc6000f8e02ff */
[----:B------:R-:W4:Y:S04]  /*1f500*/  LDL.LU R5, [R1+0x1e40] ;  /* 0x001e400001057983 */ /* 0x000f280000300800 */
[----:B------:R0:W-:Y:S04]  /*1f510*/  STL [R1+0x1e24], R79 ;  /* 0x001e244f01007387 */ /* 0x0001e80000100800 */
[----:B0-----:R-:W3:Y:S04]  /*1f520*/  LDL.LU R79, [R1+0x2c] ;  /* 0x00002c00014f7983 */ /* 0x001ee80000300800 */
[----:B------:R0:W-:Y:S04]  /*1f530*/  STL [R1+0x1e28], R77 ;  /* 0x001e284d01007387 */ /* 0x0001e80000100800 */
[----:B0-----:R-:W3:Y:S04]  /*1f540*/  LDL.LU R77, [R1+0x28] ;  /* 0x00002800014d7983 */ /* 0x001ee80000300800 */
[----:B------:R0:W-:Y:S04]  /*1f550*/  STL [R1+0x1e2c], R75 ;  /* 0x001e2c4b01007387 */ /* 0x0001e80000100800 */
[----:B0-----:R-:W3:Y:S04]  /*1f560*/  LDL.LU R75, [R1+0x14] ;  /* 0x00001400014b7983 */ /* 0x001ee80000300800 */
[----:B------:R-:W-:Y:S04]  /*1f570*/  STL [R1+0x1e30], R73 ;  /* 0x001e304901007387 */ /* 0x000fe80000100800 */
[----:B------:R2:W-:Y:S01]  /*1f580*/  STL [R1+0x1e34], R71 ;  /* 0x001e344701007387 */ /* 0x0005e20000100800 */
[----:B------:R-:W-:-:S02]  /*1f590*/  IMAD R8, R8, UR65, RZ ;  /* 0x0000004108087c24 */ /* 0x000fc4000f8e02ff */
[----:B------:R-:W-:Y:S02]  /*1f5a0*/  IMAD R0, R0, UR65, RZ ;  /* 0x0000004100007c24 */ /* 0x000fe4000f8e02ff */
[----:B------:R-:W-:Y:S02]  /*1f5b0*/  IMAD R93, R93, UR65, RZ ;  /* 0x000000415d5d7c24 */ /* 0x000fe4000f8e02ff */
[----:B------:R-:W-:Y:S02]  /*1f5c0*/  IMAD R91, R91, UR65, RZ ;  /* 0x000000415b5b7c24 */ /* 0x000fe4000f8e02ff */
[----:B------:R-:W-:Y:S02]  /*1f5d0*/  IMAD R89, R89, UR65, RZ ;  /* 0x0000004159597c24 */ /* 0x000fe4000f8e02ff */
[----:B------:R-:W-:Y:S02]  /*1f5e0*/  IMAD R87, R87, UR65, RZ ;  /* 0x0000004157577c24 */ /* 0x000fe4000f8e02ff */
[----:B------:R-:W-:Y:S01]  /*1f5f0*/  IMAD R85, R85, UR65, RZ ;  /* 0x0000004155557c24 */ /* 0x000fe2000f8e02ff */
[----:B--2---:R-:W-:-:S02]  /*1f600*/  LEA R71, P4, R23, R6, 0x1 ;  /* 0x0000000617477211 */ /* 0x004fc400078808ff */
[-C--:B------:R-:W-:Y:S02]  /*1f610*/  LEA R73, P5, R24, R6.reuse, 0x1 ;  /* 0x0000000618497211 */ /* 0x080fe400078a08ff */
[----:B----4-:R-:W-:Y:S01]  /*1f620*/  LEA.HI.X.SX32 R23, R23, R5, 0x1, P4 ;  /* 0x0000000517177211 */ /* 0x010fe200020f0eff */
[----:B------:R0:W-:Y:S04]  /*1f630*/  STL [R1+0x5b8], R71 ;  /* 0x0005b84701007387 */ /* 0x0001e80000100800 */
[----:B------:R-:W-:Y:S04]  /*1f640*/  STL [R1+0x618], R73 ;  /* 0x0006184901007387 */ /* 0x000fe80000100800 */
[----:B------:R2:W-:Y:S01]  /*1f650*/  STL [R1+0x5b4], R23 ;  /* 0x0005b41701007387 */ /* 0x0005e20000100800 */
[----:B0-----:R-:W-:-:S05]  /*1f660*/  LEA R71, P6, R25, R6, 0x1 ;  /* 0x0000000619477211 */ /* 0x001fca00078c08ff */
[----:B------:R3:W-:Y:S01]  /*1f670*/  STL [R1+0x11b4], R71 ;  /* 0x0011b44701007387 */ /* 0x0007e20000100800 */
[-C--:B--2---:R-:W-:Y:S02]  /*1f680*/  LEA.HI.X.SX32 R23, R24, R5.reuse, 0x1, P5 ;  /* 0x0000000518177211 */ /* 0x084fe400028f0eff */
[----:B------:R-:W-:Y:S02]  /*1f690*/  LEA.HI.X.SX32 R24, R25, R5, 0x1, P6 ;  /* 0x0000000519187211 */ /* 0x000fe400030f0eff */
[-C--:B---3--:R-:W-:Y:S02]  /*1f6a0*/  LEA R71, P5, R77, R6.reuse, 0x1 ;  /* 0x000000064d477211 */ /* 0x088fe400078a08ff */
[----:B------:R-:W-:-:S05]  /*1f6b0*/  LEA R73, P4, R75, R6, 0x1 ;  /* 0x000000064b497211 */ /* 0x000fca00078808ff */
[----:B------:R-:W-:Y:S04]  /*1f6c0*/  STL [R1+0x11cc], R73 ;  /* 0x0011cc4901007387 */ /* 0x000fe80000100800 */
[----:B------:R0:W-:Y:S01]  /*1f6d0*/  STL [R1+0x614], R23 ;  /* 0x0006141701007387 */ /* 0x0001e20000100800 */
[----:B------:R-:W-:-:S03]  /*1f6e0*/  LEA.HI.X.SX32 R25, R75, R5, 0x1, P4 ;  /* 0x000000054b197211 */ /* 0x000fc600020f0eff */
[----:B------:R-:W-:Y:S01]  /*1f6f0*/  STL [R1+0x11e4], R71 ;  /* 0x0011e44701007387 */ /* 0x000fe20000100800 */
[----:B0-----:R-:W-:-:S03]  /*1f700*/  LEA R23, P6, R79, R6, 0x1 ;  /* 0x000000064f177211 */ /* 0x001fc600078c08ff */
[----:B------:R0:W-:Y:S04]  /*1f710*/  STL [R1+0x11b0], R24 ;  /* 0x0011b01801007387 */ /* 0x0001e80000100800 */
[----:B------:R2:W-:Y:S01]  /*1f720*/  STL [R1+0x11fc], R23 ;  /* 0x0011fc1701007387 */ /* 0x0005e20000100800 */
[----:B0-----:R-:W-:-:S03]  /*1f730*/  LEA R24, P4, R7, R6, 0x1 ;  /* 0x0000000607187211 */ /* 0x001fc600078808ff */
[----:B------:R0:W-:Y:S01]  /*1f740*/  STL [R1+0x11c8], R25 ;  /* 0x0011c81901007387 */ /* 0x0001e20000100800 */
[----:B--2---:R-:W-:-:S03]  /*1f750*/  LEA.HI.X.SX32 R23, R77, R5, 0x1, P5 ;  /* 0x000000054d177211 */ /* 0x004fc600028f0eff */
[----:B------:R2:W-:Y:S04]  /*1f760*/  STL [R1+0x1214], R24 ;  /* 0x0012141801007387 */ /* 0x0005e80000100800 */
[----:B------:R3:W-:Y:S01]  /*1f770*/  STL [R1+0x11e0], R23 ;  /* 0x0011e01701007387 */ /* 0x0007e20000100800 */
[----:B0-----:R-:W-:Y:S02]  /*1f780*/  LEA R25, P5, R60, R6, 0x1 ;  /* 0x000000063c197211 */ /* 0x001fe400078a08ff */
[----:B--2---:R-:W-:-:S03]  /*1f790*/  LEA.HI.X.SX32 R24, R79, R5, 0x1, P6 ;  /* 0x000000054f187211 */ /* 0x004fc600030f0eff */
[----:B------:R0:W-:Y:S01]  /*1f7a0*/  STL [R1+0x1228], R25 ;  /* 0x0012281901007387 */ /* 0x0001e20000100800 */
[----:B---3--:R-:W-:-:S03]  /*1f7b0*/  LEA R23, P6, R11, R6, 0x1 ;  /* 0x000000060b177211 */ /* 0x008fc600078c08ff */
[----:B------:R2:W-:Y:S01]  /*1f7c0*/  STL [R1+0x11f8], R24 ;  /* 0x0011f81801007387 */ /* 0x0005e20000100800 */
[----:B0-----:R-:W-:-:S03]  /*1f7d0*/  LEA.HI.X.SX32 R25, R7, R5, 0x1, P4 ;  /* 0x0000000507197211 */ /* 0x001fc600020f0eff */
[----:B------:R-:W3:Y:S04]  /*1f7e0*/  LDL.LU R7, [R1+0x1e3c] ;  /* 0x001e3c0001077983 */ /* 0x000ee80000300800 */
[----:B------:R0:W-:Y:S01]  /*1f7f0*/  STL [R1+0x1238], R23 ;  /* 0x0012381701007387 */ /* 0x0001e20000100800 */
[----:B--2---:R-:W-:-:S03]  /*1f800*/  LEA.HI.X.SX32 R24, R60, R5, 0x1, P5 ;  /* 0x000000053c187211 */ /* 0x004fc600028f0eff */
[----:B------:R2:W-:Y:S01]  /*1f810*/  STL [R1+0x1210], R25 ;  /* 0x0012101901007387 */ /* 0x0005e20000100800 */
[----:B0-----:R-:W-:-:S03]  /*1f820*/  LEA R23, P4, R8, R6, 0x1 ;  /* 0x0000000608177211 */ /* 0x001fc600078808ff */
[----:B--2---:R-:W2:Y:S01]  /*1f830*/  LDL.LU R25, [R1+0x188] ;  /* 0x0001880001197983 */ /* 0x004ea20000300800 */
[----:B------:R-:W-:-:S03]  /*1f840*/  LEA.HI.X.SX32 R11, R11, R5, 0x1, P6 ;  /* 0x000000050b0b7211 */ /* 0x000fc600030f0eff */
[----:B------:R0:W-:Y:S01]  /*1f850*/  STL [R1+0x1248], R23 ;  /* 0x0012481701007387 */ /* 0x0001e20000100800 */
[----:B------:R-:W-:-:S03]  /*1f860*/  LEA R60, P6, R93, R6, 0x1 ;  /* 0x000000065d3c7211 */ /* 0x000fc600078c08ff */
[----:B------:R4:W-:Y:S01]  /*1f870*/  STL [R1+0x1224], R24 ;  /* 0x0012241801007387 */ /* 0x0009e20000100800 */
[----:B0-----:R-:W-:-:S03]  /*1f880*/  LEA R23, P5, R0, R6, 0x1 ;  /* 0x0000000600177211 */ /* 0x001fc600078a08ff */
[----:B----4-:R-:W4:Y:S04]  /*1f890*/  LDL.LU R24, [R1+0x11c] ;  /* 0x00011c0001187983 */ /* 0x010f280000300800 */
[----:B------:R0:W-:Y:S01]  /*1f8a0*/  STL [R1+0x1258], R23 ;  /* 0x0012581701007387 */ /* 0x0001e20000100800 */
[----:B------:R-:W-:-:S03]  /*1f8b0*/  LEA.HI.X.SX32 R0, R0, R5, 0x1, P5 ;  /* 0x0000000500007211 */ /* 0x000fc600028f0eff */
[----:B0-----:R-:W3:Y:S04]  /*1f8c0*/  LDL.LU R23, [R1+0x118] ;  /* 0x0001180001177983 */ /* 0x001ee80000300800 */
[----:B------:R0:W-:Y:S04]  /*1f8d0*/  STL [R1+0x1234], R11 ;  /* 0x0012340b01007387 */ /* 0x0001e80000100800 */
[----:B------:R-:W3:Y:S01]  /*1f8e0*/  LDL.LU R71, [R1+0x110] ;  /* 0x0001100001477983 */ /* 0x000ee20000300800 */
[----:B0-----:R-:W-:-:S03]  /*1f8f0*/  LEA.HI.X.SX32 R11, R8, R5, 0x1, P4 ;  /* 0x00000005080b7211 */ /* 0x001fc600020f0eff */
[----:B------:R-:W-:Y:S01]  /*1f900*/  STL [R1+0x1268], R60 ;  /* 0x0012683c01007387 */ /* 0x000fe20000100800 */
[----:B------:R-:W-:-:S03]  /*1f910*/  LEA R8, P4, R91, R6, 0x1 ;  /* 0x000000065b087211 */ /* 0x000fc600078808ff */
[----:B------:R-:W3:Y:S04]  /*1f920*/  LDL.LU R73, [R1+0x100] ;  /* 0x0001000001497983 */ /* 0x000ee80000300800 */
[----:B------:R-:W-:Y:S04]  /*1f930*/  STL [R1+0x1244], R11 ;  /* 0x0012440b01007387 */ /* 0x000fe80000100800 */
[----:B------:R-:W3:Y:S04]  /*1f940*/  LDL.LU R75, [R1+0xf0] ;  /* 0x0000f000014b7983 */ /* 0x000ee80000300800 */
[----:B------:R0:W-:Y:S04]  /*1f950*/  STL [R1+0x1278], R8 ;  /* 0x0012780801007387 */ /* 0x0001e80000100800 */
[----:B------:R-:W3:Y:S04]  /*1f960*/  LDL.LU R77, [R1+0xec] ;  /* 0x0000ec00014d7983 */ /* 0x000ee80000300800 */
[----:B------:R1:W-:Y:S01]  /*1f970*/  STL [R1+0x1254], R0 ;  /* 0x0012540001007387 */ /* 0x0003e20000100800 */
[----:B0-----:R-:W-:-:S03]  /*1f980*/  LEA R8, P5, R89, R6, 0x1 ;  /* 0x0000000659087211 */ /* 0x001fc600078a08ff */
[----:B------:R-:W3:Y:S04]  /*1f990*/  LDL.LU R79, [R1+0xe4] ;  /* 0x0000e400014f7983 */ /* 0x000ee80000300800 */
[----:B------:R0:W-:Y:S01]  /*1f9a0*/  STL [R1+0x1288], R8 ;  /* 0x0012880801007387 */ /* 0x0001e20000100800 */
[----:B-1----:R-:W-:-:S03]  /*1f9b0*/  LEA.HI.X.SX32 R0, R93, R5, 0x1, P6 ;  /* 0x000000055d007211 */ /* 0x002fc600030f0eff */
[----:B------:R-:W3:Y:S04]  /*1f9c0*/  LDL.LU R93, [R1+0x190] ;  /* 0x00019000015d7983 */ /* 0x000ee80000300800 */
[----:B------:R-:W4:Y:S04]  /*1f9d0*/  LDL.LU R60, [R1+0xdc] ;  /* 0x0000dc00013c7983 */ /* 0x000f280000300800 */
[----:B------:R1:W-:Y:S01]  /*1f9e0*/  STL [R1+0x1264], R0 ;  /* 0x0012640001007387 */ /* 0x0003e20000100800 */
[----:B0-----:R-:W-:-:S03]  /*1f9f0*/  LEA.HI.X.SX32 R8, R91, R5, 0x1, P4 ;  /* 0x000000055b087211 */ /* 0x001fc600020f0eff */
[----:B------:R-:W4:Y:S01]  /*1fa00*/  LDL.LU R11, [R1+0xd8] ;  /* 0x0000d800010b7983 */ /* 0x000f220000300800 */
[----:B-1----:R-:W-:-:S05]  /*1fa10*/  LEA R0, P6, R87, R6, 0x1 ;  /* 0x0000000657007211 */ /* 0x002fca00078c08ff */
[----:B------:R0:W-:Y:S04]  /*1fa20*/  STL [R1+0x1298], R0 ;  /* 0x0012980001007387 */ /* 0x0001e80000100800 */
[----:B------:R-:W4:Y:S04]  /*1fa30*/  LDL.LU R91, [R1+0x194] ;  /* 0x00019400015b7983 */ /* 0x000f280000300800 */
[----:B0-----:R-:W4:Y:S04]  /*1fa40*/  LDL.LU R0, [R1+0xcc] ;  /* 0x0000cc0001007983 */ /* 0x001f280000300800 */
[----:B------:R0:W-:Y:S02]  /*1fa50*/  STL [R1+0x1274], R8 ;  /* 0x0012740801007387 */ /* 0x0001e40000100800 */
[----:B0-----:R-:W-:-:S05]  /*1fa60*/  LEA R8, P4, R85, R6, 0x1 ;  /* 0x0000000655087211 */ /* 0x001fca00078808ff */
[----:B------:R0:W-:Y:S04]  /*1fa70*/  STL [R1+0x12a8], R8 ;  /* 0x0012a80801007387 */ /* 0x0001e80000100800 */
[----:B0-----:R-:W4:Y:S01]  /*1fa80*/  LDL.LU R8, [R1+0x1e38] ;  /* 0x001e380001087983 */ /* 0x001f220000300800 */
[----:B------:R-:W-:Y:S01]  /*1fa90*/  LEA.HI.X.SX32 R89, R89, R5, 0x1, P5 ;  /* 0x0000000559597211 */ /* 0x000fe200028f0eff */
[----:B------:R-:W-:-:S04]  /*1faa0*/  IMAD R83, R83, UR65, RZ ;  /* 0x0000004153537c24 */ /* 0x000fc8000f8e02ff */
[----:B------:R0:W-:Y:S01]  /*1fab0*/  STL [R1+0x1284], R89 ;  /* 0x0012845901007387 */ /* 0x0001e20000100800 */
[----:B------:R-:W-:Y:S01]  /*1fac0*/  IMAD R81, R81, UR65, RZ ;  /* 0x0000004151517c24 */ /* 0x000fe2000f8e02ff */
[----:B------:R-:W-:Y:S02]  /*1fad0*/  LEA.HI.X.SX32 R85, R85, R5, 0x1, P4 ;  /* 0x0000000555557211 */ /* 0x000fe400020f0eff */
[----:B0-----:R-:W-:-:S05]  /*1fae0*/  LEA R89, P5, R83, R6, 0x1 ;  /* 0x0000000653597211 */ /* 0x001fca00078a08ff */
[----:B------:R0:W-:Y:S02]  /*1faf0*/  STL [R1+0x12b8], R89 ;  /* 0x0012b85901007387 */ /* 0x0001e40000100800 */
[----:B0-----:R-:W-:Y:S02]  /*1fb00*/  LEA.HI.X.SX32 R89, R87, R5, 0x1, P6 ;  /* 0x0000000557597211 */ /* 0x001fe400030f0eff */
[----:B------:R-:W-:-:S03]  /*1fb10*/  LEA R87, P6, R81, R6, 0x1 ;  /* 0x0000000651577211 */ /* 0x000fc600078c08ff */
[----:B------:R-:W-:Y:S04]  /*1fb20*/  STL [R1+0x1294], R89 ;  /* 0x0012945901007387 */ /* 0x000fe80000100800 */
[----:B------:R0:W-:Y:S04]  /*1fb30*/  STL [R1+0x12c8], R87 ;  /* 0x0012c85701007387 */ /* 0x0001e80000100800 */
[----:B------:R3:W-:Y:S01]  /*1fb40*/  STL [R1+0x12a4], R85 ;  /* 0x0012a45501007387 */ /* 0x0007e20000100800 */
[-C--:B0-----:R-:W-:Y:S02]  /*1fb50*/  LEA.HI.X.SX32 R87, R83, R5.reuse, 0x1, P5 ;  /* 0x0000000553577211 */ /* 0x081fe400028f0eff */
[----:B------:R-:W-:Y:S01]  /*1fb60*/  LEA.HI.X.SX32 R83, R81, R5, 0x1, P6 ;  /* 0x0000000551537211 */ /* 0x000fe200030f0eff */
[----:B------:R-:W-:Y:S01]  /*1fb70*/  IMAD R78, R78, UR74, RZ ;  /* 0x0000004a4e4e7c24 */ /* 0x000fe2000f8e02ff */
[----:B------:R-:W0:Y:S01]  /*1fb80*/  LDCU UR74, c[0x0][0x3b0] ;  /* 0x00007600ff4a77ac */ /* 0x000e220008000800 */
[----:B------:R-:W-:-:S02]  /*1fb90*/  IMAD R76, R76, UR72, RZ ;  /* 0x000000484c4c7c24 */ /* 0x000fc4000f8e02ff */
[----:B------:R-:W-:Y:S01]  /*1fba0*/  IMAD R74, R74, UR70, RZ ;  /* 0x000000464a4a7c24 */ /* 0x000fe2000f8e02ff */
[----:B------:R-:W1:Y:S01]  /*1fbb0*/  LDCU UR70, c[0x0][0x3b0] ;  /* 0x00007600ff4677ac */ /* 0x000e620008000800 */
[----:B------:R-:W-:Y:S02]  /*1fbc0*/  IMAD R72, R72, UR68, RZ ;  /* 0x0000004448487c24 */ /* 0x000fe4000f8e02ff */
[----:B------:R-:W-:Y:S01]  /*1fbd0*/  IMAD R70, R70, UR66, RZ ;  /* 0x0000004246467c24 */ /* 0x000fe2000f8e02ff */
[----:B------:R-:W0:Y:S01]  /*1fbe0*/  LDCU UR66, c[0x0][0x3b0] ;  /* 0x00007600ff4277ac */ /* 0x000e220008000800 */
[----:B------:R-:W-:Y:S02]  /*1fbf0*/  IMAD R68, R68, UR63, RZ ;  /* 0x0000003f44447c24 */ /* 0x000fe4000f8e02ff */
[----:B------:R-:W-:Y:S01]  /*1fc00*/  IMAD R66, R66, UR61, RZ ;  /* 0x0000003d42427c24 */ /* 0x000fe2000f8e02ff */
[----:B------:R-:W0:Y:S01]  /*1fc10*/  LDCU UR68, c[0x0][0x3b0] ;  /* 0x00007600ff4477ac */ /* 0x000e220008000800 */
[----:B------:R-:W-:-:S02]  /*1fc20*/  IMAD R64, R64, UR59, RZ ;  /* 0x0000003b40407c24 */ /* 0x000fc4000f8e02ff */
[----:B------:R-:W-:Y:S01]  /*1fc30*/  IMAD R62, R62, UR57, RZ ;  /* 0x000000393e3e7c24 */ /* 0x000fe2000f8e02ff */
[----:B------:R-:W0:Y:S01]  /*1fc40*/  LDCU UR72, c[0x0][0x3b0] ;  /* 0x00007600ff4877ac */ /* 0x000e220008000800 */
        /* <DEDUP_REMOVED lines=63> */
[----:B--2---:R-:W-:Y:S01]  /*20040*/  LEA R81, P6, R25, R6, 0x1 ;  /* 0x0000000619517211 */ /* 0x004fe200078c08ff */
[----:B------:R-:W-:Y:S02]  /*20050*/  IMAD R43, R43, UR35, RZ ;  /* 0x000000232b2b7c24 */ /* 0x000fe4000f8e02ff */
[----:B------:R-:W-:Y:S01]  /*20060*/  IMAD R41, R41, UR34, RZ ;  /* 0x0000002229297c24 */ /* 0x000fe2000f8e02ff */
[----:B------:R-:W2:Y:S01]  /*20070*/  LDCU UR34, c[0x0][0x3b0] ;  /* 0x00007600ff2277ac */ /* 0x000ea20008000800 */
        /* <DEDUP_REMOVED lines=31> */
[-C--:B---3--:R-:W-:Y:S01]  /*20270*/  LEA R85, P5, R93, R6.reuse, 0x1 ;  /* 0x000000065d557211 */ /* 0x088fe200078a08ff */
[----:B------:R-:W3:Y:S01]  /*20280*/  LDCU UR57, c[0x0][0x3b0] ;  /* 0x00007600ff3977ac */ /* 0x000ee20008000800 */
[----:B------:R-:W0:Y:S01]  /*20290*/  LDCU UR58, c[0x0][0x3b0] ;  /* 0x00007600ff3a77ac */ /* 0x000e220008000800 */
[----:B------:R-:W0:Y:S01]  /*202a0*/  LDCU UR59, c[0x0][0x3b0] ;  /* 0x00007600ff3b77ac */ /* 0x000e220008000800 */
[----:B------:R-:W0:Y:S01]  /*202b0*/  LDCU UR61, c[0x0][0x3b0] ;  /* 0x00007600ff3d77ac */ /* 0x000e220008000800 */
[----:B------:R-:W0:Y:S01]  /*202c0*/  LDCU UR60, c[0x0][0x3b0] ;  /* 0x00007600ff3c77ac */ /* 0x000e220008000800 */
[----:B------:R-:W0:Y:S01]  /*202d0*/  LDCU UR63, c[0x0][0x3b0] ;  /* 0x00007600ff3f77ac */ /* 0x000e220008000800 */
[----:B------:R-:W0:Y:S01]  /*202e0*/  LDCU UR62, c[0x0][0x3b0] ;  /* 0x00007600ff3e77ac */ /* 0x000e220008000800 */
[C---:B----4-:R-:W-:Y:S01]  /*202f0*/  LEA R89, P4, R91.reuse, R6, 0x1 ;  /* 0x000000065b597211 */ /* 0x050fe200078808ff */
[----:B------:R-:W4:Y:S04]  /*20300*/  LDCU UR64, c[0x0][0x3b0] ;  /* 0x00007600ff4077ac */ /* 0x000f280008000800 */
[----:B------:R-:W-:Y:S04]  /*20310*/  STL [R1+0x12d8], R89 ;  /* 0x0012d85901007387 */ /* 0x000fe80000100800 */
[----:B------:R-:W-:Y:S04]  /*20320*/  STL [R1+0x12b4], R87 ;  /* 0x0012b45701007387 */ /* 0x000fe80000100800 */
[----:B------:R0:W-:Y:S04]  /*20330*/  STL [R1+0x12e8], R85 ;  /* 0x0012e85501007387 */ /* 0x0001e80000100800 */
[----:B------:R1:W-:Y:S04]  /*20340*/  STL [R1+0x12c4], R83 ;  /* 0x0012c45301007387 */ /* 0x0003e80000100800 */
[----:B------:R2:W-:Y:S01]  /*20350*/  STL [R1+0x12f8], R81 ;  /* 0x0012f85101007387 */ /* 0x0005e20000100800 */
[----:B0-----:R-:W-:-:S02]  /*20360*/  LEA.HI.X.SX32 R85, R91, R5, 0x1, P4 ;  /* 0x000000055b557211 */ /* 0x001fc400020f0eff */
[----:B-1----:R-:W-:-:S03]  /*20370*/  LEA R83, P4, R24, R6, 0x1 ;  /* 0x0000000618537211 */ /* 0x002fc600078808ff */
[----:B------:R0:W-:Y:S01]  /*20380*/  STL [R1+0x12d4], R85 ;  /* 0x0012d45501007387 */ /* 0x0001e20000100800 */
[----:B--2---:R-:W-:-:S03]  /*20390*/  LEA.HI.X.SX32 R81, R93, R5, 0x1, P5 ;  /* 0x000000055d517211 */ /* 0x004fc600028f0eff */
[----:B------:R1:W-:Y:S04]  /*203a0*/  STL [R1+0x1308], R83 ;  /* 0x0013085301007387 */ /* 0x0003e80000100800 */
[----:B------:R2:W-:Y:S01]  /*203b0*/  STL [R1+0x12e4], R81 ;  /* 0x0012e45101007387 */ /* 0x0005e20000100800 */
[-C--:B0-----:R-:W-:Y:S02]  /*203c0*/  LEA R85, P5, R23, R6.reuse, 0x1 ;  /* 0x0000000617557211 */ /* 0x081fe400078a08ff */
[-C--:B-1----:R-:W-:Y:S02]  /*203d0*/  LEA.HI.X.SX32 R83, R25, R5.reuse, 0x1, P6 ;  /* 0x0000000519537211 */ /* 0x082fe400030f0eff */
[----:B------:R-:W-:Y:S02]  /*203e0*/  LEA.HI.X.SX32 R25, R24, R5, 0x1, P4 ;  /* 0x0000000518197211 */ /* 0x000fe400020f0eff */
[-C--:B--2---:R-:W-:Y:S01]  /*203f0*/  LEA R81, P6, R71, R6.reuse, 0x1 ;  /* 0x0000000647517211 */ /* 0x084fe200078c08ff */
[----:B------:R-:W-:Y:S01]  /*20400*/  STL [R1+0x1318], R85 ;  /* 0x0013185501007387 */ /* 0x000fe20000100800 */
[----:B------:R-:W-:-:S02]  /*20410*/  LEA R24, P4, R73, R6, 0x1 ;  /* 0x0000000649187211 */ /* 0x000fc400078808ff */
[----:B------:R-:W-:Y:S01]  /*20420*/  LEA.HI.X.SX32 R23, R23, R5, 0x1, P5 ;  /* 0x0000000517177211 */ /* 0x000fe200028f0eff */
[----:B------:R-:W-:Y:S04]  /*20430*/  STL [R1+0x12f4], R83 ;  /* 0x0012f45301007387 */ /* 0x000fe80000100800 */
[----:B------:R-:W-:Y:S04]  /*20440*/  STL [R1+0x1328], R81 ;  /* 0x0013285101007387 */ /* 0x000fe80000100800 */
[----:B------:R0:W-:Y:S04]  /*20450*/  STL [R1+0x1304], R25 ;  /* 0x0013041901007387 */ /* 0x0001e80000100800 */
[----:B------:R1:W-:Y:S04]  /*20460*/  STL [R1+0x1338], R24 ;  /* 0x0013381801007387 */ /* 0x0003e80000100800 */
[----:B------:R2:W-:Y:S01]  /*20470*/  STL [R1+0x1314], R23 ;  /* 0x0013141701007387 */ /* 0x0005e20000100800 */
[----:B0-----:R-:W-:-:S02]  /*20480*/  LEA R25, P5, R75, R6, 0x1 ;  /* 0x000000064b197211 */ /* 0x001fc400078a08ff */
[----:B-1----:R-:W-:-:S03]  /*20490*/  LEA.HI.X.SX32 R24, R71, R5, 0x1, P6 ;  /* 0x0000000547187211 */ /* 0x002fc600030f0eff */
[----:B------:R0:W-:Y:S01]  /*204a0*/  STL [R1+0x1348], R25 ;  /* 0x0013481901007387 */ /* 0x0001e20000100800 */
[----:B--2---:R-:W-:-:S03]  /*204b0*/  LEA R23, P6, R77, R6, 0x1 ;  /* 0x000000064d177211 */ /* 0x004fc600078c08ff */
[----:B------:R1:W-:Y:S04]  /*204c0*/  STL [R1+0x1324], R24 ;  /* 0x0013241801007387 */ /* 0x0003e80000100800 */
[----:B------:R2:W-:Y:S01]  /*204d0*/  STL [R1+0x1358], R23 ;  /* 0x0013581701007387 */ /* 0x0005e20000100800 */
[----:B0-----:R-:W-:Y:S02]  /*204e0*/  LEA.HI.X.SX32 R25, R73, R5, 0x1, P4 ;  /* 0x0000000549197211 */ /* 0x001fe400020f0eff */
[----:B-1----:R-:W-:-:S03]  /*204f0*/  LEA R24, P4, R79, R6, 0x1 ;  /* 0x000000064f187211 */ /* 0x002fc600078808ff */
[----:B------:R0:W-:Y:S01]  /*20500*/  STL [R1+0x1334], R25 ;  /* 0x0013341901007387 */ /* 0x0001e20000100800 */
[----:B--2---:R-:W-:-:S03]  /*20510*/  LEA.HI.X.SX32 R23, R75, R5, 0x1, P5 ;  /* 0x000000054b177211 */ /* 0x004fc600028f0eff */
[----:B------:R1:W-:Y:S04]  /*20520*/  STL [R1+0x1368], R24 ;  /* 0x0013681801007387 */ /* 0x0003e80000100800 */
[----:B------:R2:W-:Y:S01]  /*20530*/  STL [R1+0x1344], R23 ;  /* 0x0013441701007387 */ /* 0x0005e20000100800 */
[----:B0-----:R-:W-:Y:S02]  /*20540*/  LEA R25, P5, R60, R6, 0x1 ;  /* 0x000000063c197211 */ /* 0x001fe400078a08ff */
        /* <DEDUP_REMOVED lines=24> */
[-C--:B-1----:R-:W-:Y:S02]  /*206d0*/  LEA.HI.X.SX32 R0, R7, R5.reuse, 0x1, P6 ;  /* 0x0000000507007211 */ /* 0x082fe400030f0eff */
[----:B------:R-:W-:Y:S02]  /*206e0*/  LEA.HI.X.SX32 R7, R78, R5, 0x1, P4 ;  /* 0x000000054e077211 */ /* 0x000fe400020f0eff */
[-C--:B--2---:R-:W-:Y:S01]  /*206f0*/  LEA R8, P6, R74, R6.reuse, 0x1 ;  /* 0x000000064a087211 */ /* 0x084fe200078c08ff */
        /* <DEDUP_REMOVED lines=56> */
[----:B------:R-:W-:Y:S04]  /*20a80*/  STL [R1+0x1494], R8 ;  /* 0x0014940801007387 */ /* 0x000fe80000100800 */
[----:B------:R1:W-:Y:S01]  /*20a90*/  STL [R1+0x14c8], R7 ;  /* 0x0014c80701007387 */ /* 0x0003e20000100800 */
[----:B0-----:R-:W-:-:S05]  /*20aa0*/  LEA.HI.X.SX32 R0, R48, R5, 0x1, P6 ;  /* 0x0000000530007211 */ /* 0x001fca00030f0eff */
[----:B------:R0:W-:Y:S01]  /*20ab0*/  STL [R1+0x14a4], R0 ;  /* 0x0014a40001007387 */ /* 0x0001e20000100800 */
[----:B-1----:R-:W-:-:S05]  /*20ac0*/  LEA.HI.X.SX32 R7, R46, R5, 0x1, P4 ;  /* 0x000000052e077211 */ /* 0x002fca00020f0eff */
[----:B------:R1:W-:Y:S01]  /*20ad0*/  STL [R1+0x14b4], R7 ;  /* 0x0014b40701007387 */ /* 0x0003e20000100800 */
[----:B0-----:R-:W-:-:S03]  /*20ae0*/  LEA.HI.X.SX32 R0, R44, R5, 0x1, P5 ;  /* 0x000000052c007211 */ /* 0x001fc600028f0eff */
[----:B------:R-:W2:Y:S04]  /*20af0*/  LDL.LU R73, [R1+0x80] ;  /* 0x0000800001497983 */ /* 0x000ea80000300800 */
[----:B------:R-:W3:Y:S04]  /*20b00*/  LDL.LU R75, [R1+0x74] ;  /* 0x00007400014b7983 */ /* 0x000ee80000300800 */
[----:B------:R2:W-:Y:S04]  /*20b10*/  STL [R1+0x14c4], R0 ;  /* 0x0014c40001007387 */ /* 0x0005e80000100800 */
[----:B------:R-:W4:Y:S04]  /*20b20*/  LDL.LU R77, [R1+0x60] ;  /* 0x00006000014d7983 */ /* 0x000f280000300800 */
[----:B------:R-:W4:Y:S04]  /*20b30*/  LDL.LU R79, [R1+0x5c] ;  /* 0x00005c00014f7983 */ /* 0x000f280000300800 */
[----:B------:R-:W4:Y:S01]  /*20b40*/  LDL.LU R60, [R1+0x50] ;  /* 0x00005000013c7983 */ /* 0x000f220000300800 */
[----:B------:R-:W-:-:S03]  /*20b50*/  LEA R11, P6, R42, R6, 0x1 ;  /* 0x000000062a0b7211 */ /* 0x000fc600078c08ff */
[----:B------:R-:W-:Y:S04]  /*20b60*/  STL [R1+0x1de0], R44 ;  /* 0x001de02c01007387 */ /* 0x000fe80000100800 */
[----:B------:R-:W-:Y:S04]  /*20b70*/  STL [R1+0x1de8], R44 ;  /* 0x001de82c01007387 */ /* 0x000fe80000100800 */
[----:B------:R-:W-:Y:S04]  /*20b80*/  STL [R1+0x1df0], R44 ;  /* 0x001df02c01007387 */ /* 0x000fe80000100800 */
[----:B------:R-:W-:Y:S04]  /*20b90*/  STL [R1+0x1df8], R44 ;  /* 0x001df82c01007387 */ /* 0x000fe80000100800 */
[----:B------:R-:W-:Y:S01]  /*20ba0*/  STL [R1+0x1e00], R44 ;  /* 0x001e002c01007387 */ /* 0x000fe20000100800 */
[----:B------:R-:W-:-:S03]  /*20bb0*/  LEA R48, P4, R40, R6, 0x1 ;  /* 0x0000000628307211 */ /* 0x000fc600078808ff */
[----:B------:R-:W-:Y:S04]  /*20bc0*/  STL [R1+0x1e08], R44 ;  /* 0x001e082c01007387 */ /* 0x000fe80000100800 */
[----:B------:R-:W-:Y:S01]  /*20bd0*/  STL [R1+0x14d8], R11 ;  /* 0x0014d80b01007387 */ /* 0x000fe20000100800 */
[----:B------:R-:W-:-:S03]  /*20be0*/  LEA R52, P5, R38, R6, 0x1 ;  /* 0x0000000626347211 */ /* 0x000fc600078a08ff */
[----:B------:R-:W-:Y:S01]  /*20bf0*/  STL [R1+0x1de4], R11 ;  /* 0x001de40b01007387 */ /* 0x000fe20000100800 */
[----:B------:R-:W-:-:S03]  /*20c00*/  LEA.HI.X.SX32 R42, R42, R5, 0x1, P6 ;  /* 0x000000052a2a7211 */ /* 0x000fc600030f0eff */
        /* <DEDUP_REMOVED lines=8> */
[----:B------:R0:W-:Y:S01]  /*20c90*/  STL [R1+0x1e10], R11 ;  /* 0x001e100b01007387 */ /* 0x0001e20000100800 */
        /* <DEDUP_REMOVED lines=32> */
[----:B-1----:R-:W-:-:S03]  /*20ea0*/  LEA R7, P4, R16, R6, 0x1 ;  /* 0x0000000610077211 */ /* 0x002fc600078808ff */
[----:B------:R-:W-:Y:S01]  /*20eb0*/  STL [R1+0x1544], R76 ;  /* 0x0015444c01007387 */ /* 0x000fe20000100800 */
[----:B------:R-:W-:-:S03]  /*20ec0*/  LEA.HI.X.SX32 R81, R12, R5, 0x1, P5 ;  /* 0x000000050c517211 */ /* 0x000fc600028f0eff */
[----:B------:R-:W-:Y:S01]  /*20ed0*/  STL [R1+0x1568], R87 ;  /* 0x0015685701007387 */ /* 0x000fe20000100800 */
[----:B------:R-:W-:-:S03]  /*20ee0*/  LEA.HI.X.SX32 R24, R14, R5, 0x1, P6 ;  /* 0x000000050e187211 */ /* 0x000fc600030f0eff */
[----:B------:R-:W-:Y:S04]  /*20ef0*/  STL [R1+0x1554], R93 ;  /* 0x0015545d01007387 */ /* 0x000fe80000100800 */
[----:B------:R-:W-:Y:S01]  /*20f00*/  STL [R1+0x1578], R83 ;  /* 0x0015785301007387 */ /* 0x000fe20000100800 */
[----:B------:R-:W-:-:S03]  /*20f10*/  LEA.HI.X.SX32 R8, R16, R5, 0x1, P4 ;  /* 0x0000000510087211 */ /* 0x000fc600020f0eff */
[----:B------:R-:W-:Y:S04]  /*20f20*/  STL [R1+0x1564], R89 ;  /* 0x0015645901007387 */ /* 0x000fe80000100800 */
[----:B------:R-:W-:Y:S04]  /*20f30*/  STL [R1+0x1588], R25 ;  /* 0x0015881901007387 */ /* 0x000fe80000100800 */
[----:B------:R-:W-:Y:S04]  /*20f40*/  STL [R1+0x1574], R85 ;  /* 0x0015745501007387 */ /* 0x000fe80000100800 */
[----:B------:R-:W-:Y:S04]  /*20f50*/  STL [R1+0x1598], R23 ;  /* 0x0015981701007387 */ /* 0x000fe80000100800 */
[----:B------:R-:W-:Y:S04]  /*20f60*/  STL [R1+0x1584], R81 ;  /* 0x0015845101007387 */ /* 0x000fe80000100800 */
[----:B------:R-:W-:Y:S04]  /*20f70*/  STL [R1+0x15a8], R7 ;  /* 0x0015a80701007387 */ /* 0x000fe80000100800 */
[----:B------:R-:W-:Y:S01]  /*20f80*/  STL [R1+0x1594], R24 ;  /* 0x0015941801007387 */ /* 0x000fe20000100800 */
[----:B--2---:R-:W-:-:S02]  /*20f90*/  LEA R0, P5, R73, R6, 0x1 ;  /* 0x0000000649007211 */ /* 0x004fc400078a08ff */
[----:B---3--:R-:W-:Y:S02]  /*20fa0*/  LEA R70, P6, R75, R6, 0x1 ;  /* 0x000000064b467211 */ /* 0x008fe400078c08ff */
[-C--:B------:R-:W-:Y:S01]  /*20fb0*/  LEA.HI.X.SX32 R19, R73, R5.reuse, 0x1, P5 ;  /* 0x0000000549137211 */ /* 0x080fe200028f0eff */
[----:B------:R-:W-:Y:S01]  /*20fc0*/  STL [R1+0x5c0], R0 ;  /* 0x0005c00001007387 */ /* 0x000fe20000100800 */
[----:B------:R-:W-:-:S03]  /*20fd0*/  LEA.HI.X.SX32 R16, R75, R5, 0x1, P6 ;  /* 0x000000054b107211 */ /* 0x000fc600030f0eff */
[----:B------:R-:W-:Y:S01]  /*20fe0*/  STL [R1+0x15a4], R8 ;  /* 0x0015a40801007387 */ /* 0x000fe20000100800 */
[-C--:B----4-:R-:W-:Y:S02]  /*20ff0*/  LEA R72, P4, R77, R6.reuse, 0x1 ;  /* 0x000000064d487211 */ /* 0x090fe400078808ff */
[----:B0-----:R-:W-:Y:S01]  /*21000*/  LEA R11, P5, R79, R6, 0x1 ;  /* 0x000000064f0b7211 */ /* 0x001fe200078a08ff */
[----:B------:R-:W-:Y:S04]  /*21010*/  STL [R1+0x11a4], R70 ;  /* 0x0011a44601007387 */ /* 0x000fe80000100800 */
[----:B------:R-:W-:Y:S04]  /*21020*/  STL [R1+0x5bc], R19 ;  /* 0x0005bc1301007387 */ /* 0x000fe80000100800 */
[----:B------:R0:W-:Y:S01]  /*21030*/  STL [R1+0x11d4], R11 ;  /* 0x0011d40b01007387 */ /* 0x0001e20000100800 */
[----:B------:R-:W-:-:S02]  /*21040*/  LEA.HI.X.SX32 R14, R77, R5, 0x1, P4 ;  /* 0x000000054d0e7211 */ /* 0x000fc400020f0eff */
[-C--:B------:R-:W-:Y:S01]  /*21050*/  LEA R44, P4, R58, R6.reuse, 0x1 ;  /* 0x000000063a2c7211 */ /* 0x080fe200078808ff */
[----:B------:R-:W-:Y:S01]  /*21060*/  STL [R1+0x11bc], R72 ;  /* 0x0011bc4801007387 */ /* 0x000fe20000100800 */
[----:B0-----:R-:W-:-:S03]  /*21070*/  LEA R11, P6, R60, R6, 0x1 ;  /* 0x000000063c0b7211 */ /* 0x001fc600078c08ff */
[----:B------:R-:W-:Y:S04]  /*21080*/  STL [R1+0x11a0], R16 ;  /* 0x0011a01001007387 */ /* 0x000fe80000100800 */
[----:B------:R0:W-:Y:S04]  /*21090*/  STL [R1+0x11ec], R11 ;  /* 0x0011ec0b01007387 */ /* 0x0001e80000100800 */
[----:B------:R-:W-:Y:S01]  /*210a0*/  STL [R1+0x1204], R44 ;  /* 0x0012042c01007387 */ /* 0x000fe20000100800 */
[----:B0-----:R-:W-:-:S03]  /*210b0*/  LEA.HI.X.SX32 R11, R79, R5, 0x1, P5 ;  /* 0x000000054f0b7211 */ /* 0x001fc600028f0eff */
[----:B------:R-:W-:Y:S01]  /*210c0*/  STL [R1+0x11b8], R14 ;  /* 0x0011b80e01007387 */ /* 0x000fe20000100800 */
[----:B------:R-:W-:-:S03]  /*210d0*/  LEA R12, P5, R10, R6, 0x1 ;  /* 0x000000060a0c7211 */ /* 0x000fc600078a08ff */
[----:B------:R0:W-:Y:S04]  /*210e0*/  STL [R1+0x11d0], R11 ;  /* 0x0011d00b01007387 */ /* 0x0001e80000100800 */
[----:B------:R1:W-:Y:S01]  /*210f0*/  STL [R1+0x121c], R12 ;  /* 0x00121c0c01007387 */ /* 0x0003e20000100800 */
[-C--:B0-----:R-:W-:Y:S02]  /*21100*/  LEA.HI.X.SX32 R11, R60, R5.reuse, 0x1, P6 ;  /* 0x000000053c0b7211 */ /* 0x081fe400030f0eff */
[----:B------:R-:W-:Y:S02]  /*21110*/  LEA R44, P6, R9, R6, 0x1 ;  /* 0x00000006092c7211 */ /* 0x000fe400078c08ff */
[-C--:B-1----:R-:W-:Y:S01]  /*21120*/  LEA.HI.X.SX32 R12, R58, R5.reuse, 0x1, P4 ;  /* 0x000000053a0c7211 */ /* 0x082fe200020f0eff */
[----:B------:R0:W-:Y:S01]  /*21130*/  STL [R1+0x11e8], R11 ;  /* 0x0011e80b01007387 */ /* 0x0001e20000100800 */
[----:B------:R-:W-:-:S03]  /*21140*/  LEA.HI.X.SX32 R10, R10, R5, 0x1, P5 ;  /* 0x000000050a0a7211 */ /* 0x000fc600028f0eff */
[----:B------:R-:W-:Y:S01]  /*21150*/  STL [R1+0x1230], R44 ;  /* 0x0012302c01007387 */ /* 0x000fe20000100800 */
[----:B0-----:R-:W-:-:S03]  /*21160*/  LEA R11, P4, R4, R6, 0x1 ;  /* 0x00000006040b7211 */ /* 0x001fc600078808ff */
[----:B------:R-:W-:Y:S04]  /*21170*/  STL [R1+0x1200], R12 ;  /* 0x0012000c01007387 */ /* 0x000fe80000100800 */
[----:B------:R-:W2:Y:S04]  /*21180*/  LDL.LU R71, [R1+0x204] ;  /* 0x0002040001477983 */ /* 0x000ea80000300800 */
[----:B------:R0:W-:Y:S04]  /*21190*/  STL [R1+0x1240], R11 ;  /* 0x0012400b01007387 */ /* 0x0001e80000100800 */
[----:B------:R1:W-:Y:S04]  /*211a0*/  STL [R1+0x1218], R10 ;  /* 0x0012180a01007387 */ /* 0x0003e80000100800 */
[----:B------:R-:W3:Y:S01]  /*211b0*/  LDL.LU R73, [R1+0x200] ;  /* 0x0002000001497983 */ /* 0x000ee20000300800 */
[----:B0-----:R-:W-:-:S02]  /*211c0*/  LEA R11, P5, R3, R6, 0x1 ;  /* 0x00000006030b7211 */ /* 0x001fc400078a08ff */
[-C--:B-1----:R-:W-:Y:S02]  /*211d0*/  LEA.HI.X.SX32 R10, R9, R5.reuse, 0x1, P6 ;  /* 0x00000005090a7211 */ /* 0x082fe400030f0eff */
[----:B------:R-:W-:Y:S01]  /*211e0*/  LEA R9, P6, R2, R6, 0x1 ;  /* 0x0000000602097211 */ /* 0x000fe200078c08ff */
[----:B------:R-:W-:Y:S04]  /*211f0*/  STL [R1+0x1250], R11 ;  /* 0x0012500b01007387 */ /* 0x000fe80000100800 */
[----:B------:R0:W-:Y:S04]  /*21200*/  STL [R1+0x122c], R10 ;  /* 0x00122c0a01007387 */ /* 0x0001e80000100800 */
[----:B------:R-:W4:Y:S04]  /*21210*/  LDL.LU R75, [R1+0x1fc] ;  /* 0x0001fc00014b7983 */ /* 0x000f280000300800 */
[----:B------:R1:W-:Y:S01]  /*21220*/  STL [R1+0x1260], R9 ;  /* 0x0012600901007387 */ /* 0x0003e20000100800 */
[----:B0-----:R-:W-:-:S02]  /*21230*/  LEA.HI.X.SX32 R10, R4, R5, 0x1, P4 ;  /* 0x00000005040a7211 */ /* 0x001fc400020f0eff */
[----:B------:R-:W-:Y:S02]  /*21240*/  LEA.HI.X.SX32 R4, R3, R5, 0x1, P5 ;  /* 0x0000000503047211 */ /* 0x000fe400028f0eff */
[-C--:B-1----:R-:W-:Y:S01]  /*21250*/  LEA R9, P4, R92, R6.reuse, 0x1 ;  /* 0x000000065c097211 */ /* 0x082fe200078808ff */
[----:B------:R-:W-:Y:S04]  /*21260*/  STL [R1+0x123c], R10 ;  /* 0x00123c0a01007387 */ /* 0x000fe80000100800 */
[----:B------:R-:W-:Y:S01]  /*21270*/  STL [R1+0x1270], R9 ;  /* 0x0012700901007387 */ /* 0x000fe20000100800 */
[----:B------:R-:W-:-:S03]  /*21280*/  LEA R3, P5, R90, R6, 0x1 ;  /* 0x000000065a037211 */ /* 0x000fc600078a08ff */
[----:B------:R-:W4:Y:S04]  /*21290*/  LDL.LU R77, [R1+0x1f8] ;  /* 0x0001f800014d7983 */ /* 0x000f280000300800 */
[----:B------:R0:W-:Y:S04]  /*212a0*/  STL [R1+0x124c], R4 ;  /* 0x00124c0401007387 */ /* 0x0001e80000100800 */
[----:B------:R1:W-:Y:S01]  /*212b0*/  STL [R1+0x1280], R3 ;  /* 0x0012800301007387 */ /* 0x0003e20000100800 */
[-C--:B0-----:R-:W-:Y:S02]  /*212c0*/  LEA.HI.X.SX32 R4, R2, R5.reuse, 0x1, P6 ;  /* 0x0000000502047211 */ /* 0x081fe400030f0eff */
[----:B------:R-:W-:-:S03]  /*212d0*/  LEA.HI.X.SX32 R2, R92, R5, 0x1, P4 ;  /* 0x000000055c027211 */ /* 0x000fc600020f0eff */
[----:B------:R0:W-:Y:S01]  /*212e0*/  STL [R1+0x125c], R4 ;  /* 0x00125c0401007387 */ /* 0x0001e20000100800 */
[----:B-1----:R-:W-:-:S03]  /*212f0*/  LEA R3, P6, R88, R6, 0x1 ;  /* 0x0000000658037211 */ /* 0x002fc600078c08ff */
[----:B------:R-:W4:Y:S04]  /*21300*/  LDL.LU R79, [R1+0x1e8] ;  /* 0x0001e800014f7983 */ /* 0x000f280000300800 */
[----:B------:R1:W-:Y:S04]  /*21310*/  STL [R1+0x1290], R3 ;  /* 0x0012900301007387 */ /* 0x0003e80000100800 */
[----:B------:R1:W-:Y:S01]  /*21320*/  STL [R1+0x126c], R2 ;  /* 0x00126c0201007387 */ /* 0x0003e20000100800 */
[----:B0-----:R-:W-:-:S03]  /*21330*/  LEA R4, P4, R86, R6, 0x1 ;  /* 0x0000000656047211 */ /* 0x001fc600078808ff */
[----:B-1----:R-:W4:Y:S04]  /*21340*/  LDL.LU R3, [R1+0x1e4] ;  /* 0x0001e40001037983 */ /* 0x002f280000300800 */
[----:B------:R0:W-:Y:S01]  /*21350*/  STL [R1+0x12a0], R4 ;  /* 0x0012a00401007387 */ /* 0x0001e20000100800 */
[----:B------:R-:W-:-:S03]  /*21360*/  LEA.HI.X.SX32 R2, R90, R5, 0x1, P5 ;  /* 0x000000055a027211 */ /* 0x000fc600028f0eff */
[----:B------:R-:W4:Y:S04]  /*21370*/  LDL.LU R12, [R1+0x1e0] ;  /* 0x0001e000010c7983 */ /* 0x000f280000300800 */
[----:B------:R1:W-:Y:S04]  /*21380*/  STL [R1+0x127c], R2 ;  /* 0x00127c0201007387 */ /* 0x0003e80000100800 */
[----:B------:R-:W4:Y:S01]  /*21390*/  LDL.LU R48, [R1+0x1d8] ;  /* 0x0001d80001307983 */ /* 0x000f220000300800 */
[----:B0-----:R-:W-:Y:S02]  /*213a0*/  LEA R4, P5, R84, R6, 0x1 ;  /* 0x0000000654047211 */ /* 0x001fe400078a08ff */
[----:B-1----:R-:W-:-:S03]  /*213b0*/  LEA.HI.X.SX32 R2, R88, R5, 0x1, P6 ;  /* 0x0000000558027211 */ /* 0x002fc600030f0eff */
[----:B------:R0:W-:Y:S04]  /*213c0*/  STL [R1+0x12b0], R4 ;  /* 0x0012b00401007387 */ /* 0x0001e80000100800 */
[----:B------:R-:W4:Y:S04]  /*213d0*/  LDL.LU R11, [R1+0x1d0] ;  /* 0x0001d000010b7983 */ /* 0x000f280000300800 */
[----:B------:R1:W-:Y:S01]  /*213e0*/  STL [R1+0x128c], R2 ;  /* 0x00128c0201007387 */ /* 0x0003e20000100800 */
[----:B0-----:R-:W-:-:S03]  /*213f0*/  LEA R4, P6, R82, R6, 0x1 ;  /* 0x0000000652047211 */ /* 0x001fc600078c08ff */
[----:B------:R-:W4:Y:S01]  /*21400*/  LDL.LU R44, [R1+0x1cc] ;  /* 0x0001cc00012c7983 */ /* 0x000f220000300800 */
[----:B-1----:R-:W-:-:S03]  /*21410*/  LEA.HI.X.SX32 R2, R86, R5, 0x1, P4 ;  /* 0x0000000556027211 */ /* 0x002fc600020f0eff */
[----:B------:R0:W-:Y:S04]  /*21420*/  STL [R1+0x12c0], R4 ;  /* 0x0012c00401007387 */ /* 0x0001e80000100800 */
[----:B------:R-:W4:Y:S04]  /*21430*/  LDL.LU R60, [R1+0x1c8] ;  /* 0x0001c800013c7983 */ /* 0x000f280000300800 */
[----:B------:R1:W-:Y:S01]  /*21440*/  STL [R1+0x129c], R2 ;  /* 0x00129c0201007387 */ /* 0x0003e20000100800 */
[----:B0-----:R-:W-:-:S03]  /*21450*/  LEA R4, P4, R80, R6, 0x1 ;  /* 0x0000000650047211 */ /* 0x001fc600078808ff */
[----:B------:R-:W4:Y:S01]  /*21460*/  LDL.LU R10, [R1+0x1c4] ;  /* 0x0001c400010a7983 */ /* 0x000f220000300800 */
[----:B-1----:R-:W-:-:S03]  /*21470*/  LEA.HI.X.SX32 R2, R84, R5, 0x1, P5 ;  /* 0x0000000554027211 */ /* 0x002fc600028f0eff */
[----:B------:R-:W-:Y:S04]  /*21480*/  STL [R1+0x12d0], R4 ;  /* 0x0012d00401007387 */ /* 0x000fe80000100800 */
[----:B------:R-:W4:Y:S04]  /*21490*/  LDL.LU R58, [R1+0x1c0] ;  /* 0x0001c000013a7983 */ /* 0x000f280000300800 */
[----:B------:R0:W-:Y:S04]  /*214a0*/  STL [R1+0x12ac], R2 ;  /* 0x0012ac0201007387 */ /* 0x0001e80000100800 */
[----:B------:R-:W4:Y:S01]  /*214b0*/  LDL.LU R9, [R1+0x128] ;  /* 0x0001280001097983 */ /* 0x000f220000300800 */
[----:B0-----:R-:W-:-:S02]  /*214c0*/  LEA.HI.X.SX32 R2, R82, R5, 0x1, P6 ;  /* 0x0000000552027211 */ /* 0x001fc400030f0eff */
[----:B--2---:R-:W-:-:S05]  /*214d0*/  LEA R4, P5, R71, R6, 0x1 ;  /* 0x0000000647047211 */ /* 0x004fca00078a08ff */
[----:B------:R3:W-:Y:S04]  /*214e0*/  STL [R1+0x12e0], R4 ;  /* 0x0012e00401007387 */ /* 0x0007e80000100800 */
[----:B------:R0:W-:Y:S01]  /*214f0*/  STL [R1+0x12bc], R2 ;  /* 0x0012bc0201007387 */ /* 0x0001e20000100800 */
[-C--:B------:R-:W-:Y:S02]  /*21500*/  LEA.HI.X.SX32 R71, R71, R5.reuse, 0x1, P5 ;  /* 0x0000000547477211 */ /* 0x080fe400028f0eff */
[----:B---3--:R-:W-:Y:S02]  /*21510*/  LEA R4, P6, R73, R6, 0x1 ;  /* 0x0000000649047211 */ /* 0x008fe400078c08ff */
[----:B0-----:R-:W-:-:S05]  /*21520*/  LEA.HI.X.SX32 R2, R80, R5, 0x1, P4 ;  /* 0x0000000550027211 */ /* 0x001fca00020f0eff */
[----:B------:R4:W-:Y:S04]  /*21530*/  STL [R1+0x12cc], R2 ;  /* 0x0012cc0201007387 */ /* 0x0009e80000100800 */
[----:B------:R-:W-:Y:S04]  /*21540*/  STL [R1+0x12f0], R4 ;  /* 0x0012f00401007387 */ /* 0x000fe80000100800 */
[----:B------:R-:W-:Y:S04]  /*21550*/  STL [R1+0x1d9c], R4 ;  /* 0x001d9c0401007387 */ /* 0x000fe80000100800 */
[----:B------:R0:W-:Y:S01]  /*21560*/  STL [R1+0x12dc], R71 ;  /* 0x0012dc4701007387 */ /* 0x0001e20000100800 */
[----:B----4-:R-:W-:-:S02]  /*21570*/  LEA R2, P4, R75, R6, 0x1 ;  /* 0x000000064b027211 */ /* 0x010fc400078808ff */
[----:B------:R-:W-:Y:S01]  /*21580*/  LEA.HI.X.SX32 R73, R73, R5, 0x1, P6 ;  /* 0x0000000549497211 */ /* 0x000fe200030f0eff */
[----:B------:R-:W-:Y:S01]  /*21590*/  STL [R1+0x1da0], R4 ;  /* 0x001da00401007387 */ /* 0x000fe20000100800 */
[----:B0-----:R-:W-:-:S05]  /*215a0*/  LEA R71, P5, R77, R6, 0x1 ;  /* 0x000000064d477211 */ /* 0x001fca00078a08ff */
[----:B------:R0:W-:Y:S01]  /*215b0*/  STL [R1+0x1310], R71 ;  /* 0x0013104701007387 */ /* 0x0001e20000100800 */
[----:B------:R-:W-:-:S03]  /*215c0*/  LEA.HI.X.SX32 R75, R75, R5, 0x1, P4 ;  /* 0x000000054b4b7211 */ /* 0x000fc600020f0eff */
[----:B0-----:R-:W2:Y:S04]  /*215d0*/  LDL.LU R71, [R1+0x1e34] ;  /* 0x001e340001477983 */ /* 0x001ea80000300800 */
[----:B------:R-:W-:Y:S04]  /*215e0*/  STL [R1+0x1300], R2 ;  /* 0x0013000201007387 */ /* 0x000fe80000100800 */
[----:B------:R-:W-:Y:S04]  /*215f0*/  STL [R1+0x1da4], R2 ;  /* 0x001da40201007387 */ /* 0x000fe80000100800 */
[----:B------:R0:W-:Y:S02]  /*21600*/  STL [R1+0x12ec], R73 ;  /* 0x0012ec4901007387 */ /* 0x0001e40000100800 */
[----:B0-----:R-:W-:-:S05]  /*21610*/  LEA R73, P6, R79, R6, 0x1 ;  /* 0x000000064f497211 */ /* 0x001fca00078c08ff */
[----:B------:R0:W-:Y:S01]  /*21620*/  STL [R1+0x1320], R73 ;  /* 0x0013204901007387 */ /* 0x0001e20000100800 */
[----:B------:R-:W-:-:S03]  /*21630*/  LEA.HI.X.SX32 R77, R77, R5, 0x1, P5 ;  /* 0x000000054d4d7211 */ /* 0x000fc600028f0eff */
[----:B0-----:R-:W3:Y:S04]  /*21640*/  LDL.LU R73, [R1+0x1e30] ;  /* 0x001e300001497983 */ /* 0x001ee80000300800 */
[----:B------:R0:W-:Y:S02]  /*21650*/  STL [R1+0x12fc], R75 ;  /* 0x0012fc4b01007387 */ /* 0x0001e40000100800 */
[----:B0-----:R-:W-:-:S05]  /*21660*/  LEA R75, P4, R3, R6, 0x1 ;  /* 0x00000006034b7211 */ /* 0x001fca00078808ff */
[----:B------:R0:W-:Y:S01]  /*21670*/  STL [R1+0x1330], R75 ;  /* 0x0013304b01007387 */ /* 0x0001e20000100800 */
[----:B------:R-:W-:-:S03]  /*21680*/  LEA.HI.X.SX32 R79, R79, R5, 0x1, P6 ;  /* 0x000000054f4f7211 */ /* 0x000fc600030f0eff */
[----:B0-----:R-:W4:Y:S04]  /*21690*/  LDL.LU R75, [R1+0x1e2c] ;  /* 0x001e2c00014b7983 */ /* 0x001f280000300800 */
[----:B------:R0:W-:Y:S02]  /*216a0*/  STL [R1+0x130c], R77 ;  /* 0x00130c4d01007387 */ /* 0x0001e40000100800 */
[----:B0-----:R-:W-:-:S05]  /*216b0*/  LEA R77, P5, R12, R6, 0x1 ;  /* 0x000000060c4d7211 */ /* 0x001fca00078a08ff */
[----:B------:R0:W-:Y:S04]  /*216c0*/  STL [R1+0x1340], R77 ;  /* 0x0013404d01007387 */ /* 0x0001e80000100800 */
[----:B0-----:R-:W2:Y:S04]  /*216d0*/  LDL.LU R77, [R1+0x1e28] ;  /* 0x001e2800014d7983 */ /* 0x001ea80000300800 */
[----:B------:R0:W-:Y:S02]  /*216e0*/  STL [R1+0x131c], R79 ;  /* 0x00131c4f01007387 */ /* 0x0001e40000100800 */
[----:B0-----:R-:W-:-:S05]  /*216f0*/  LEA R79, P6, R48, R6, 0x1 ;  /* 0x00000006304f7211 */ /* 0x001fca00078c08ff */
[----:B------:R0:W-:Y:S04]  /*21700*/  STL [R1+0x1350], R79 ;  /* 0x0013504f01007387 */ /* 0x0001e80000100800 */
[----:B0-----:R-:W3:Y:S01]  /*21710*/  LDL.LU R79, [R1+0x1e24] ;  /* 0x001e2400014f7983 */ /* 0x001ee20000300800 */
[-C--:B------:R-:W-:Y:S02]  /*21720*/  LEA.HI.X.SX32 R3, R3, R5.reuse, 0x1, P4 ;  /* 0x0000000503037211 */ /* 0x080fe400020f0eff */
[----:B------:R-:W-:-:S03]  /*21730*/  LEA.HI.X.SX32 R12, R12, R5, 0x1, P5 ;  /* 0x000000050c0c7211 */ /* 0x000fc600028f0eff */
[----:B------:R0:W-:Y:S02]  /*21740*/  STL [R1+0x132c], R3 ;  /* 0x00132c0301007387 */ /* 0x0001e40000100800 */
[----:B0-----:R-:W-:-:S05]  /*21750*/  LEA R3, P4, R11, R6, 0x1 ;  /* 0x000000060b037211 */ /* 0x001fca00078808ff */
[----:B------:R0:W-:Y:S04]  /*21760*/  STL [R1+0x1360], R3 ;  /* 0x0013600301007387 */ /* 0x0001e80000100800 */
[----:B0-----:R-:W4:Y:S04]  /*21770*/  LDL.LU R3, [R1+0x1e20] ;  /* 0x001e200001037983 */ /* 0x001f280000300800 */
[----:B------:R0:W-:Y:S02]  /*21780*/  STL [R1+0x133c], R12 ;  /* 0x00133c0c01007387 */ /* 0x0001e40000100800 */
[----:B0-----:R-:W-:-:S05]  /*21790*/  LEA R12, P5, R44, R6, 0x1 ;  /* 0x000000062c0c7211 */ /* 0x001fca00078a08ff */
[----:B------:R0:W-:Y:S02]  /*217a0*/  STL [R1+0x1370], R12 ;  /* 0x0013700c01007387 */ /* 0x0001e40000100800 */
[----:B0-----:R-:W-:Y:S02]  /*217b0*/  LEA.HI.X.SX32 R12, R48, R5, 0x1, P6 ;  /* 0x00000005300c7211 */ /* 0x001fe400030f0eff */
[----:B------:R-:W-:-:S03]  /*217c0*/  LEA R48, P6, R60, R6, 0x1 ;  /* 0x000000063c307211 */ /* 0x000fc600078c08ff */
[----:B------:R0:W-:Y:S01]  /*217d0*/  STL [R1+0x134c], R12 ;  /* 0x00134c0c01007387 */ /* 0x0001e20000100800 */
[----:B------:R-:W-:-:S03]  /*217e0*/  LEA.HI.X.SX32 R44, R44, R5, 0x1, P5 ;  /* 0x000000052c2c7211 */ /* 0x000fc600028f0eff */
[----:B------:R-:W-:Y:S01]  /*217f0*/  STL [R1+0x1380], R48 ;  /* 0x0013803001007387 */ /* 0x000fe20000100800 */
[----:B0-----:R-:W-:Y:S02]  /*21800*/  LEA.HI.X.SX32 R12, R11, R5, 0x1, P4 ;  /* 0x000000050b0c7211 */ /* 0x001fe400020f0eff */
[----:B------:R-:W-:-:S03]  /*21810*/  LEA R11, P4, R10, R6, 0x1 ;  /* 0x000000060a0b7211 */ /* 0x000fc600078808ff */
[----:B------:R0:W-:Y:S04]  /*21820*/  STL [R1+0x135c], R12 ;  /* 0x00135c0c01007387 */ /* 0x0001e80000100800 */
[----:B------:R1:W-:Y:S01]  /*21830*/  STL [R1+0x1390], R11 ;  /* 0x0013900b01007387 */ /* 0x0003e20000100800 */
[----:B0-----:R-:W-:-:S03]  /*21840*/  LEA R12, P5, R58, R6, 0x1 ;  /* 0x000000063a0c7211 */ /* 0x001fc600078a08ff */
[----:B------:R0:W-:Y:S01]  /*21850*/  STL [R1+0x136c], R44 ;  /* 0x00136c2c01007387 */ /* 0x0001e20000100800 */
[----:B-1----:R-:W-:-:S03]  /*21860*/  LEA.HI.X.SX32 R11, R60, R5, 0x1, P6 ;  /* 0x000000053c0b7211 */ /* 0x002fc600030f0eff */
[----:B------:R1:W-:Y:S04]  /*21870*/  STL [R1+0x13a0], R12 ;  /* 0x0013a00c01007387 */ /* 0x0003e80000100800 */
[----:B------:R-:W-:Y:S01]  /*21880*/  STL [R1+0x137c], R11 ;  /* 0x00137c0b01007387 */ /* 0x000fe20000100800 */
[----:B0-----:R-:W-:Y:S02]  /*21890*/  LEA R44, P6, R9, R6, 0x1 ;  /* 0x00000006092c7211 */ /* 0x001fe400078c08ff */
[----:B-1----:R-:W-:-:S03]  /*218a0*/  LEA.HI.X.SX32 R12, R10, R5, 0x1, P4 ;  /* 0x000000050a0c7211 */ /* 0x002fc600020f0eff */
[----:B------:R-:W-:Y:S01]  /*218b0*/  STL [R1+0x13b0], R44 ;  /* 0x0013b02c01007387 */ /* 0x000fe20000100800 */
[----:B------:R-:W-:-:S03]  /*218c0*/  LEA.HI.X.SX32 R10, R58, R5, 0x1, P5 ;  /* 0x000000053a0a7211 */ /* 0x000fc600028f0eff */
[----:B------:R2:W-:Y:S02]  /*218d0*/  STL [R1+0x138c], R12 ;  /* 0x00138c0c01007387 */ /* 0x0005e40000100800 */
[-C--:B--2---:R-:W-:Y:S02]  /*218e0*/  LEA R12, P5, R77, R6.reuse, 0x1 ;  /* 0x000000064d0c7211 */ /* 0x084fe400078a08ff */
[----:B---3--:R-:W-:-:S05]  /*218f0*/  LEA R11, P4, R79, R6, 0x1 ;  /* 0x000000064f0b7211 */ /* 0x008fca00078808ff */
[----:B------:R0:W-:Y:S04]  /*21900*/  STL [R1+0x13c0], R11 ;  /* 0x0013c00b01007387 */ /* 0x0001e80000100800 */
[----:B------:R4:W-:Y:S01]  /*21910*/  STL [R1+0x139c], R10 ;  /* 0x00139c0a01007387 */ /* 0x0009e20000100800 */
[----:B0-----:R-:W-:-:S03]  /*21920*/  LEA.HI.X.SX32 R11, R9, R5, 0x1, P6 ;  /* 0x00000005090b7211 */ /* 0x001fc600030f0eff */
[----:B------:R-:W-:Y:S01]  /*21930*/  STL [R1+0x13d0], R12 ;  /* 0x0013d00c01007387 */ /* 0x000fe20000100800 */
[----:B------:R-:W-:Y:S02]  /*21940*/  LEA.HI.X.SX32 R9, R79, R5, 0x1, P4 ;  /* 0x000000054f097211 */ /* 0x000fe400020f0eff */
[-C--:B----4-:R-:W-:Y:S01]  /*21950*/  LEA R10, P6, R75, R6.reuse, 0x1 ;  /* 0x000000064b0a7211 */ /* 0x090fe200078c08ff */
[----:B------:R0:W-:Y:S04]  /*21960*/  STL [R1+0x13ac], R11 ;  /* 0x0013ac0b01007387 */ /* 0x0001e80000100800 */
[----:B------:R1:W-:Y:S01]  /*21970*/  STL [R1+0x13e0], R10 ;  /* 0x0013e00a01007387 */ /* 0x0003e20000100800 */
[----:B0-----:R-:W-:-:S03]  /*21980*/  LEA R11, P4, R73, R6, 0x1 ;  /* 0x00000006490b7211 */ /* 0x001fc600078808ff */
[----:B------:R0:W-:Y:S01]  /*21990*/  STL [R1+0x13bc], R9 ;  /* 0x0013bc0901007387 */ /* 0x0001e20000100800 */
[----:B-1----:R-:W-:-:S03]  /*219a0*/  LEA.HI.X.SX32 R10, R77, R5, 0x1, P5 ;  /* 0x000000054d0a7211 */ /* 0x002fc600028f0eff */
[----:B------:R1:W-:Y:S01]  /*219b0*/  STL [R1+0x13f0], R11 ;  /* 0x0013f00b01007387 */ /* 0x0003e20000100800 */
[----:B0-----:R-:W-:-:S03]  /*219c0*/  LEA R9, P5, R71, R6, 0x1 ;  /* 0x0000000647097211 */ /* 0x001fc600078a08ff */
[----:B------:R0:W-:Y:S01]  /*219d0*/  STL [R1+0x13cc], R10 ;  /* 0x0013cc0a01007387 */ /* 0x0001e20000100800 */
[----:B-1----:R-:W-:-:S03]  /*219e0*/  LEA.HI.X.SX32 R11, R75, R5, 0x1, P6 ;  /* 0x000000054b0b7211 */ /* 0x002fc600030f0eff */
        /* <DEDUP_REMOVED lines=55> */
[----:B------:R-:W-:Y:S01]  /*21d60*/  STL [R1+0x14e0], R11 ;  /* 0x0014e00b01007387 */ /* 0x000fe20000100800 */
[----:B0-----:R-:W-:-:S03]  /*21d70*/  LEA.HI.X.SX32 R10, R45, R5, 0x1, P5 ;  /* 0x000000052d0a7211 */ /* 0x001fc600028f0eff */
[----:B------:R-:W2:Y:S01]  /*21d80*/  LDL.LU R58, [R1+0x7c] ;  /* 0x00007c00013a7983 */ /* 0x000ea20000300800 */
[----:B-1----:R-:W-:-:S03]  /*21d90*/  LEA R9, P5, R39, R6, 0x1 ;  /* 0x0000000627097211 */ /* 0x002fc600078a08ff */
[----:B------:R0:W-:Y:S04]  /*21da0*/  STL [R1+0x14bc], R10 ;  /* 0x0014bc0a01007387 */ /* 0x0001e80000100800 */
[----:B------:R-:W-:Y:S01]  /*21db0*/  STL [R1+0x14f0], R9 ;  /* 0x0014f00901007387 */ /* 0x000fe20000100800 */
[----:B0-----:R-:W-:-:S05]  /*21dc0*/  LEA.HI.X.SX32 R10, R43, R5, 0x1, P6 ;  /* 0x000000052b0a7211 */ /* 0x001fca00030f0eff */
[----:B------:R0:W-:Y:S01]  /*21dd0*/  STL [R1+0x14cc], R10 ;  /* 0x0014cc0a01007387 */ /* 0x0001e20000100800 */
[----:B------:R-:W-:-:S03]  /*21de0*/  LEA R11, P6, R37, R6, 0x1 ;  /* 0x00000006250b7211 */ /* 0x000fc600078c08ff */
[----:B0-----:R-:W3:Y:S01]  /*21df0*/  LDL.LU R10, [R1+0x70] ;  /* 0x00007000010a7983 */ /* 0x001ee20000300800 */
[----:B------:R-:W-:-:S03]  /*21e00*/  LEA.HI.X.SX32 R9, R41, R5, 0x1, P4 ;  /* 0x0000000529097211 */ /* 0x000fc600020f0eff */
[----:B------:R0:W-:Y:S04]  /*21e10*/  STL [R1+0x1500], R11 ;  /* 0x0015000b01007387 */ /* 0x0001e80000100800 */
[----:B------:R-:W-:Y:S01]  /*21e20*/  STL [R1+0x14dc], R9 ;  /* 0x0014dc0901007387 */ /* 0x000fe20000100800 */
[----:B0-----:R-:W-:-:S05]  /*21e30*/  LEA R11, P4, R35, R6, 0x1 ;  /* 0x00000006230b7211 */ /* 0x001fca00078808ff */
[----:B------:R0:W-:Y:S04]  /*21e40*/  STL [R1+0x1510], R11 ;  /* 0x0015100b01007387 */ /* 0x0001e80000100800 */
[----:B0-----:R-:W4:Y:S01]  /*21e50*/  LDL.LU R11, [R1+0x58] ;  /* 0x00005800010b7983 */ /* 0x001f220000300800 */
[----:B------:R-:W-:Y:S02]  /*21e60*/  LEA.HI.X.SX32 R12, R39, R5, 0x1, P5 ;  /* 0x00000005270c7211 */ /* 0x000fe400028f0eff */
[----:B------:R-:W-:-:S03]  /*21e70*/  LEA R9, P5, R33, R6, 0x1 ;  /* 0x0000000621097211 */ /* 0x000fc600078a08ff */
[----:B------:R0:W-:Y:S04]  /*21e80*/  STL [R1+0x14ec], R12 ;  /* 0x0014ec0c01007387 */ /* 0x0001e80000100800 */
[----:B------:R1:W-:Y:S01]  /*21e90*/  STL [R1+0x1520], R9 ;  /* 0x0015200901007387 */ /* 0x0003e20000100800 */
[-C--:B------:R-:W-:Y:S02]  /*21ea0*/  LEA.HI.X.SX32 R44, R35, R5.reuse, 0x1, P4 ;  /* 0x00000005232c7211 */ /* 0x080fe400020f0eff */
[----:B0-----:R-:W-:Y:S02]  /*21eb0*/  LEA.HI.X.SX32 R12, R37, R5, 0x1, P6 ;  /* 0x00000005250c7211 */ /* 0x001fe400030f0eff */
[----:B-1----:R-:W-:-:S03]  /*21ec0*/  LEA R9, P6, R31, R6, 0x1 ;  /* 0x000000061f097211 */ /* 0x002fc600078c08ff */
[----:B------:R0:W-:Y:S04]  /*21ed0*/  STL [R1+0x14fc], R12 ;  /* 0x0014fc0c01007387 */ /* 0x0001e80000100800 */
[----:B------:R1:W-:Y:S01]  /*21ee0*/  STL [R1+0x1530], R9 ;  /* 0x0015300901007387 */ /* 0x0003e20000100800 */
[----:B0-----:R-:W-:-:S03]  /*21ef0*/  LEA R12, P4, R29, R6, 0x1 ;  /* 0x000000061d0c7211 */ /* 0x001fc600078808ff */
[----:B------:R0:W-:Y:S01]  /*21f00*/  STL [R1+0x150c], R44 ;  /* 0x00150c2c01007387 */ /* 0x0001e20000100800 */
[----:B-1----:R-:W-:-:S03]  /*21f10*/  LEA.HI.X.SX32 R9, R33, R5, 0x1, P5 ;  /* 0x0000000521097211 */ /* 0x002fc600028f0eff */
[----:B------:R-:W4:Y:S04]  /*21f20*/  LDL.LU R60, [R1+0x1ec] ;  /* 0x0001ec00013c7983 */ /* 0x000f280000300800 */
[----:B------:R1:W-:Y:S01]  /*21f30*/  STL [R1+0x1540], R12 ;  /* 0x0015400c01007387 */ /* 0x0003e20000100800 */
[----:B0-----:R-:W-:-:S03]  /*21f40*/  LEA R44, P5, R27, R6, 0x1 ;  /* 0x000000061b2c7211 */ /* 0x001fc600078a08ff */
[----:B------:R0:W-:Y:S01]  /*21f50*/  STL [R1+0x151c], R9 ;  /* 0x00151c0901007387 */ /* 0x0001e20000100800 */
[----:B-1----:R-:W-:-:S03]  /*21f60*/  LEA.HI.X.SX32 R12, R31, R5, 0x1, P6 ;  /* 0x000000051f0c7211 */ /* 0x002fc600030f0eff */
[----:B------:R1:W-:Y:S01]  /*21f70*/  STL [R1+0x1550], R44 ;  /* 0x0015502c01007387 */ /* 0x0003e20000100800 */
[----:B0-----:R-:W-:-:S03]  /*21f80*/  LEA R9, P6, R22, R6, 0x1 ;  /* 0x0000000616097211 */ /* 0x001fc600078c08ff */
[----:B------:R0:W-:Y:S04]  /*21f90*/  STL [R1+0x152c], R12 ;  /* 0x00152c0c01007387 */ /* 0x0001e80000100800 */
[----:B------:R0:W-:Y:S01]  /*21fa0*/  STL [R1+0x1560], R9 ;  /* 0x0015600901007387 */ /* 0x0001e20000100800 */
[----:B-1----:R-:W-:Y:S02]  /*21fb0*/  LEA.HI.X.SX32 R44, R29, R5, 0x1, P4 ;  /* 0x000000051d2c7211 */ /* 0x002fe400020f0eff */
[----:B0-----:R-:W-:-:S03]  /*21fc0*/  LEA R12, P4, R20, R6, 0x1 ;  /* 0x00000006140c7211 */ /* 0x001fc600078808ff */
[----:B------:R0:W-:Y:S01]  /*21fd0*/  STL [R1+0x153c], R44 ;  /* 0x00153c2c01007387 */ /* 0x0001e20000100800 */
[-C--:B------:R-:W-:Y:S02]  /*21fe0*/  LEA.HI.X.SX32 R9, R27, R5.reuse, 0x1, P5 ;  /* 0x000000051b097211 */ /* 0x080fe400028f0eff */
[----:B------:R-:W-:Y:S01]  /*21ff0*/  LEA R48, P5, R18, R6, 0x1 ;  /* 0x0000000612307211 */ /* 0x000fe200078a08ff */
[----:B0-----:R-:W4:Y:S04]  /*22000*/  LDL.LU R44, [R1+0x1f0] ;  /* 0x0001f000012c7983 */ /* 0x001f280000300800 */
[----:B------:R-:W-:Y:S04]  /*22010*/  STL [R1+0x1570], R12 ;  /* 0x0015700c01007387 */ /* 0x000fe80000100800 */
[----:B------:R0:W-:Y:S04]  /*22020*/  STL [R1+0x154c], R9 ;  /* 0x00154c0901007387 */ /* 0x0001e80000100800 */
[----:B------:R1:W-:Y:S01]  /*22030*/  STL [R1+0x1580], R48 ;  /* 0x0015803001007387 */ /* 0x0003e20000100800 */
[----:B0-----:R-:W-:-:S02]  /*22040*/  LEA.HI.X.SX32 R9, R22, R5, 0x1, P6 ;  /* 0x0000000516097211 */ /* 0x001fc400030f0eff */
[-C--:B------:R-:W-:Y:S02]  /*22050*/  LEA R12, P6, R13, R6.reuse, 0x1 ;  /* 0x000000060d0c7211 */ /* 0x080fe400078c08ff */
[----:B-1----:R-:W-:Y:S01]  /*22060*/  LEA.HI.X.SX32 R48, R20, R5, 0x1, P4 ;  /* 0x0000000514307211 */ /* 0x002fe200020f0eff */
[----:B------:R0:W-:Y:S04]  /*22070*/  STL [R1+0x155c], R9 ;  /* 0x00155c0901007387 */ /* 0x0001e80000100800 */
[----:B------:R1:W-:Y:S01]  /*22080*/  STL [R1+0x1590], R12 ;  /* 0x0015900c01007387 */ /* 0x0003e20000100800 */
[----:B0-----:R-:W-:-:S03]  /*22090*/  LEA R9, P4, R15, R6, 0x1 ;  /* 0x000000060f097211 */ /* 0x001fc600078808ff */
[----:B------:R0:W-:Y:S01]  /*220a0*/  STL [R1+0x156c], R48 ;  /* 0x00156c3001007387 */ /* 0x0001e20000100800 */
[----:B-1----:R-:W-:-:S03]  /*220b0*/  LEA.HI.X.SX32 R12, R18, R5, 0x1, P5 ;  /* 0x00000005120c7211 */ /* 0x002fc600028f0eff */
[----:B------:R1:W-:Y:S01]  /*220c0*/  STL [R1+0x15a0], R9 ;  /* 0x0015a00901007387 */ /* 0x0003e20000100800 */
[----:B0-----:R-:W-:-:S03]  /*220d0*/  LEA R48, P5, R17, R6, 0x1 ;  /* 0x0000000611307211 */ /* 0x001fc600078a08ff */
[----:B-1----:R-:W4:Y:S04]  /*220e0*/  LDL.LU R9, [R1+0x1f4] ;  /* 0x0001f40001097983 */ /* 0x002f280000300800 */
[----:B------:R0:W-:Y:S04]  /*220f0*/  STL [R1+0x157c], R12 ;  /* 0x00157c0c01007387 */ /* 0x0001e80000100800 */
[----:B------:R-:W-:Y:S01]  /*22100*/  STL [R1+0x15b0], R48 ;  /* 0x0015b03001007387 */ /* 0x000fe20000100800 */
[----:B0-----:R-:W-:-:S03]  /*22110*/  LEA.HI.X.SX32 R12, R13, R5, 0x1, P6 ;  /* 0x000000050d0c7211 */ /* 0x001fc600030f0eff */
[----:B------:R-:W4:Y:S04]  /*22120*/  LDL R13, [R1+0x5b4] ;  /* 0x0005b400010d7983 */ /* 0x000f280000100800 */
[----:B------:R0:W-:Y:S04]  /*22130*/  STL [R1+0x158c], R12 ;  /* 0x00158c0c01007387 */ /* 0x0001e80000100800 */
[----:B0-----:R-:W4:Y:S01]  /*22140*/  LDL R12, [R1+0x5b8] ;  /* 0x0005b800010c7983 */ /* 0x001f220000100800 */
[----:B--2---:R-:W-:-:S05]  /*22150*/  LEA R48, P6, R58, R6, 0x1 ;  /* 0x000000063a307211 */ /* 0x004fca00078c08ff */
[----:B------:R0:W-:Y:S02]  /*22160*/  STL [R1+0x5c8], R48 ;  /* 0x0005c83001007387 */ /* 0x0001e40000100800 */
[----:B0-----:R-:W-:-:S05]  /*22170*/  LEA.HI.X.SX32 R48, R15, R5, 0x1, P4 ;  /* 0x000000050f307211 */ /* 0x001fca00020f0eff */
[----:B------:R3:W-:Y:S02]  /*22180*/  STL [R1+0x159c], R48 ;  /* 0x00159c3001007387 */ /* 0x0007e40000100800 */
[----:B---3--:R-:W-:-:S05]  /*22190*/  LEA R48, P4, R10, R6, 0x1 ;  /* 0x000000060a307211 */ /* 0x008fca00078808ff */
[----:B------:R0:W-:Y:S01]  /*221a0*/  STL [R1+0x11ac], R48 ;  /* 0x0011ac3001007387 */ /* 0x0001e20000100800 */
[-C--:B------:R-:W-:Y:S02]  /*221b0*/  LEA.HI.X.SX32 R58, R58, R5.reuse, 0x1, P6 ;  /* 0x000000053a3a7211 */ /* 0x080fe400030f0eff */
[----:B0-----:R-:W-:-:S05]  /*221c0*/  LEA.HI.X.SX32 R48, R17, R5, 0x1, P5 ;  /* 0x0000000511307211 */ /* 0x001fca00028f0eff */
[----:B------:R0:W-:Y:S02]  /*221d0*/  STL [R1+0x15ac], R48 ;  /* 0x0015ac3001007387 */ /* 0x0001e40000100800 */
[----:B0-----:R-:W-:-:S05]  /*221e0*/  LEA R48, P5, R3, R6, 0x1 ;  /* 0x0000000603307211 */ /* 0x001fca00078a08ff */
[----:B------:R0:W-:Y:S04]  /*221f0*/  STL [R1+0x11c4], R48 ;  /* 0x0011c43001007387 */ /* 0x0001e80000100800 */
[----:B0-----:R-:W2:Y:S04]  /*22200*/  LDL.LU R48, [R1+0x1e1c] ;  /* 0x001e1c0001307983 */ /* 0x001ea80000300800 */
[----:B------:R4:W-:Y:S02]  /*22210*/  STL [R1+0x5c4], R58 ;  /* 0x0005c43a01007387 */ /* 0x0009e40000100800 */
[----:B----4-:R-:W-:-:S05]  /*22220*/  LEA R58, P6, R11, R6, 0x1 ;  /* 0x000000060b3a7211 */ /* 0x010fca00078c08ff */
[----:B------:R0:W-:Y:S04]  /*22230*/  STL [R1+0x11dc], R58 ;  /* 0x0011dc3a01007387 */ /* 0x0001e80000100800 */
[----:B0-----:R-:W3:Y:S01]  /*22240*/  LDL.LU R58, [R1+0x1e18] ;  /* 0x001e1800013a7983 */ /* 0x001ee20000300800 */
[-C--:B------:R-:W-:Y:S02]  /*22250*/  LEA.HI.X.SX32 R10, R10, R5.reuse, 0x1, P4 ;  /* 0x000000050a0a7211 */ /* 0x080fe400020f0eff */
[----:B------:R-:W-:-:S03]  /*22260*/  LEA.HI.X.SX32 R3, R3, R5, 0x1, P5 ;  /* 0x0000000503037211 */ /* 0x000fc600028f0eff */
[----:B------:R3:W-:Y:S01]  /*22270*/  STL [R1+0x11a8], R10 ;  /* 0x0011a80a01007387 */ /* 0x0007e20000100800 */
[----:B------:R-:W-:Y:S02]  /*22280*/  LEA.HI.X.SX32 R11, R11, R5, 0x1, P6 ;  /* 0x000000050b0b7211 */ /* 0x000fe400030f0eff */
[----:B------:R-:W-:Y:S02]  /*22290*/  ISETP.GE.AND P6, PT, R60, RZ, PT ;  /* 0x000000ff3c00720c */ /* 0x000fe40003fc6270 */
[----:B---3--:R-:W-:-:S05]  /*222a0*/  LEA R10, P4, R58, R6, 0x1 ;  /* 0x000000063a0a7211 */ /* 0x008fca00078808ff */
[----:B------:R0:W-:Y:S04]  /*222b0*/  STL [R1+0x11f4], R10 ;  /* 0x0011f40a01007387 */ /* 0x0001e80000100800 */
[----:B0-----:R-:W3:Y:S04]  /*222c0*/  LDL.LU R10, [R1+0x1e14] ;  /* 0x001e1400010a7983 */ /* 0x001ee80000300800 */
[----:B------:R-:W-:Y:S04]  /*222d0*/  STL [R1+0x11c0], R3 ;  /* 0x0011c00301007387 */ /* 0x000fe80000100800 */
[----:B------:R0:W-:Y:S04]  /*222e0*/  STL [R1+0x11d8], R11 ;  /* 0x0011d80b01007387 */ /* 0x0001e80000100800 */
[----:B0-----:R-:W4:Y:S04]  /*222f0*/  LDL.LU R11, [R1+0x1e10] ;  /* 0x001e1000010b7983 */ /* 0x001f280000300800 */
[----:B------:R-:W2:Y:S01]  /*22300*/  LDL.LU R60, [R1+0x1e0c] ;  /* 0x001e0c00013c7983 */ /* 0x000ea20000300800 */
[----:B------:R-:W-:-:S02]  /*22310*/  LEA.HI.X.SX32 R58, R58, R5, 0x1, P4 ;  /* 0x000000053a3a7211 */ /* 0x000fc400020f0eff */
[----:B----4-:R-:W-:-:S06]  /*22320*/  PRMT R11, RZ, 0x7610, R11 ;  /* 0x00007610ff0b7816 */ /* 0x010fcc000000000b */
[----:B------:R-:W4:Y:S01]  /*22330*/  @P2 LDG.E.U16 R11, desc[UR16][R12.64] ;  /* 0x000000100c0b2981 */ /* 0x000f22000c1e1500 */
[----:B---3--:R-:W-:-:S04]  /*22340*/  LEA R3, P5, R10, R6, 0x1 ;  /* 0x000000060a037211 */ /* 0x008fc800078a08ff */
[----:B------:R-:W-:Y:S01]  /*22350*/  LEA.HI.X.SX32 R10, R10, R5, 0x1, P5 ;  /* 0x000000050a0a7211 */ /* 0x000fe200028f0eff */
[----:B------:R-:W-:Y:S04]  /*22360*/  STL [R1+0x120c], R3 ;  /* 0x00120c0301007387 */ /* 0x000fe80000100800 */
[----:B------:R-:W-:Y:S04]  /*22370*/  STL [R1+0x1da8], R3 ;  /* 0x001da80301007387 */ /* 0x000fe80000100800 */
[----:B------:R-:W-:Y:S04]  /*22380*/  STL [R1+0x11f0], R58 ;  /* 0x0011f03a01007387 */ /* 0x000fe80000100800 */
[----:B------:R-:W-:Y:S04]  /*22390*/  STL [R1+0x1dac], R6 ;  /* 0x001dac0601007387 */ /* 0x000fe80000100800 */
[----:B------:R0:W-:Y:S02]  /*223a0*/  STL [R1+0x1208], R10 ;  /* 0x0012080a01007387 */ /* 0x0001e40000100800 */
[----:B0-----:R-:W0:Y:S01]  /*223b0*/  S2R R10, SR_TID.X ;  /* 0x00000000000a7919 */ /* 0x001e220000002100 */
[----:B--2---:R-:W-:-:S04]  /*223c0*/  LEA R58, P4, R60, R6, 0x1 ;  /* 0x000000063c3a7211 */ /* 0x004fc800078808ff */
[----:B------:R-:W-:Y:S02]  /*223d0*/  LEA.HI.X.SX32 R60, R60, R5, 0x1, P4 ;  /* 0x000000053c3c7211 */ /* 0x000fe400020f0eff */
[----:B------:R-:W-:Y:S02]  /*223e0*/  ISETP.GE.AND P4, PT, R9, RZ, PT ;  /* 0x000000ff0900720c */ /* 0x000fe40003f86270 */
[----:B------:R-:W1:Y:S01]  /*223f0*/  LDC R9, c[0x0][0x3a0] ;  /* 0x0000e800ff097b82 */ /* 0x000e620000000800 */
[----:B------:R-:W-:Y:S01]  /*22400*/  ISETP.GE.AND P5, PT, R44, RZ, PT ;  /* 0x000000ff2c00720c */ /* 0x000fe20003fa6270 */
[----:B------:R-:W-:Y:S04]  /*22410*/  STL [R1+0x1220], R58 ;  /* 0x0012203a01007387 */ /* 0x000fe80000100800 */
[----:B------:R-:W-:Y:S04]  /*22420*/  STL [R1+0x1db0], R58 ;  /* 0x001db03a01007387 */ /* 0x000fe80000100800 */
[----:B------:R-:W-:Y:S01]  /*22430*/  STL [R1+0x1db4], R5 ;  /* 0x001db40501007387 */ /* 0x000fe20000100800 */
[----:B0-----:R-:W-:-:S04]  /*22440*/  SHF.R.U32.HI R10, RZ, 0x6, R10 ;  /* 0x00000006ff0a7819 */ /* 0x001fc8000001160a */
[----:B------:R-:W-:-:S04]  /*22450*/  SGXT.U32 R10, R10, 0x1 ;  /* 0x000000010a0a781a */ /* 0x000fc80000000000 */
[----:B------:R-:W-:-:S04]  /*22460*/  LOP3.LUT R44, R10, 0x7e, RZ, 0xfc, !PT ;  /* 0x0000007e0a2c7812 */ /* 0x000fc800078efcff */
[----:B-1----:R-:W-:Y:S02]  /*22470*/  ISETP.LT.AND P0, PT, R44, R9, P0 ;  /* 0x000000092c00720c */ /* 0x002fe40000701270 */
[----:B------:R-:W2:Y:S04]  /*22480*/  LDL.LU R44, [R1+0x1e08] ;  /* 0x001e0800012c7983 */ /* 0x000ea80000300800 */
[----:B------:R-:W-:Y:S04]  /*22490*/  STL [R1+0x6e4], R60 ;  /* 0x0006e43c01007387 */ /* 0x000fe80000100800 */
[----:B------:R-:W-:Y:S04]  /*224a0*/  STL [R1+0x1db8], R60 ;  /* 0x001db83c01007387 */ /* 0x000fe80000100800 */
[----:B----4-:R0:W-:Y:S04]  /*224b0*/  STL [R1+0x3c8], R11 ;  /* 0x0003c80b01007387 */ /* 0x0101e80000100800 */
[----:B0-----:R-:W3:Y:S04]  /*224c0*/  LDL.LU R11, [R1+0x1e04] ;  /* 0x001e0400010b7983 */ /* 0x001ee80000300800 */
[----:B------:R-:W4:Y:S04]  /*224d0*/  LDL R12, [R1+0x614] ;  /* 0x00061400010c7983 */ /* 0x000f280000100800 */
[----:B------:R-:W4:Y:S01]  /*224e0*/  LDL R13, [R1+0x618] ;  /* 0x00061800010d7983 */ /* 0x000f220000100800 */
[----:B--2---:R-:W-:-:S02]  /*224f0*/  PRMT R44, RZ, 0x7610, R44 ;  /* 0x00007610ff2c7816 */ /* 0x004fc4000000002c */
[----:B----4-:R-:W-:-:S04]  /*22500*/  @P2 LOP3.LUT R13, R13, R12, RZ, 0x3c, !PT ;  /* 0x0000000c0d0d2212 */ /* 0x010fc800078e3cff */
[----:B------:R-:W-:-:S04]  /*22510*/  @P2 LOP3.LUT R12, R13, R12, RZ, 0x3c, !PT ;  /* 0x0000000c0d0c2212 */ /* 0x000fc800078e3cff */
[----:B------:R-:W-:-:S05]  /*22520*/  @P2 LOP3.LUT R13, R13, R12, RZ, 0x3c, !PT ;  /* 0x0000000c0d0d2212 */ /* 0x000fca00078e3cff */
[----:B------:R-:W2:Y:S04]  /*22530*/  @P2 LDG.E.U16 R44, desc[UR16][R12.64] ;  /* 0x000000100c2c2981 */ /* 0x000ea8000c1e1500 */
[----:B--2---:R0:W-:Y:S04]  /*22540*/  STL [R1+0x3c4], R44 ;  /* 0x0003c42c01007387 */ /* 0x0041e80000100800 */
[----:B0-----:R-:W2:Y:S04]  /*22550*/  LDL.LU R44, [R1+0x1e00] ;  /* 0x001e0000012c7983 */ /* 0x001ea80000300800 */
[----:B------:R-:W4:Y:S04]  /*22560*/  LDL R12, [R1+0x11b0] ;  /* 0x0011b000010c7983 */ /* 0x000f280000100800 */
[----:B------:R-:W4:Y:S01]  /*22570*/  LDL R13, [R1+0x11b4] ;  /* 0x0011b400010d7983 */ /* 0x000f220000100800 */
[----:B---3--:R-:W-:-:S02]  /*22580*/  PRMT R11, RZ, 0x7610, R11 ;  /* 0x00007610ff0b7816 */ /* 0x008fc4000000000b */
[----:B----4-:R-:W-:-:S04]  /*22590*/  @P2 LOP3.LUT R13, R13, R12, RZ, 0x3c, !PT ;  /* 0x0000000c0d0d2212 */ /* 0x010fc800078e3cff */
[----:B------:R-:W-:-:S04]  /*225a0*/  @P2 LOP3.LUT R12, R13, R12, RZ, 0x3c, !PT ;  /* 0x0000000c0d0c2212 */ /* 0x000fc800078e3cff */
[----:B------:R-:W-:-:S05]  /*225b0*/  @P2 LOP3.LUT R13, R13, R12, RZ, 0x3c, !PT ;  /* 0x0000000c0d0d2212 */ /* 0x000fca00078e3cff */
[----:B------:R-:W3:Y:S04]  /*225c0*/  @P2 LDG.E.U16 R11, desc[UR16][R12.64] ;  /* 0x000000100c0b2981 */ /* 0x000ee8000c1e1500 */
[----:B---3--:R0:W-:Y:S04]  /*225d0*/  STL [R1+0x3b8], R11 ;  /* 0x0003b80b01007387 */ /* 0x0081e80000100800 */
        /* <DEDUP_REMOVED lines=12> */
[----:B------:R-:W-:-:S02]  /*226a0*/  PRMT R80, RZ, 0x7610, R80 ;  /* 0x00007610ff507816 */ /* 0x000fc40000000050 */
[----:B----4-:R-:W-:-:S04]  /*226b0*/  @P2 LOP3.LUT R13, R13, R12, RZ, 0x3c, !PT ;  /* 0x0000000c0d0d2212 */ /* 0x010fc800078e3cff */
[----:B------:R-:W-:-:S04]  /*226c0*/  @P2 LOP3.LUT R12, R13, R12, RZ, 0x3c, !PT ;  /* 0x0000000c0d0c2212 */ /* 0x000fc800078e3cff */
[----:B------:R-:W-:-:S05]  /*226d0*/  @P2 LOP3.LUT R13, R13, R12, RZ, 0x3c, !PT ;  /* 0x0000000c0d0d2212 */ /* 0x000fca00078e3cff */
[----:B------:R0:W4:Y:S04]  /*226e0*/  @P2 LDG.E.U16 R80, desc[UR16][R12.64] ;  /* 0x000000100c502981 */ /* 0x000128000c1e1500 */
[----:B------:R-:W0:Y:S04]  /*226f0*/  LDL R12, [R1+0x11f8] ;  /* 0x0011f800010c7983 */ /* 0x000e280000100800 */
[----:B------:R-:W0:Y:S01]  /*22700*/  LDL R13, [R1+0x11fc] ;  /* 0x0011fc00010d7983 */ /* 0x000e220000100800 */
[----:B---3--:R-:W-:Y:S02]  /*22710*/  PRMT R11, RZ, 0x7610, R11 ;  /* 0x00007610ff0b7816 */ /* 0x008fe4000000000b */
[----:B0-----:R-:W-:-:S04]  /*22720*/  @P2 LOP3.LUT R13, R13, R12, RZ, 0x3c, !PT ;  /* 0x0000000c0d0d2212 */ /* 0x001fc800078e3cff */
[----:B------:R-:W-:-:S04]  /*22730*/  @P2 LOP3.LUT R12, R13, R12, RZ, 0x3c, !PT ;  /* 0x0000000c0d0c2212 */ /* 0x000fc800078e3cff */
[----:B------:R-:W-:-:S05]  /*22740*/  @P2 LOP3.LUT R13, R13, R12, RZ, 0x3c, !PT ;  /* 0x0000000c0d0d2212 */ /* 0x000fca00078e3cff */
[----:B------:R-:W3:Y:S04]  /*22750*/  @P2 LDG.E.U16 R11, desc[UR16][R12.64] ;  /* 0x000000100c0b2981 */ /* 0x000ee8000c1e1500 */
[----:B----4-:R0:W-:Y:S04]  /*22760*/  STL [R1+0x3a8], R80 ;  /* 0x0003a85001007387 */ /* 0x0101e80000100800 */
[----:B0-----:R-:W4:Y:S04]  /*22770*/  LDL R80, [R1+0x1278] ;  /* 0x0012780001507983 */ /* 0x001f280000100800 */
[----:B---3--:R0:W-:Y:S04]  /*22780*/  STL [R1+0x39c], R11 ;  /* 0x00039c0b01007387 */ /* 0x0081e80000100800 */
[----:B0-----:R-:W3:Y:S04]  /*22790*/  LDL.LU R11, [R1+0x1df4] ;  /* 0x001df400010b7983 */ /* 0x001ee80000300800 */
[----:B------:R-:W3:Y:S04]  /*227a0*/  LDL R12, [R1+0x1210] ;  /* 0x00121000010c7983 */ /* 0x000ee80000100800 */
[----:B------:R-:W3:Y:S01]  /*227b0*/  LDL R13, [R1+0x1214] ;  /* 0x00121400010d7983 */ /* 0x000ee20000100800 */
[----:B--2---:R-:W-:-:S02]  /*227c0*/  PRMT R44, RZ, 0x7610, R44 ;  /* 0x00007610ff2c7816 */ /* 0x004fc4000000002c */
[----:B---3--:R-:W-:-:S04]  /*227d0*/  @P2 LOP3.LUT R13, R13, R12, RZ, 0x3c, !PT ;  /* 0x0000000c0d0d2212 */ /* 0x008fc800078e3cff */
[----:B------:R-:W-:-:S04]  /*227e0*/  @P2 LOP3.LUT R12, R13, R12, RZ, 0x3c, !PT ;  /* 0x0000000c0d0c2212 */ /* 0x000fc800078e3cff */
[----:B------:R-:W-:-:S05]  /*227f0*/  @P2 LOP3.LUT R13, R13, R12, RZ, 0x3c, !PT ;  /* 0x0000000c0d0d2212 */ /* 0x000fca00078e3cff */
[----:B------:R-:W2:Y:S04]  /*22800*/  @P2 LDG.E.U16 R44, desc[UR16][R12.64] ;  /* 0x000000100c2c2981 */ /* 0x000ea8000c1e1500 */
[----:B--2---:R0:W-:Y:S04]  /*22810*/  STL [R1+0x398], R44 ;  /* 0x0003982c01007387 */ /* 0x0041e80000100800 */
[----:B0-----:R-:W2:Y:S04]  /*22820*/  LDL.LU R44, [R1+0x1df0] ;  /* 0x001df000012c7983 */ /* 0x001ea80000300800 */
[----:B------:R-:W3:Y:S04]  /*22830*/  LDL R12, [R1+0x1224] ;  /* 0x00122400010c7983 */ /* 0x000ee80000100800 */
[----:B------:R-:W3:Y:S01]  /*22840*/  LDL R13, [R1+0x1228] ;  /* 0x00122800010d7983 */ /* 0x000ee20000100800 */
[----:B------:R-:W-:-:S02]  /*22850*/  PRMT R11, RZ, 0x7610, R11 ;  /* 0x00007610ff0b7816 */ /* 0x000fc4000000000b */
[----:B---3--:R-:W-:-:S04]  /*22860*/  @P2 LOP3.LUT R13, R13, R12, RZ, 0x3c, !PT ;  /* 0x0000000c0d0d2212 */ /* 0x008fc800078e3cff */
[----:B------:R-:W-:-:S04]  /*22870*/  @P2 LOP3.LUT R12, R13, R12, RZ, 0x3c, !PT ;  /* 0x0000000c0d0c2212 */ /* 0x000fc800078e3cff */
[----:B------:R-:W-:-:S05]  /*22880*/  @P2 LOP3.LUT R13, R13, R12, RZ, 0x3c, !PT ;  /* 0x0000000c0d0d2212 */ /* 0x000fca00078e3cff */
[----:B------:R-:W3:Y:S04]  /*22890*/  @P2 LDG.E.U16 R11, desc[UR16][R12.64] ;  /* 0x000000100c0b2981 */ /* 0x000ee8000c1e1500 */
        /* <DEDUP_REMOVED lines=18> */
[----:B------:R-:W2:Y:S04]  /*229c0*/  LDL R12, [R1+0x1254] ;  /* 0x00125400010c7983 */ /* 0x000ea80000100800 */
[----:B------:R-:W2:Y:S01]  /*229d0*/  LDL R13, [R1+0x1258] ;  /* 0x00125800010d7983 */ /* 0x000ea20000100800 */
[----:B------:R-:W-:-:S03]  /*229e0*/  PRMT R77, RZ, 0x7610, R77 ;  /* 0x00007610ff4d7816 */ /* 0x000fc6000000004d */
[----:B---3--:R0:W-:Y:S01]  /*229f0*/  STL [R1+0x378], R75 ;  /* 0x0003784b01007387 */ /* 0x0081e20000100800 */
[----:B------:R-:W-:-:S03]  /*22a00*/  PRMT R11, RZ, 0x7610, R11 ;  /* 0x00007610ff0b7816 */ /* 0x000fc6000000000b */
[----:B0-----:R-:W3:Y:S01]  /*22a10*/  LDL R75, [R1+0x12b8] ;  /* 0x0012b800014b7983 */ /* 0x001ee20000100800 */
[----:B--2---:R-:W-:-:S04]  /*22a20*/  @P2 LOP3.LUT R13, R13, R12, RZ, 0x3c, !PT ;  /* 0x0000000c0d0d2212 */ /* 0x004fc800078e3cff */
[----:B------:R-:W-:-:S04]  /*22a30*/  @P2 LOP3.LUT R12, R13, R12, RZ, 0x3c, !PT ;  /* 0x0000000c0d0c2212 */ /* 0x000fc800078e3cff */
[----:B------:R-:W-:-:S05]  /*22a40*/  @P2 LOP3.LUT R13, R13, R12, RZ, 0x3c, !PT ;  /* 0x0000000c0d0d2212 */ /* 0x000fca00078e3cff */
[----:B------:R0:W2:Y:S04]  /*22a50*/  @P2 LDG.E.U16 R77, desc[UR16][R12.64] ;  /* 0x000000100c4d2981 */ /* 0x0000a8000c1e1500 */
[----:B------:R-:W0:Y:S04]  /*22a60*/  LDL R12, [R1+0x1264] ;  /* 0x00126400010c7983 */ /* 0x000e280000100800 */
[----:B------:R-:W0:Y:S02]  /*22a70*/  LDL R13, [R1+0x1268] ;  /* 0x00126800010d7983 */ /* 0x000e240000100800 */
[----:B0-----:R-:W-:-:S04]  /*22a80*/  @P2 LOP3.LUT R13, R13, R12, RZ, 0x3c, !PT ;  /* 0x0000000c0d0d2212 */ /* 0x001fc800078e3cff */
[----:B------:R-:W-:-:S04]  /*22a90*/  @P2 LOP3.LUT R12, R13, R12, RZ, 0x3c, !PT ;  /* 0x0000000c0d0c2212 */ /* 0x000fc800078e3cff */
[----:B------:R-:W-:-:S05]  /*22aa0*/  @P2 LOP3.LUT R13, R13, R12, RZ, 0x3c, !PT ;  /* 0x0000000c0d0d2212 */ /* 0x000fca00078e3cff */
[----:B------:R-:W3:Y:S04]  /*22ab0*/  @P2 LDG.E.U16 R11, desc[UR16][R12.64] ;  /* 0x000000100c0b2981 */ /* 0x000ee8000c1e1500 */
[----:B--2---:R0:W-:Y:S04]  /*22ac0*/  STL [R1+0x370], R77 ;  /* 0x0003704d01007387 */ /* 0x0041e80000100800 */
[----:B0-----:R-:W2:Y:S04]  /*22ad0*/  LDL R77, [R1+0x12c8] ;  /* 0x0012c800014d7983 */ /* 0x001ea80000100800 */
[----:B---3--:R0:W-:Y:S04]  /*22ae0*/  STL [R1+0x36c], R11 ;  /* 0x00036c0b01007387 */ /* 0x0081e80000100800 */
[----:B0-----:R-:W3:Y:S04]  /*22af0*/  LDL.LU R11, [R1+0x1de4] ;  /* 0x001de400010b7983 */ /* 0x001ee80000300800 */
[----:B------:R-:W2:Y:S01]  /*22b00*/  LDL R13, [R1+0x1274] ;  /* 0x00127400010d7983 */ /* 0x000ea20000100800 */
[----:B------:R-:W-:Y:S01]  /*22b10*/  PRMT R44, RZ, 0x7610, R44 ;  /* 0x00007610ff2c7816 */ /* 0x000fe2000000002c */
[----:B----4-:R-:W-:-:S02]  /*22b20*/  @P2 IMAD.MOV.U32 R12, RZ, RZ, R80 ;  /* 0x000000ffff0c2224 */ /* 0x010fc400078e0050 */
[----:B------:R-:W4:Y:S04]  /*22b30*/  LDL R80, [R1+0x12d8] ;  /* 0x0012d80001507983 */ /* 0x000f280000100800 */
[----:B--2---:R-:W2:Y:S04]  /*22b40*/  @P2 LDG.E.U16 R44, desc[UR16][R12.64] ;  /* 0x000000100c2c2981 */ /* 0x004ea8000c1e1500 */
[----:B--2---:R0:W-:Y:S04]  /*22b50*/  STL [R1+0x360], R44 ;  /* 0x0003602c01007387 */ /* 0x0041e80000100800 */
[----:B0-----:R-:W2:Y:S04]  /*22b60*/  LDL.LU R44, [R1+0x1de0] ;  /* 0x001de000012c7983 */ /* 0x001ea80000300800 */
[----:B------:R-:W2:Y:S04]  /*22b70*/  LDL R12, [R1+0x1284] ;  /* 0x00128400010c7983 */ /* 0x000ea80000100800 */
[----:B------:R-:W2:Y:S01]  /*22b80*/  LDL R13, [R1+0x1288] ;  /* 0x00128800010d7983 */ /* 0x000ea20000100800 */
[----:B------:R-:W-:-:S02]  /*22b90*/  PRMT R84, RZ, 0x7610, R84 ;  /* 0x00007610ff547816 */ /* 0x000fc40000000054 */
[----:B--2---:R-:W-:-:S04]  /*22ba0*/  @P2 LOP3.LUT R13, R13, R12, RZ, 0x3c, !PT ;  /* 0x0000000c0d0d2212 */ /* 0x004fc800078e3cff */
[----:B------:R-:W-:-:S04]  /*22bb0*/  @P2 LOP3.LUT R12, R13, R12, RZ, 0x3c, !PT ;  /* 0x0000000c0d0c2212 */ /* 0x000fc800078e3cff */
[----:B------:R-:W-:-:S05]  /*22bc0*/  @P2 LOP3.LUT R13, R13, R12, RZ, 0x3c, !PT ;  /* 0x0000000c0d0d2212 */ /* 0x000fca00078e3cff */
[----:B------:R-:W2:Y:S04]  /*22bd0*/  @P2 LDG.E.U16 R84, desc[UR16][R12.64] ;  /* 0x000000100c542981 */ /* 0x000ea8000c1e1500 */
[----:B------:R-:W3:Y:S04]  /*22be0*/  LDL R12, [R1+0x1294] ;  /* 0x00129400010c7983 */ /* 0x000ee80000100800 */
[----:B------:R-:W3:Y:S01]  /*22bf0*/  LDL R13, [R1+0x1298] ;  /* 0x00129800010d7983 */ /* 0x000ee20000100800 */
[----:B------:R-:W-:-:S03]  /*22c00*/  PRMT R88, RZ, 0x7610, R88 ;  /* 0x00007610ff587816 */ /* 0x000fc60000000058 */
[----:B--2---:R0:W-:Y:S01]  /*22c10*/  STL [R1+0x358], R84 ;  /* 0x0003585401007387 */ /* 0x0041e20000100800 */
[----:B------:R-:W-:-:S03]  /*22c20*/  PRMT R92, RZ, 0x7610, R92 ;  /* 0x00007610ff5c7816 */ /* 0x000fc6000000005c */
[----:B0-----:R-:W2:Y:S01]  /*22c30*/  LDL R84, [R1+0x12e8] ;  /* 0x0012e80001547983 */ /* 0x001ea20000100800 */
[----:B---3--:R-:W-:-:S04]  /*22c40*/  @P2 LOP3.LUT R13, R13, R12, RZ, 0x3c, !PT ;  /* 0x0000000c0d0d2212 */ /* 0x008fc800078e3cff */
[----:B------:R-:W-:-:S04]  /*22c50*/  @P2 LOP3.LUT R12, R13, R12, RZ, 0x3c, !PT ;  /* 0x0000000c0d0c2212 */ /* 0x000fc800078e3cff */
[----:B------:R-:W-:-:S05]  /*22c60*/  @P2 LOP3.LUT R13, R13, R12, RZ, 0x3c, !PT ;  /* 0x0000000c0d0d2212 */ /* 0x000fca00078e3cff */
[----:B------:R-:W3:Y:S04]  /*22c70*/  @P2 LDG.E.U16 R88, desc[UR16][R12.64] ;  /* 0x000000100c582981 */ /* 0x000ee8000c1e1500 */
[----:B------:R-:W2:Y:S04]  /*22c80*/  LDL R12, [R1+0x12a4] ;  /* 0x0012a400010c7983 */ /* 0x000ea80000100800 */
[----:B------:R-:W2:Y:S04]  /*22c90*/  LDL R13, [R1+0x12a8] ;  /* 0x0012a800010d7983 */ /* 0x000ea80000100800 */
[----:B---3--:R0:W-:Y:S01]  /*22ca0*/  STL [R1+0x350], R88 ;  /* 0x0003505801007387 */ /* 0x0081e20000100800 */
[----:B------:R-:W-:-:S03]  /*22cb0*/  PRMT R73, RZ, 0x7610, R73 ;  /* 0x00007610ff497816 */ /* 0x000fc60000000049 */
[----:B0-----:R-:W3:Y:S01]  /*22cc0*/  LDL R88, [R1+0x12f8] ;  /* 0x0012f80001587983 */ /* 0x001ee20000100800 */
[----:B--2---:R-:W-:-:S04]  /*22cd0*/  @P2 LOP3.LUT R13, R13, R12, RZ, 0x3c, !PT ;  /* 0x0000000c0d0d2212 */ /* 0x004fc800078e3cff */
[----:B------:R-:W-:-:S04]  /*22ce0*/  @P2 LOP3.LUT R12, R13, R12, RZ, 0x3c, !PT ;  /* 0x0000000c0d0c2212 */ /* 0x000fc800078e3cff */
[----:B------:R-:W-:-:S05]  /*22cf0*/  @P2 LOP3.LUT R13, R13, R12, RZ, 0x3c, !PT ;  /* 0x0000000c0d0d2212 */ /* 0x000fca00078e3cff */
[----:B------:R0:W2:Y:S04]  /*22d00*/  @P2 LDG.E.U16 R92, desc[UR16][R12.64] ;  /* 0x000000100c5c2981 */ /* 0x0000a8000c1e1500 */
[----:B------:R-:W3:Y:S01]  /*22d10*/  LDL R13, [R1+0x12b4] ;  /* 0x0012b400010d7983 */ /* 0x000ee20000100800 */
[----:B0-----:R-:W-:-:S03]  /*22d20*/  @P2 IMAD.MOV.U32 R12, RZ, RZ, R75 ;  /* 0x000000ffff0c2224 */ /* 0x001fc600078e004b */
[----:B--2---:R0:W-:Y:S04]  /*22d30*/  STL [R1+0x348], R92 ;  /* 0x0003485c01007387 */ /* 0x0041e80000100800 */
[----:B---3--:R1:W2:Y:S01]  /*22d40*/  @P2 LDG.E.U16 R73, desc[UR16][R12.64] ;  /* 0x000000100c492981 */ /* 0x0082a2000c1e1500 */
[----:B------:R-:W-:-:S03]  /*22d50*/  PRMT R71, RZ, 0x7610, R71 ;  /* 0x00007610ff477816 */ /* 0x000fc60000000047 */
[----:B0-----:R-:W3:Y:S04]  /*22d60*/  LDL R92, [R1+0x1308] ;  /* 0x00130800015c7983 */ /* 0x001ee80000100800 */
[----:B------:R-:W3:Y:S01]  /*22d70*/  LDL R13, [R1+0x12c4] ;  /* 0x0012c400010d7983 */ /* 0x000ee20000100800 */
[----:B-1----:R-:W-:-:S03]  /*22d80*/  @P2 IMAD.MOV.U32 R12, RZ, RZ, R77 ;  /* 0x000000ffff0c2224 */ /* 0x002fc600078e004d */
[----:B--2---:R0:W-:Y:S01]  /*22d90*/  STL [R1+0x340], R73 ;  /* 0x0003404901007387 */ /* 0x0041e20000100800 */
[----:B------:R-:W-:-:S03]  /*22da0*/  PRMT R79, RZ, 0x7610, R79 ;  /* 0x00007610ff4f7816 */ /* 0x000fc6000000004f */
[----:B------:R-:W2:Y:S04]  /*22db0*/  LDL R75, [R1+0x1318] ;  /* 0x00131800014b7983 */ /* 0x000ea80000100800 */
[----:B---3--:R4:W3:Y:S04]  /*22dc0*/  @P2 LDG.E.U16 R71, desc[UR16][R12.64] ;  /* 0x000000100c472981 */ /* 0x0088e8000c1e1500 */
[----:B0-----:R-:W2:Y:S04]  /*22dd0*/  LDL R73, [R1+0x1314] ;  /* 0x0013140001497983 */ /* 0x001ea80000100800 */
[----:B------:R-:W2:Y:S01]  /*22de0*/  LDL R13, [R1+0x12d4] ;  /* 0x0012d400010d7983 */ /* 0x000ea20000100800 */
[----:B----4-:R-:W-:-:S03]  /*22df0*/  @P2 IMAD.MOV.U32 R12, RZ, RZ, R80 ;  /* 0x000000ffff0c2224 */ /* 0x010fc600078e0050 */
[----:B---3--:R0:W-:Y:S01]  /*22e00*/  STL [R1+0x338], R71 ;  /* 0x0003384701007387 */ /* 0x0081e20000100800 */
[----:B------:R-:W-:-:S03]  /*22e10*/  PRMT R82, RZ, 0x7610, R82 ;  /* 0x00007610ff527816 */ /* 0x000fc60000000052 */
[----:B------:R-:W3:Y:S04]  /*22e20*/  LDL R77, [R1+0x1328] ;  /* 0x00132800014d7983 */ /* 0x000ee80000100800 */
[----:B--2---:R1:W2:Y:S04]  /*22e30*/  @P2 LDG.E.U16 R79, desc[UR16][R12.64] ;  /* 0x000000100c4f2981 */ /* 0x0042a8000c1e1500 */
[----:B0-----:R-:W4:Y:S04]  /*22e40*/  LDL R71, [R1+0x1324] ;  /* 0x0013240001477983 */ /* 0x001f280000100800 */
        /* <DEDUP_REMOVED lines=8> */
[----:B-1----:R-:W-:-:S03]  /*22ed0*/  @P2 IMAD.MOV.U32 R12, RZ, RZ, R88 ;  /* 0x000000ffff0c2224 */ /* 0x002fc600078e0058 */
[----:B---3--:R0:W-:Y:S01]  /*22ee0*/  STL [R1+0x324], R82 ;  /* 0x0003245201007387 */ /* 0x0081e20000100800 */
[----:B------:R-:W-:-:S03]  /*22ef0*/  PRMT R90, RZ, 0x7610, R90 ;  /* 0x00007610ff5a7816 */ /* 0x000fc6000000005a */
[----:B------:R-:W3:Y:S04]  /*22f00*/  LDL R84, [R1+0x1348] ;  /* 0x0013480001547983 */ /* 0x000ee80000100800 */
[----:B--2---:R1:W2:Y:S04]  /*22f10*/  @P2 LDG.E.U16 R86, desc[UR16][R12.64] ;  /* 0x000000100c562981 */ /* 0x0042a8000c1e1500 */
[----:B0-----:R-:W2:Y:S04]  /*22f20*/  LDL R82, [R1+0x1344] ;  /* 0x0013440001527983 */ /* 0x001ea80000100800 */
[----:B------:R-:W2:Y:S01]  /*22f30*/  LDL R13, [R1+0x1304] ;  /* 0x00130400010d7983 */ /* 0x000ea20000100800 */
[----:B-1----:R-:W-:-:S05]  /*22f40*/  @P2 IMAD.MOV.U32 R12, RZ, RZ, R92 ;  /* 0x000000ffff0c2224 */ /* 0x002fca00078e005c */
[----:B--2---:R0:W2:Y:S04]  /*22f50*/  @P2 LDG.E.U16 R90, desc[UR16][R12.64] ;  /* 0x000000100c5a2981 */ /* 0x0040a8000c1e1500 */
[----:B------:R1:W-:Y:S04]  /*22f60*/  STL [R1+0x318], R86 ;  /* 0x0003185601007387 */ /* 0x0003e80000100800 */
[----:B------:R-:W3:Y:S04]  /*22f70*/  LDL R88, [R1+0x1358] ;  /* 0x0013580001587983 */ /* 0x000ee80000100800 */
[----:B-1----:R-:W3:Y:S01]  /*22f80*/  LDL R86, [R1+0x1354] ;  /* 0x0013540001567983 */ /* 0x002ee20000100800 */
[----:B------:R-:W-:Y:S01]  /*22f90*/  PRMT R69, RZ, 0x7610, R69 ;  /* 0x00007610ff457816 */ /* 0x000fe20000000045 */
[----:B0-----:R-:W-:-:S02]  /*22fa0*/  @P2 IMAD.MOV.U32 R12, RZ, RZ, R75 ;  /* 0x000000ffff0c2224 */ /* 0x001fc400078e004b */
[----:B------:R-:W-:-:S05]  /*22fb0*/  @P2 IMAD.MOV.U32 R13, RZ, RZ, R73 ;  /* 0x000000ffff0d2224 */ /* 0x000fca00078e0049 */
[----:B------:R0:W3:Y:S02]  /*22fc0*/  @P2 LDG.E.U16 R69, desc[UR16][R12.64] ;  /* 0x000000100c452981 */ /* 0x0000e4000c1e1500 */
[----:B0-----:R-:W-:Y:S02]  /*22fd0*/  @P2 IMAD.MOV.U32 R12, RZ, RZ, R77 ;  /* 0x000000ffff0c2224 */ /* 0x001fe400078e004d */
[----:B----4-:R-:W-:Y:S01]  /*22fe0*/  @P2 IMAD.MOV.U32 R13, RZ, RZ, R71 ;  /* 0x000000ffff0d2224 */ /* 0x010fe200078e0047 */
[----:B--2---:R0:W-:Y:S04]  /*22ff0*/  STL [R1+0x314], R90 ;  /* 0x0003145a01007387 */ /* 0x0041e80000100800 */
[----:B------:R-:W2:Y:S04]  /*23000*/  LDL R92, [R1+0x1368] ;  /* 0x00136800015c7983 */ /* 0x000ea80000100800 */
[----:B------:R-:W4:Y:S04]  /*23010*/  LDL R73, [R1+0x1374] ;  /* 0x0013740001497983 */ /* 0x000f280000100800 */
[----:B0-----:R-:W4:Y:S04]  /*23020*/  LDL R90, [R1+0x1364] ;  /* 0x00136400015a7983 */ /* 0x001f280000100800 */
[----:B------:R-:W4:Y:S04]  /*23030*/  LDL R75, [R1+0x1378] ;  /* 0x00137800014b7983 */ /* 0x000f280000100800 */
[----:B------:R-:W4:Y:S04]  /*23040*/  LDL R71, [R1+0x1384] ;  /* 0x0013840001477983 */ /* 0x000f280000100800 */
[----:B------:R-:W4:Y:S01]  /*23050*/  LDL R77, [R1+0x1388] ;  /* 0x00138800014d7983 */ /* 0x000f220000100800 */
[----:B------:R-:W-:-:S02]  /*23060*/  PRMT R67, RZ, 0x7610, R67 ;  /* 0x00007610ff437816 */ /* 0x000fc40000000043 */
[----:B------:R-:W-:-:S04]  /*23070*/  PRMT R65, RZ, 0x7610, R65 ;  /* 0x00007610ff417816 */ /* 0x000fc80000000041 */
[----:B------:R0:W4:Y:S01]  /*23080*/  @P2 LDG.E.U16 R67, desc[UR16][R12.64] ;  /* 0x000000100c432981 */ /* 0x000122000c1e1500 */
[----:B------:R-:W-:Y:S01]  /*23090*/  PRMT R63, RZ, 0x7610, R63 ;  /* 0x00007610ff3f7816 */ /* 0x000fe2000000003f */
[----:B0-----:R-:W-:Y:S02]  /*230a0*/  @P2 IMAD.MOV.U32 R12, RZ, RZ, R80 ;  /* 0x000000ffff0c2224 */ /* 0x001fe400078e0050 */
[----:B------:R-:W-:Y:S01]  /*230b0*/  @P2 IMAD.MOV.U32 R13, RZ, RZ, R79 ;  /* 0x000000ffff0d2224 */ /* 0x000fe200078e004f */
[----:B------:R-:W-:Y:S01]  /*230c0*/  PRMT R61, RZ, 0x7610, R61 ;  /* 0x00007610ff3d7816 */ /* 0x000fe2000000003d */
[----:B------:R-:W4:Y:S04]  /*230d0*/  LDL R79, [R1+0x1394] ;  /* 0x00139400014f7983 */ /* 0x000f280000100800 */
[----:B------:R3:W4:Y:S01]  /*230e0*/  @P2 LDG.E.U16 R65, desc[UR16][R12.64] ;  /* 0x000000100c412981 */ /* 0x000722000c1e1500 */
[----:B------:R-:W-:-:S02]  /*230f0*/  PRMT R60, RZ, 0x7610, R60 ;  /* 0x00007610ff3c7816 */ /* 0x000fc4000000003c */
[----:B------:R-:W-:Y:S01]  /*23100*/  PRMT R58, RZ, 0x7610, R58 ;  /* 0x00007610ff3a7816 */ /* 0x000fe2000000003a */
[----:B------:R-:W4:Y:S01]  /*23110*/  LDL R80, [R1+0x1398] ;  /* 0x0013980001507983 */ /* 0x000f220000100800 */
[----:B---3--:R-:W-:Y:S02]  /*23120*/  @P2 IMAD.MOV.U32 R12, RZ, RZ, R84 ;  /* 0x000000ffff0c2224 */ /* 0x008fe400078e0054 */
[----:B------:R-:W-:Y:S01]  /*23130*/  @P2 IMAD.MOV.U32 R13, RZ, RZ, R82 ;  /* 0x000000ffff0d2224 */ /* 0x000fe200078e0052 */
[----:B------:R-:W-:Y:S01]  /*23140*/  PRMT R38, RZ, 0x7610, R38 ;  /* 0x00007610ff267816 */ /* 0x000fe20000000026 */
[----:B------:R-:W3:Y:S04]  /*23150*/  LDL R82, [R1+0x13a4] ;  /* 0x0013a40001527983 */ /* 0x000ee80000100800 */
[----:B------:R0:W3:Y:S04]  /*23160*/  @P2 LDG.E.U16 R63, desc[UR16][R12.64] ;  /* 0x000000100c3f2981 */ /* 0x0000e8000c1e1500 */
[----:B------:R-:W3:Y:S01]  /*23170*/  LDL R84, [R1+0x13a8] ;  /* 0x0013a80001547983 */ /* 0x000ee20000100800 */
[----:B0-----:R-:W-:-:S02]  /*23180*/  @P2 IMAD.MOV.U32 R12, RZ, RZ, R88 ;  /* 0x000000ffff0c2224 */ /* 0x001fc400078e0058 */
[----:B------:R-:W-:Y:S01]  /*23190*/  @P2 IMAD.MOV.U32 R13, RZ, RZ, R86 ;  /* 0x000000ffff0d2224 */ /* 0x000fe200078e0056 */
[----:B------:R-:W3:Y:S04]  /*231a0*/  LDL R88, [R1+0x13b8] ;  /* 0x0013b80001587983 */ /* 0x000ee80000100800 */
[----:B------:R2:W3:Y:S04]  /*231b0*/  @P2 LDG.E.U16 R61, desc[UR16][R12.64] ;  /* 0x000000100c3d2981 */ /* 0x0004e8000c1e1500 */
[----:B------:R-:W3:Y:S01]  /*231c0*/  LDL R86, [R1+0x13b4] ;  /* 0x0013b40001567983 */ /* 0x000ee20000100800 */
[----:B--2---:R-:W-:-:S02]  /*231d0*/  @P2 IMAD.MOV.U32 R12, RZ, RZ, R92 ;  /* 0x000000ffff0c2224 */ /* 0x004fc400078e005c */
[----:B----4-:R-:W-:Y:S02]  /*231e0*/  @P2 IMAD.MOV.U32 R13, RZ, RZ, R90 ;  /* 0x000000ffff0d2224 */ /* 0x010fe400078e005a */
[----:B------:R-:W2:Y:S04]  /*231f0*/  LDL R90, [R1+0x13c4] ;  /* 0x0013c400015a7983 */ /* 0x000ea80000100800 */
[----:B------:R0:W4:Y:S02]  /*23200*/  @P2 LDG.E.U16 R60, desc[UR16][R12.64] ;  /* 0x000000100c3c2981 */ /* 0x000124000c1e1500 */
[----:B0-----:R-:W-:Y:S02]  /*23210*/  @P2 IMAD.MOV.U32 R12, RZ, RZ, R75 ;  /* 0x000000ffff0c2224 */ /* 0x001fe400078e004b */
[----:B------:R-:W-:-:S05]  /*23220*/  @P2 IMAD.MOV.U32 R13, RZ, RZ, R73 ;  /* 0x000000ffff0d2224 */ /* 0x000fca00078e0049 */
[----:B------:R0:W2:Y:S02]  /*23230*/  @P2 LDG.E.U16 R58, desc[UR16][R12.64] ;  /* 0x000000100c3a2981 */ /* 0x0000a4000c1e1500 */
[----:B0-----:R-:W-:Y:S02]  /*23240*/  @P2 IMAD.MOV.U32 R12, RZ, RZ, R77 ;  /* 0x000000ffff0c2224 */ /* 0x001fe400078e004d */
[----:B------:R-:W-:-:S05]  /*23250*/  @P2 IMAD.MOV.U32 R13, RZ, RZ, R71 ;  /* 0x000000ffff0d2224 */ /* 0x000fca00078e0047 */
[----:B------:R0:W2:Y:S04]  /*23260*/  @P2 LDG.E.U16 R38, desc[UR16][R12.64] ;  /* 0x000000100c262981 */ /* 0x0000a8000c1e1500 */
[----:B------:R-:W-:Y:S04]  /*23270*/  STL [R1+0x30c], R69 ;  /* 0x00030c4501007387 */ /* 0x000fe80000100800 */
[----:B------:R-:W3:Y:S04]  /*23280*/  LDL R92, [R1+0x13c8] ;  /* 0x0013c800015c7983 */ /* 0x000ee80000100800 */
[----:B------:R-:W3:Y:S04]  /*23290*/  LDL R73, [R1+0x13d4] ;  /* 0x0013d40001497983 */ /* 0x000ee80000100800 */
[----:B------:R-:W-:Y:S04]  /*232a0*/  STL [R1+0x304], R67 ;  /* 0x0003044301007387 */ /* 0x000fe80000100800 */
[----:B------:R-:W4:Y:S04]  /*232b0*/  LDL R75, [R1+0x13d8] ;  /* 0x0013d800014b7983 */ /* 0x000f280000100800 */
[----:B------:R-:W4:Y:S04]  /*232c0*/  LDL R77, [R1+0x13e4] ;  /* 0x0013e400014d7983 */ /* 0x000f280000100800 */
[----:B------:R-:W-:Y:S01]  /*232d0*/  STL [R1+0x2f8], R65 ;  /* 0x0002f84101007387 */ /* 0x000fe20000100800 */
[----:B0-----:R-:W-:-:S02]  /*232e0*/  @P2 IMAD.MOV.U32 R12, RZ, RZ, R80 ;  /* 0x000000ffff0c2224 */ /* 0x001fc400078e0050 */
[----:B------:R-:W-:Y:S01]  /*232f0*/  @P2 IMAD.MOV.U32 R13, RZ, RZ, R79 ;  /* 0x000000ffff0d2224 */ /* 0x000fe200078e004f */
[----:B--2---:R0:W-:Y:S04]  /*23300*/  STL [R1+0x2cc], R38 ;  /* 0x0002cc2601007387 */ /* 0x0041e80000100800 */
[----:B0-----:R-:W2:Y:S04]  /*23310*/  LDL R38, [R1+0x13e8] ;  /* 0x0013e80001267983 */ /* 0x001ea80000100800 */
[----:B---3--:R-:W-:Y:S04]  /*23320*/  STL [R1+0x2f4], R63 ;  /* 0x0002f43f01007387 */ /* 0x008fe80000100800 */
[----:B------:R-:W3:Y:S04]  /*23330*/  LDL R79, [R1+0x13f4] ;  /* 0x0013f400014f7983 */ /* 0x000ee80000100800 */
[----:B------:R-:W3:Y:S01]  /*23340*/  LDL R80, [R1+0x13f8] ;  /* 0x0013f80001507983 */ /* 0x000ee20000100800 */
[----:B------:R-:W-:-:S02]  /*23350*/  PRMT R57, RZ, 0x7610, R57 ;  /* 0x00007610ff397816 */ /* 0x000fc40000000039 */
[----:B------:R-:W-:-:S04]  /*23360*/  PRMT R55, RZ, 0x7610, R55 ;  /* 0x00007610ff377816 */ /* 0x000fc80000000037 */
[----:B------:R0:W3:Y:S01]  /*23370*/  @P2 LDG.E.U16 R57, desc[UR16][R12.64] ;  /* 0x000000100c392981 */ /* 0x0000e2000c1e1500 */
[----:B------:R-:W-:Y:S01]  /*23380*/  PRMT R53, RZ, 0x7610, R53 ;  /* 0x00007610ff357816 */ /* 0x000fe20000000035 */
[----:B0-----:R-:W-:Y:S02]  /*23390*/  @P2 IMAD.MOV.U32 R12, RZ, RZ, R84 ;  /* 0x000000ffff0c2224 */ /* 0x001fe400078e0054 */
[----:B------:R-:W-:-:S05]  /*233a0*/  @P2 IMAD.MOV.U32 R13, RZ, RZ, R82 ;  /* 0x000000ffff0d2224 */ /* 0x000fca00078e0052 */
        /* <DEDUP_REMOVED lines=10> */
[----:B----4-:R-:W-:Y:S02]  /*23450*/  @P2 IMAD.MOV.U32 R12, RZ, RZ, R75 ;  /* 0x000000ffff0c2224 */ /* 0x010fe400078e004b */
[----:B------:R-:W-:-:S05]  /*23460*/  @P2 IMAD.MOV.U32 R13, RZ, RZ, R73 ;  /* 0x000000ffff0d2224 */ /* 0x000fca00078e0049 */
[----:B------:R0:W4:Y:S02]  /*23470*/  @P2 LDG.E.U16 R49, desc[UR16][R12.64] ;  /* 0x000000100c312981 */ /* 0x000124000c1e1500 */
[----:B0-----:R-:W-:Y:S01]  /*23480*/  @P2 IMAD.MOV.U32 R13, RZ, RZ, R77 ;  /* 0x000000ffff0d2224 */ /* 0x001fe200078e004d */
[----:B------:R-:W-:Y:S01]  /*23490*/  PRMT R44, RZ, 0x7610, R44 ;  /* 0x00007610ff2c7816 */ /* 0x000fe2000000002c */
[----:B--2---:R-:W-:-:S05]  /*234a0*/  @P2 IMAD.MOV.U32 R12, RZ, RZ, R38 ;  /* 0x000000ffff0c2224 */ /* 0x004fca00078e0026 */
[----:B------:R3:W2:Y:S02]  /*234b0*/  @P2 LDG.E.U16 R36, desc[UR16][R12.64] ;  /* 0x000000100c242981 */ /* 0x0006a4000c1e1500 */
[----:B---3--:R-:W-:Y:S02]  /*234c0*/  @P2 IMAD.MOV.U32 R12, RZ, RZ, R80 ;  /* 0x000000ffff0c2224 */ /* 0x008fe400078e0050 */
[----:B------:R-:W-:-:S05]  /*234d0*/  @P2 IMAD.MOV.U32 R13, RZ, RZ, R79 ;  /* 0x000000ffff0d2224 */ /* 0x000fca00078e004f */
[----:B------:R-:W3:Y:S04]  /*234e0*/  @P2 LDG.E.U16 R44, desc[UR16][R12.64] ;  /* 0x000000100c2c2981 */ /* 0x000ee8000c1e1500 */
[----:B------:R-:W-:Y:S04]  /*234f0*/  STL [R1+0x2e8], R61 ;  /* 0x0002e83d01007387 */ /* 0x000fe80000100800 */
[----:B------:R-:W4:Y:S04]  /*23500*/  LDL R82, [R1+0x1404] ;  /* 0x0014040001527983 */ /* 0x000f280000100800 */
[----:B------:R-:W4:Y:S04]  /*23510*/  LDL R84, [R1+0x1408] ;  /* 0x0014080001547983 */ /* 0x000f280000100800 */
[----:B------:R-:W-:Y:S04]  /*23520*/  STL [R1+0x2dc], R60 ;  /* 0x0002dc3c01007387 */ /* 0x000fe80000100800 */
[----:B------:R-:W4:Y:S04]  /*23530*/  LDL R86, [R1+0x1414] ;  /* 0x0014140001567983 */ /* 0x000f280000100800 */
[----:B------:R-:W4:Y:S04]  /*23540*/  LDL R88, [R1+0x1418] ;  /* 0x0014180001587983 */ /* 0x000f280000100800 */
[----:B------:R-:W-:Y:S04]  /*23550*/  STL [R1+0x2d4], R58 ;  /* 0x0002d43a01007387 */ /* 0x000fe80000100800 */
[----:B------:R-:W4:Y:S04]  /*23560*/  LDL R90, [R1+0x1424] ;  /* 0x00142400015a7983 */ /* 0x000f280000100800 */
[----:B------:R-:W4:Y:S04]  /*23570*/  LDL R92, [R1+0x1428] ;  /* 0x00142800015c7983 */ /* 0x000f280000100800 */
[----:B--2---:R0:W-:Y:S04]  /*23580*/  STL [R1+0x290], R36 ;  /* 0x0002902401007387 */ /* 0x0041e80000100800 */
[----:B------:R-:W2:Y:S04]  /*23590*/  LDL R38, [R1+0x1438] ;  /* 0x0014380001267983 */ /* 0x000ea80000100800 */
[----:B0-----:R-:W2:Y:S04]  /*235a0*/  LDL R36, [R1+0x1434] ;  /* 0x0014340001247983 */ /* 0x001ea80000100800 */
[----:B------:R-:W-:Y:S04]  /*235b0*/  STL [R1+0x2c8], R57 ;  /* 0x0002c83901007387 */ /* 0x000fe80000100800 */
[----:B------:R-:W2:Y:S04]  /*235c0*/  LDL R71, [R1+0x1444] ;  /* 0x0014440001477983 */ /* 0x000ea80000100800 */
[----:B---3--:R0:W-:Y:S04]  /*235d0*/  STL [R1+0x288], R44 ;  /* 0x0002882c01007387 */ /* 0x0081e80000100800 */
[----:B------:R-:W-:Y:S01]  /*235e0*/  STL [R1+0x2bc], R55 ;  /* 0x0002bc3701007387 */ /* 0x000fe20000100800 */
[----:B------:R-:W-:Y:S01]  /*235f0*/  PRMT R47, RZ, 0x7610, R47 ;  /* 0x00007610ff2f7816 */ /* 0x000fe2000000002f */
[----:B----4-:R-:W-:-:S02]  /*23600*/  @P2 IMAD.MOV.U32 R13, RZ, RZ, R82 ;  /* 0x000000ffff0d2224 */ /* 0x010fc400078e0052 */
[----:B------:R-:W-:Y:S01]  /*23610*/  @P2 IMAD.MOV.U32 R12, RZ, RZ, R84 ;  /* 0x000000ffff0c2224 */ /* 0x000fe200078e0054 */
[----:B------:R-:W-:Y:S01]  /*23620*/  PRMT R45, RZ, 0x7610, R45 ;  /* 0x00007610ff2d7816 */ /* 0x000fe2000000002d */
[----:B0-----:R-:W3:Y:S04]  /*23630*/  LDL R44, [R1+0x1448] ;  /* 0x00144800012c7983 */ /* 0x001ee80000100800 */
[----:B------:R0:W4:Y:S01]  /*23640*/  @P2 LDG.E.U16 R47, desc[UR16][R12.64] ;  /* 0x000000100c2f2981 */ /* 0x000122000c1e1500 */
[----:B------:R-:W-:Y:S02]  /*23650*/  PRMT R43, RZ, 0x7610, R43 ;  /* 0x00007610ff2b7816 */ /* 0x000fe4000000002b */
[----:B------:R-:W-:Y:S01]  /*23660*/  PRMT R34, RZ, 0x7610, R34 ;  /* 0x00007610ff227816 */ /* 0x000fe20000000022 */
[----:B------:R-:W4:Y:S01]  /*23670*/  LDL R73, [R1+0x1454] ;  /* 0x0014540001497983 */ /* 0x000f220000100800 */
[----:B0-----:R-:W-:-:S02]  /*23680*/  @P2 IMAD.MOV.U32 R12, RZ, RZ, R88 ;  /* 0x000000ffff0c2224 */ /* 0x001fc400078e0058 */
[----:B------:R-:W-:-:S05]  /*23690*/  @P2 IMAD.MOV.U32 R13, RZ, RZ, R86 ;  /* 0x000000ffff0d2224 */ /* 0x000fca00078e0056 */
[----:B------:R0:W4:Y:S02]  /*236a0*/  @P2 LDG.E.U16 R45, desc[UR16][R12.64] ;  /* 0x000000100c2d2981 */ /* 0x000124000c1e1500 */
[----:B0-----:R-:W-:Y:S02]  /*236b0*/  @P2 IMAD.MOV.U32 R12, RZ, RZ, R92 ;  /* 0x000000ffff0c2224 */ /* 0x001fe400078e005c */
[----:B------:R-:W-:-:S05]  /*236c0*/  @P2 IMAD.MOV.U32 R13, RZ, RZ, R90 ;  /* 0x000000ffff0d2224 */ /* 0x000fca00078e005a */
[----:B------:R2:W4:Y:S01]  /*236d0*/  @P2 LDG.E.U16 R43, desc[UR16][R12.64] ;  /* 0x000000100c2b2981 */ /* 0x000522000c1e1500 */
[----:B------:R-:W-:Y:S01]  /*236e0*/  PRMT R40, RZ, 0x7610, R40 ;  /* 0x00007610ff287816 */ /* 0x000fe20000000028 */
[----:B--2---:R-:W-:Y:S02]  /*236f0*/  @P2 IMAD.MOV.U32 R12, RZ, RZ, R38 ;  /* 0x000000ffff0c2224 */ /* 0x004fe400078e0026 */
[----:B------:R-:W-:-:S05]  /*23700*/  @P2 IMAD.MOV.U32 R13, RZ, RZ, R36 ;  /* 0x000000ffff0d2224 */ /* 0x000fca00078e0024 */
[----:B------:R0:W2:Y:S02]  /*23710*/  @P2 LDG.E.U16 R34, desc[UR16][R12.64] ;  /* 0x000000100c222981 */ /* 0x0000a4000c1e1500 */
[----:B0-----:R-:W-:Y:S02]  /*23720*/  @P2 IMAD.MOV.U32 R13, RZ, RZ, R71 ;  /* 0x000000ffff0d2224 */ /* 0x001fe400078e0047 */
[----:B---3--:R-:W-:-:S05]  /*23730*/  @P2 IMAD.MOV.U32 R12, RZ, RZ, R44 ;  /* 0x000000ffff0c2224 */ /* 0x008fca00078e002c */
[----:B------:R-:W3:Y:S04]  /*23740*/  @P2 LDG.E.U16 R40, desc[UR16][R12.64] ;  /* 0x000000100c282981 */ /* 0x000ee8000c1e1500 */
[----:B------:R-:W-:Y:S04]  /*23750*/  STL [R1+0x2a8], R53 ;  /* 0x0002a83501007387 */ /* 0x000fe80000100800 */
[----:B------:R-:W3:Y:S04]  /*23760*/  LDL R75, [R1+0x1458] ;  /* 0x00145800014b7983 */ /* 0x000ee80000100800 */
[----:B------:R-:W3:Y:S04]  /*23770*/  LDL R77, [R1+0x1464] ;  /* 0x00146400014d7983 */ /* 0x000ee80000100800 */
[----:B------:R-:W-:Y:S04]  /*23780*/  STL [R1+0x29c], R51 ;  /* 0x00029c3301007387 */ /* 0x000fe80000100800 */
[----:B------:R-:W3:Y:S04]  /*23790*/  LDL R79, [R1+0x1468] ;  /* 0x00146800014f7983 */ /* 0x000ee80000100800 */
[----:B------:R-:W3:Y:S04]  /*237a0*/  LDL R80, [R1+0x1474] ;  /* 0x0014740001507983 */ /* 0x000ee80000100800 */
[----:B------:R-:W3:Y:S04]  /*237b0*/  LDL R82, [R1+0x1478] ;  /* 0x0014780001527983 */ /* 0x000ee80000100800 */
[----:B------:R-:W-:Y:S04]  /*237c0*/  STL [R1+0x298], R49 ;  /* 0x0002983101007387 */ /* 0x000fe80000100800 */
[----:B------:R-:W3:Y:S04]  /*237d0*/  LDL R84, [R1+0x1484] ;  /* 0x0014840001547983 */ /* 0x000ee80000100800 */
[----:B------:R-:W3:Y:S04]  /*237e0*/  LDL R86, [R1+0x1488] ;  /* 0x0014880001567983 */ /* 0x000ee80000100800 */
[----:B------:R-:W3:Y:S04]  /*237f0*/  LDL R88, [R1+0x1494] ;  /* 0x0014940001587983 */ /* 0x000ee80000100800 */
[----:B------:R-:W3:Y:S04]  /*23800*/  LDL R90, [R1+0x1498] ;  /* 0x00149800015a7983 */ /* 0x000ee80000100800 */
[----:B------:R-:W3:Y:S04]  /*23810*/  LDL R92, [R1+0x14a4] ;  /* 0x0014a400015c7983 */ /* 0x000ee80000100800 */
[----:B--2---:R0:W-:Y:S04]  /*23820*/  STL [R1+0x258], R34 ;  /* 0x0002582201007387 */ /* 0x0041e80000100800 */
[----:B------:R-:W2:Y:S04]  /*23830*/  LDL R36, [R1+0x14b4] ;  /* 0x0014b40001247983 */ /* 0x000ea80000100800 */
[----:B------:R-:W2:Y:S04]  /*23840*/  LDL R38, [R1+0x14b8] ;  /* 0x0014b80001267983 */ /* 0x000ea80000100800 */
[----:B0-----:R-:W2:Y:S04]  /*23850*/  LDL R34, [R1+0x14a8] ;  /* 0x0014a80001227983 */ /* 0x001ea80000100800 */
[----:B----4-:R-:W-:Y:S04]  /*23860*/  STL [R1+0x278], R47 ;  /* 0x0002782f01007387 */ /* 0x010fe80000100800 */
[----:B---3--:R0:W-:Y:S04]  /*23870*/  STL [R1+0x254], R40 ;  /* 0x0002542801007387 */ /* 0x0081e80000100800 */
[----:B------:R-:W3:Y:S04]  /*23880*/  LDL R44, [R1+0x14c8] ;  /* 0x0014c800012c7983 */ /* 0x000ee80000100800 */
[----:B0-----:R-:W4:Y:S01]  /*23890*/  LDL R40, [R1+0x14c4] ;  /* 0x0014c40001287983 */ /* 0x001f220000100800 */
[----:B------:R-:W-:Y:S01]  /*238a0*/  PRMT R41, RZ, 0x7610, R41 ;  /* 0x00007610ff297816 */ /* 0x000fe20000000029 */
[----:B------:R-:W-:-:S02]  /*238b0*/  @P2 IMAD.MOV.U32 R12, RZ, RZ, R75 ;  /* 0x000000ffff0c2224 */ /* 0x000fc400078e004b */
[----:B------:R-:W-:Y:S01]  /*238c0*/  @P2 IMAD.MOV.U32 R13, RZ, RZ, R73 ;  /* 0x000000ffff0d2224 */ /* 0x000fe200078e0049 */
[----:B------:R-:W-:-:S04]  /*238d0*/  PRMT R39, RZ, 0x7610, R39 ;  /* 0x00007610ff277816 */ /* 0x000fc80000000027 */
[----:B------:R0:W3:Y:S01]  /*238e0*/  @P2 LDG.E.U16 R41, desc[UR16][R12.64] ;  /* 0x000000100c292981 */ /* 0x0000e2000c1e1500 */
[----:B------:R-:W-:Y:S01]  /*238f0*/  PRMT R37, RZ, 0x7610, R37 ;  /* 0x00007610ff257816 */ /* 0x000fe20000000025 */
[----:B0-----:R-:W-:Y:S02]  /*23900*/  @P2 IMAD.MOV.U32 R12, RZ, RZ, R79 ;  /* 0x000000ffff0c2224 */ /* 0x001fe400078e004f */
[----:B------:R-:W-:-:S05]  /*23910*/  @P2 IMAD.MOV.U32 R13, RZ, RZ, R77 ;  /* 0x000000ffff0d2224 */ /* 0x000fca00078e004d */
[----:B------:R0:W4:Y:S01]  /*23920*/  @P2 LDG.E.U16 R39, desc[UR16][R12.64] ;  /* 0x000000100c272981 */ /* 0x000122000c1e1500 */
        /* <DEDUP_REMOVED lines=13> */
[----:B0-----:R-:W-:Y:S01]  /*23a00*/  @P2 IMAD.MOV.U32 R13, RZ, RZ, R92 ;  /* 0x000000ffff0d2224 */ /* 0x001fe200078e005c */
[----:B------:R-:W-:Y:S02]  /*23a10*/  PRMT R30, RZ, 0x7610, R30 ;  /* 0x00007610ff1e7816 */ /* 0x000fe4000000001e */
[----:B------:R-:W-:Y:S02]  /*23a20*/  PRMT R29, RZ, 0x7610, R29 ;  /* 0x00007610ff1d7816 */ /* 0x000fe4000000001d */
[----:B------:R-:W-:Y:S02]  /*23a30*/  PRMT R28, RZ, 0x7610, R28 ;  /* 0x00007610ff1c7816 */ /* 0x000fe4000000001c */
[----:B------:R-:W-:Y:S02]  /*23a40*/  PRMT R27, RZ, 0x7610, R27 ;  /* 0x00007610ff1b7816 */ /* 0x000fe4000000001b */
[----:B------:R-:W-:-:S02]  /*23a50*/  PRMT R26, RZ, 0x7610, R26 ;  /* 0x00007610ff1a7816 */ /* 0x000fc4000000001a */
[----:B------:R-:W-:Y:S02]  /*23a60*/  PRMT R22, RZ, 0x7610, R22 ;  /* 0x00007610ff167816 */ /* 0x000fe40000000016 */
[----:B------:R-:W-:Y:S02]  /*23a70*/  PRMT R21, RZ, 0x7610, R21 ;  /* 0x00007610ff157816 */ /* 0x000fe40000000015 */
[----:B------:R-:W-:Y:S02]  /*23a80*/  PRMT R20, RZ, 0x7610, R20 ;  /* 0x00007610ff147816 */ /* 0x000fe40000000014 */
[----:B------:R-:W-:Y:S02]  /*23a90*/  PRMT R18, RZ, 0x7610, R18 ;  /* 0x00007610ff127816 */ /* 0x000fe40000000012 */
[----:B------:R-:W-:Y:S02]  /*23aa0*/  PRMT R17, RZ, 0x7610, R17 ;  /* 0x00007610ff117816 */ /* 0x000fe40000000011 */
[----:B------:R-:W-:Y:S01]  /*23ab0*/  PRMT R15, RZ, 0x7610, R15 ;  /* 0x00007610ff0f7816 */ /* 0x000fe2000000000f */
[----:B--2---:R-:W-:-:S05]  /*23ac0*/  @P2 IMAD.MOV.U32 R12, RZ, RZ, R34 ;  /* 0x000000ffff0c2224 */ /* 0x004fca00078e0022 */
[----:B------:R0:W2:Y:S02]  /*23ad0*/  @P2 LDG.E.U16 R32, desc[UR16][R12.64] ;  /* 0x000000100c202981 */ /* 0x0000a4000c1e1500 */
[----:B0-----:R-:W-:Y:S02]  /*23ae0*/  @P2 IMAD.MOV.U32 R12, RZ, RZ, R38 ;  /* 0x000000ffff0c2224 */ /* 0x001fe400078e0026 */
[----:B------:R-:W-:-:S05]  /*23af0*/  @P2 IMAD.MOV.U32 R13, RZ, RZ, R36 ;  /* 0x000000ffff0d2224 */ /* 0x000fca00078e0024 */
[----:B------:R3:W2:Y:S02]  /*23b00*/  @P2 LDG.E.U16 R31, desc[UR16][R12.64] ;  /* 0x000000100c1f2981 */ /* 0x0006a4000c1e1500 */
[----:B---3--:R-:W-:Y:S02]  /*23b10*/  @P2 IMAD.MOV.U32 R12, RZ, RZ, R44 ;  /* 0x000000ffff0c2224 */ /* 0x008fe400078e002c */
[----:B----4-:R-:W-:-:S05]  /*23b20*/  @P2 IMAD.MOV.U32 R13, RZ, RZ, R40 ;  /* 0x000000ffff0d2224 */ /* 0x010fca00078e0028 */
[----:B------:R0:W3:Y:S02]  /*23b30*/  @P2 LDG.E.U16 R30, desc[UR16][R12.64] ;  /* 0x000000100c1e2981 */ /* 0x0000e4000c1e1500 */
[----:B0-----:R-:W-:Y:S02]  /*23b40*/  @P2 IMAD.MOV.U32 R12, RZ, RZ, R11 ;  /* 0x000000ffff0c2224 */ /* 0x001fe400078e000b */
[----:B------:R-:W-:-:S05]  /*23b50*/  @P2 IMAD.MOV.U32 R13, RZ, RZ, R42 ;  /* 0x000000ffff0d2224 */ /* 0x000fca00078e002a */
[----:B------:R0:W4:Y:S02]  /*23b60*/  @P2 LDG.E.U16 R29, desc[UR16][R12.64] ;  /* 0x000000100c1d2981 */ /* 0x000124000c1e1500 */
        /* <DEDUP_REMOVED lines=26> */
[----:B------:R0:W4:Y:S01]  /*23d10*/  @P2 LDG.E.U16 R15, desc[UR16][R12.64] ;  /* 0x000000100c0f2981 */ /* 0x000122000c1e1500 */
[----:B------:R-:W-:Y:S02]  /*23d20*/  PRMT R10, RZ, 0x7610, R10 ;  /* 0x00007610ff0a7816 */ /* 0x000fe4000000000a */
        /* <DEDUP_REMOVED lines=12> */
[----:B------:R-:W-:-:S03]  /*23df0*/  PRMT R4, RZ, 0x7610, R4 ;  /* 0x00007610ff047816 */ /* 0x000fc60000000004 */
[----:B------:R-:W-:Y:S01]  /*23e00*/  STL [R1+0x270], R45 ;  /* 0x0002702d01007387 */ /* 0x000fe20000100800 */
[----:B0-----:R-:W-:Y:S02]  /*23e10*/  @P2 IMAD.MOV.U32 R12, RZ, RZ, R7 ;  /* 0x000000ffff0c2224 */ /* 0x001fe400078e0007 */
[----:B------:R-:W-:Y:S01]  /*23e20*/  @P2 IMAD.MOV.U32 R13, RZ, RZ, R8 ;  /* 0x000000ffff0d2224 */ /* 0x000fe200078e0008 */
[----:B------:R-:W-:Y:S04]  /*23e30*/  STL [R1+0x264], R43 ;  /* 0x0002642b01007387 */ /* 0x000fe80000100800 */
[----:B------:R0:W4:Y:S01]  /*23e40*/  @P2 LDG.E.U16 R5, desc[UR16][R12.64] ;  /* 0x000000100c052981 */ /* 0x000122000c1e1500 */
[----:B------:R-:W-:-:S03]  /*23e50*/  PRMT R3, RZ, 0x7610, R3 ;  /* 0x00007610ff037816 */ /* 0x000fc60000000003 */
[----:B------:R-:W-:Y:S04]  /*23e60*/  STL [R1+0x248], R41 ;  /* 0x0002482901007387 */ /* 0x000fe80000100800 */
[----:B------:R-:W4:Y:S01]  /*23e70*/  LDL.LU R11, [R1+0x1ddc] ;  /* 0x001ddc00010b7983 */ /* 0x000f220000300800 */
[----:B0-----:R-:W-:Y:S02]  /*23e80*/  @P2 IMAD.MOV.U32 R12, RZ, RZ, R0 ;  /* 0x000000ffff0c2224 */ /* 0x001fe400078e0000 */
[----:B------:R-:W-:Y:S01]  /*23e90*/  @P2 IMAD.MOV.U32 R13, RZ, RZ, R19 ;  /* 0x000000ffff0d2224 */ /* 0x000fe200078e0013 */
[----:B------:R-:W-:Y:S04]  /*23ea0*/  STL [R1+0x23c], R39 ;  /* 0x00023c2701007387 */ /* 0x000fe80000100800 */
[----:B------:R-:W-:Y:S04]  /*23eb0*/  STL [R1+0x230], R37 ;  /* 0x0002302501007387 */ /* 0x000fe80000100800 */
[----:B------:R0:W4:Y:S04]  /*23ec0*/  @P2 LDG.E.U16 R4, desc[UR16][R12.64] ;  /* 0x000000100c042981 */ /* 0x000128000c1e1500 */
[----:B------:R-:W-:Y:S04]  /*23ed0*/  STL [R1+0x228], R35 ;  /* 0x0002282301007387 */ /* 0x000fe80000100800 */
[----:B------:R-:W-:Y:S01]  /*23ee0*/  STL [R1+0x220], R33 ;  /* 0x0002202101007387 */ /* 0x000fe20000100800 */
[----:B0-----:R-:W-:-:S02]  /*23ef0*/  @P2 IMAD.MOV.U32 R12, RZ, RZ, R70 ;  /* 0x000000ffff0c2224 */ /* 0x001fc400078e0046 */
[----:B------:R-:W-:Y:S01]  /*23f00*/  @P2 IMAD.MOV.U32 R13, RZ, RZ, R16 ;  /* 0x000000ffff0d2224 */ /* 0x000fe200078e0010 */
[----:B--2---:R-:W-:Y:S01]  /*23f10*/  STL [R1+0x214], R32 ;  /* 0x0002142001007387 */ /* 0x004fe20000100800 */
[----:B------:R-:W-:-:S03]  /*23f20*/  PRMT R2, RZ, 0x7610, R2 ;  /* 0x00007610ff027816 */ /* 0x000fc60000000002 */
[----:B------:R0:W2:Y:S04]  /*23f30*/  @P2 LDG.E.U16 R3, desc[UR16][R12.64] ;  /* 0x000000100c032981 */ /* 0x0000a8000c1e1500 */
[----:B------:R-:W-:Y:S01]  /*23f40*/  STL [R1+0x20c], R31 ;  /* 0x00020c1f01007387 */ /* 0x000fe20000100800 */
[----:B0-----:R-:W-:Y:S02]  /*23f50*/  @P2 IMAD.MOV.U32 R12, RZ, RZ, R72 ;  /* 0x000000ffff0c2224 */ /* 0x001fe400078e0048 */
[----:B------:R-:W-:-:S05]  /*23f60*/  @P2 IMAD.MOV.U32 R13, RZ, RZ, R14 ;  /* 0x000000ffff0d2224 */ /* 0x000fca00078e000e */
[----:B------:R-:W2:Y:S04]  /*23f70*/  @P2 LDG.E.U16 R2, desc[UR16][R12.64] ;  /* 0x000000100c022981 */ /* 0x000ea8000c1e1500 */
[----:B---3--:R-:W-:Y:S04]  /*23f80*/  STL [R1+0x204], R30 ;  /* 0x0002041e01007387 */ /* 0x008fe80000100800 */
[----:B----4-:R-:W-:Y:S04]  /*23f90*/  STL [R1+0x1f8], R29 ;  /* 0x0001f81d01007387 */ /* 0x010fe80000100800 */
[----:B------:R-:W-:Y:S04]  /*23fa0*/  STL [R1+0x1f0], R28 ;  /* 0x0001f01c01007387 */ /* 0x000fe80000100800 */
[----:B------:R-:W-:Y:S04]  /*23fb0*/  STL [R1+0x1e4], R27 ;  /* 0x0001e41b01007387 */ /* 0x000fe80000100800 */
[----:B------:R-:W-:Y:S04]  /*23fc0*/  STL [R1+0x1dc], R26 ;  /* 0x0001dc1a01007387 */ /* 0x000fe80000100800 */
[----:B------:R-:W-:Y:S04]  /*23fd0*/  STL [R1+0x1d4], R22 ;  /* 0x0001d41601007387 */ /* 0x000fe80000100800 */
[----:B------:R-:W3:Y:S04]  /*23fe0*/  LDL.LU R74, [R1+0x234] ;  /* 0x00023400014a7983 */ /* 0x000ee80000300800 */
[----:B------:R-:W4:Y:S04]  /*23ff0*/  LDL.LU R76, [R1+0x238] ;  /* 0x00023800014c7983 */ /* 0x000f280000300800 */
[----:B------:R-:W4:Y:S04]  /*24000*/  LDL.LU R78, [R1+0x240] ;  /* 0x00024000014e7983 */ /* 0x000f280000300800 */
[----:B------:R-:W-:Y:S04]  /*24010*/  STL [R1+0x1cc], R21 ;  /* 0x0001cc1501007387 */ /* 0x000fe80000100800 */
[----:B------:R-:W4:Y:S04]  /*24020*/  LDL.LU R81, [R1+0x244] ;  /* 0x0002440001517983 */ /* 0x000f280000300800 */
[----:B------:R-:W4:Y:S04]  /*24030*/  LDL.LU R83, [R1+0x24c] ;  /* 0x00024c0001537983 */ /* 0x000f280000300800 */
        /* <DEDUP_REMOVED lines=9> */
[----:B------:R-:W-:Y:S04]  /*240d0*/  STL [R1+0x1a8], R17 ;  /* 0x0001a81101007387 */ /* 0x000fe80000100800 */
[----:B------:R-:W4:Y:S04]  /*240e0*/  LDL.LU R23, [R1+0x280] ;  /* 0x0002800001177983 */ /* 0x000f280000300800 */
[----:B------:R-:W4:Y:S04]  /*240f0*/  LDL.LU R8, [R1+0x284] ;  /* 0x0002840001087983 */ /* 0x000f280000300800 */
[----:B------:R-:W4:Y:S04]  /*24100*/  LDL.LU R7, [R1+0x28c] ;  /* 0x00028c0001077983 */ /* 0x000f280000300800 */
[----:B------:R-:W-:Y:S04]  /*24110*/  STL [R1+0x194], R15 ;  /* 0x0001940f01007387 */ /* 0x000fe80000100800 */
[----:B------:R-:W4:Y:S04]  /*24120*/  LDL.LU R0, [R1+0x294] ;  /* 0x0002940001007983 */ /* 0x000f280000300800 */
[----:B------:R-:W-:Y:S04]  /*24130*/  STL [R1+0x190], R10 ;  /* 0x0001900a01007387 */ /* 0x000fe80000100800 */
[----:B------:R-:W-:Y:S04]  /*24140*/  STL [R1+0x184], R9 ;  /* 0x0001840901007387 */ /* 0x000fe80000100800 */
[----:B------:R-:W-:Y:S04]  /*24150*/  STL [R1+0x114], R6 ;  /* 0x0001140601007387 */ /* 0x000fe80000100800 */
[----:B--2---:R3:W-:Y:S04]  /*24160*/  STL [R1+0x100], R3 ;  /* 0x0001000301007387 */ /* 0x0047e80000100800 */
[----:B------:R4:W-:Y:S04]  /*24170*/  STL [R1+0xf4], R2 ;  /* 0x0000f40201007387 */ /* 0x0009e80000100800 */
[----:B------:R0:W-:Y:S01]  /*24180*/  STL [R1+0x104], R4 ;  /* 0x0001040401007387 */ /* 0x0001e20000100800 */
[----:B---3--:R-:W-:-:S02]  /*24190*/  SEL R3, R11, R74, !P3 ;  /* 0x0000004a0b037207 */ /* 0x008fc40005800000 */
[----:B----4-:R-:W-:-:S03]  /*241a0*/  SEL R2, R11, R76, !P3 ;  /* 0x0000004c0b027207 */ /* 0x010fc60005800000 */
[----:B------:R1:W-:Y:S01]  /*241b0*/  STL [R1+0x40], R3 ;  /* 0x0000400301007387 */ /* 0x0003e20000100800 */
[----:B0-----:R-:W-:-:S03]  /*241c0*/  SEL R4, R11, R78, !P3 ;  /* 0x0000004e0b047207 */ /* 0x001fc60005800000 */
[----:B------:R0:W-:Y:S04]  /*241d0*/  STL [R1+0x3c], R2 ;  /* 0x00003c0201007387 */ /* 0x0001e80000100800 */
[----:B------:R2:W-:Y:S01]  /*241e0*/  STL [R1+0x38], R4 ;  /* 0x0000380401007387 */ /* 0x0005e20000100800 */
[C---:B-1----:R-:W-:Y:S02]  /*241f0*/  SEL R3, R11.reuse, R81, !P3 ;  /* 0x000000510b037207 */ /* 0x042fe40005800000 */
[----:B0-----:R-:W-:-:S03]  /*24200*/  SEL R2, R11, R83, !P3 ;  /* 0x000000530b027207 */ /* 0x001fc60005800000 */
[----:B------:R0:W-:Y:S01]  /*24210*/  STL [R1+0x34], R3 ;  /* 0x0000340301007387 */ /* 0x0001e20000100800 */
[----:B--2---:R-:W-:-:S03]  /*24220*/  SEL R4, R11, R85, !P3 ;  /* 0x000000550b047207 */ /* 0x004fc60005800000 */
[----:B------:R1:W-:Y:S04]  /*24230*/  STL [R1+0x30], R2 ;  /* 0x0000300201007387 */ /* 0x0003e80000100800 */
[----:B------:R2:W-:Y:S01]  /*24240*/  STL [R1+0x110], R5 ;  /* 0x0001100501007387 */ /* 0x0005e20000100800 */
[----:B0-----:R-:W-:-:S03]  /*24250*/  SEL R3, R11, R87, !P3 ;  /* 0x000000570b037207 */ /* 0x001fc60005800000 */
[----:B------:R-:W-:Y:S01]  /*24260*/  STL [R1+0x2c], R4 ;  /* 0x00002c0401007387 */ /* 0x000fe20000100800 */
[C---:B-1----:R-:W-:Y:S02]  /*24270*/  SEL R2, R11.reuse, R89, !P3 ;  /* 0x000000590b027207 */ /* 0x042fe40005800000 */
[C---:B------:R-:W-:Y:S01]  /*24280*/  SEL R60, R11.reuse, R91, !P3 ;  /* 0x0000005b0b3c7207 */ /* 0x040fe20005800000 */
[----:B------:R0:W-:Y:S01]  /*24290*/  STL [R1+0x28], R3 ;  /* 0x0000280301007387 */ /* 0x0001e20000100800 */
[----:B--2---:R-:W-:-:S03]  /*242a0*/  SEL R5, R11, R93, !P3 ;  /* 0x0000005d0b057207 */ /* 0x004fc60005800000 */
[----:B------:R-:W-:Y:S01]  /*242b0*/  STL [R1+0x1dbc], R60 ;  /* 0x001dbc3c01007387 */ /* 0x000fe20000100800 */
[----:B------:R-:W-:-:S03]  /*242c0*/  SEL R58, R11, R25, !P3 ;  /* 0x000000190b3a7207 */ /* 0x000fc60005800000 */
[----:B------:R1:W-:Y:S04]  /*242d0*/  STL [R1+0x24], R2 ;  /* 0x0000240201007387 */ /* 0x0003e80000100800 */
[----:B------:R-:W-:Y:S01]  /*242e0*/  STL [R1+0x1dc0], R5 ;  /* 0x001dc00501007387 */ /* 0x000fe20000100800 */
[----:B------:R-:W-:-:S03]  /*242f0*/  SEL R6, R11, R24, !P3 ;  /* 0x000000180b067207 */ /* 0x000fc60005800000 */
[----:B------:R-:W-:Y:S04]  /*24300*/  STL [R1+0x1dc4], R58 ;  /* 0x001dc43a01007387 */ /* 0x000fe80000100800 */
[----:B------:R-:W-:Y:S01]  /*24310*/  STL [R1+0x1dc8], R6 ;  /* 0x001dc80601007387 */ /* 0x000fe20000100800 */
[C---:B0-----:R-:W-:Y:S02]  /*24320*/  SEL R3, R11.reuse, R23, !P3 ;  /* 0x000000170b037207 */ /* 0x041fe40005800000 */
[----:B------:R-:W-:-:S03]  /*24330*/  SEL R8, R11, R8, !P3 ;  /* 0x000000080b087207 */ /* 0x000fc60005800000 */
[----:B------:R-:W-:Y:S01]  /*24340*/  STL [R1+0x1dcc], R3 ;  /* 0x001dcc0301007387 */ /* 0x000fe20000100800 */
[----:B------:R-:W-:-:S03]  /*24350*/  SEL R7, R11, R7, !P3 ;  /* 0x000000070b077207 */ /* 0x000fc60005800000 */
[----:B------:R-:W-:Y:S04]  /*24360*/  STL [R1+0x1dd0], R8 ;  /* 0x001dd00801007387 */ /* 0x000fe80000100800 */
[----:B------:R-:W-:Y:S01]  /*24370*/  STL [R1+0x1dd4], R7 ;  /* 0x001dd40701007387 */ /* 0x000fe20000100800 */
[----:B-1----:R-:W-:-:S03]  /*24380*/  SEL R2, R11, R0, !P3 ;  /* 0x000000000b027207 */ /* 0x002fc60005800000 */
[----:B------:R-:W2:Y:S04]  /*24390*/  LDL.LU R0, [R1+0x2a0] ;  /* 0x0002a00001007983 */ /* 0x000ea80000300800 */
[----:B------:R-:W3:Y:S04]  /*243a0*/  LDL.LU R93, [R1+0x2a4] ;  /* 0x0002a400015d7983 */ /* 0x000ee80000300800 */
[----:B------:R-:W4:Y:S04]  /*243b0*/  LDL.LU R40, [R1+0x2ac] ;  /* 0x0002ac0001287983 */ /* 0x000f280000300800 */
[----:B------:R-:W2:Y:S04]  /*243c0*/  LDL.LU R91, [R1+0x2b0] ;  /* 0x0002b000015b7983 */ /* 0x000ea80000300800 */
[----:B------:R-:W2:Y:S04]  /*243d0*/  LDL.LU R42, [R1+0x2b4] ;  /* 0x0002b400012a7983 */ /* 0x000ea80000300800 */
[----:B------:R-:W3:Y:S04]  /*243e0*/  LDL.LU R89, [R1+0x2b8] ;  /* 0x0002b80001597983 */ /* 0x000ee80000300800 */
        /* <DEDUP_REMOVED lines=24> */
[----:B------:R0:W-:Y:S01]  /*24570*/  STL [R1+0x1dd8], R2 ;  /* 0x001dd80201007387 */ /* 0x0001e20000100800 */
[----:B----4-:R-:W-:-:S02]  /*24580*/  SEL R92, R11, R40, !P3 ;  /* 0x000000280b5c7207 */ /* 0x010fc40005800000 */
[C---:B--2---:R-:W-:Y:S02]  /*24590*/  SEL R90, R11.reuse, R42, !P3 ;  /* 0x0000002a0b5a7207 */ /* 0x044fe40005800000 */
[C---:B---3--:R-:W-:Y:S02]  /*245a0*/  SEL R88, R11.reuse, R44, !P3 ;  /* 0x0000002c0b587207 */ /* 0x048fe40005800000 */
        /* <DEDUP_REMOVED lines=9> */
[----:B------:R-:W2:Y:S04]  /*24640*/  LDL.LU R64, [R1+0x7f4] ;  /* 0x0007f40001407983 */ /* 0x000ea80000300800 */
[----:B------:R-:W3:Y:S04]  /*24650*/  LDL.LU R63, [R1+0x7f8] ;  /* 0x0007f800013f7983 */ /* 0x000ee80000300800 */
[----:B------:R-:W4:Y:S04]  /*24660*/  LDL.LU R62, [R1+0x814] ;  /* 0x00081400013e7983 */ /* 0x000f280000300800 */
[----:B------:R-:W2:Y:S04]  /*24670*/  LDL.LU R61, [R1+0x824] ;  /* 0x00082400013d7983 */ /* 0x000ea80000300800 */
[----:B------:R-:W2:Y:S04]  /*24680*/  LDL.LU R59, [R1+0x828] ;  /* 0x00082800013b7983 */ /* 0x000ea80000300800 */
[----:B------:R-:W2:Y:S04]  /*24690*/  LDL.LU R57, [R1+0x82c] ;  /* 0x00082c0001397983 */ /* 0x000ea80000300800 */
[----:B------:R-:W2:Y:S04]  /*246a0*/  LDL.LU R56, [R1+0x834] ;  /* 0x0008340001387983 */ /* 0x000ea80000300800 */
[----:B------:R-:W2:Y:S04]  /*246b0*/  LDL.LU R55, [R1+0x81c] ;  /* 0x00081c0001377983 */ /* 0x000ea80000300800 */
[----:B------:R-:W2:Y:S04]  /*246c0*/  LDL.LU R54, [R1+0x818] ;  /* 0x0008180001367983 */ /* 0x000ea80000300800 */
[----:B------:R-:W2:Y:S04]  /*246d0*/  LDL.LU R4, [R1+0x804] ;  /* 0x0008040001047983 */ /* 0x000ea80000300800 */
[----:B------:R-:W3:Y:S04]  /*246e0*/  LDL.LU R52, [R1+0x808] ;  /* 0x0008080001347983 */ /* 0x000ee80000300800 */
[----:B------:R-:W3:Y:S04]  /*246f0*/  LDL.LU R16, [R1+0x80c] ;  /* 0x00080c0001107983 */ /* 0x000ee80000300800 */
        /* <DEDUP_REMOVED lines=24> */
[----:B--2---:R-:W-:-:S02]  /*24880*/  SEL R53, R11, R4, !P3 ;  /* 0x000000040b357207 */ /* 0x004fc40005800000 */
[C---:B---3--:R-:W-:Y:S02]  /*24890*/  SEL R51, R11.reuse, R16, !P3 ;  /* 0x000000100b337207 */ /* 0x048fe40005800000 */
[C---:B----4-:R-:W-:Y:S02]  /*248a0*/  SEL R49, R11.reuse, R14, !P3 ;  /* 0x0000000e0b317207 */ /* 0x050fe40005800000 */
[C---:B------:R-:W-:Y:S02]  /*248b0*/  SEL R47, R11.reuse, R19, !P3 ;  /* 0x000000130b2f7207 */ /* 0x040fe40005800000 */
[C---:B------:R-:W-:Y:S02]  /*248c0*/  SEL R45, R11.reuse, R21, !P3 ;  /* 0x000000150b2d7207 */ /* 0x040fe40005800000 */
[C---:B------:R-:W-:Y:S02]  /*248d0*/  SEL R43, R11.reuse, R26, !P3 ;  /* 0x0000001a0b2b7207 */ /* 0x040fe40005800000 */
[----:B------:R-:W-:-:S02]  /*248e0*/  SEL R41, R11, R28, !P3 ;  /* 0x0000001c0b297207 */ /* 0x000fc40005800000 */
[C---:B------:R-:W-:Y:S02]  /*248f0*/  SEL R39, R11.reuse, R30, !P3 ;  /* 0x0000001e0b277207 */ /* 0x040fe40005800000 */
[----:B------:R-:W2:Y:S04]  /*24900*/  LDL.LU R30, [R1+0x790] ;  /* 0x00079000011e7983 */ /* 0x000ea80000300800 */
[----:B------:R-:W3:Y:S04]  /*24910*/  LDL.LU R29, [R1+0x78c] ;  /* 0x00078c00011d7983 */ /* 0x000ee80000300800 */
[----:B------:R-:W4:Y:S01]  /*24920*/  LDL.LU R28, [R1+0x780] ;  /* 0x00078000011c7983 */ /* 0x000f220000300800 */
        /* <DEDUP_REMOVED lines=24> */
[----:B0-----:R-:W2:Y:S04]  /*24ab0*/  LDL.LU R2, [R1+0x40] ;  /* 0x0000400001027983 */ /* 0x001ea80000300800 */
[----:B------:R-:W3:Y:S04]  /*24ac0*/  LDL.LU R7, [R1+0x3c] ;  /* 0x00003c0001077983 */ /* 0x000ee80000300800 */
[----:B------:R-:W4:Y:S04]  /*24ad0*/  LDL.LU R8, [R1+0x38] ;  /* 0x0000380001087983 */ /* 0x000f280000300800 */
[----:B------:R-:W4:Y:S04]  /*24ae0*/  LDL.LU R3, [R1+0x34] ;  /* 0x0000340001037983 */ /* 0x000f280000300800 */
[----:B------:R-:W4:Y:S04]  /*24af0*/  LDL.LU R6, [R1+0x30] ;  /* 0x0000300001067983 */ /* 0x000f280000300800 */
[----:B------:R-:W4:Y:S04]  /*24b00*/  LDL.LU R58, [R1+0x2c] ;  /* 0x00002c00013a7983 */ /* 0x000f280000300800 */
[----:B------:R-:W4:Y:S04]  /*24b10*/  LDL.LU R5, [R1+0x28] ;  /* 0x0000280001057983 */ /* 0x000f280000300800 */
[----:B------:R-:W4:Y:S01]  /*24b20*/  LDL.LU R60, [R1+0x24] ;  /* 0x00002400013c7983 */ /* 0x000f220000300800 */
[----:B--2---:R-:W-:-:S02]  /*24b30*/  IMAD R2, R2, UR65, RZ ;  /* 0x0000004102027c24 */ /* 0x004fc4000f8e02ff */
[----:B---3--:R-:W-:-:S03]  /*24b40*/  IMAD R7, R7, UR65, RZ ;  /* 0x0000004107077c24 */ /* 0x008fc6000f8e02ff */
[----:B------:R0:W-:Y:S01]  /*24b50*/  STL [R1+0x40], R2 ;  /* 0x0000400201007387 */ /* 0x0001e20000100800 */
[----:B----4-:R-:W-:Y:S02]  /*24b60*/  IMAD R8, R8, UR65, RZ ;  /* 0x0000004108087c24 */ /* 0x010fe4000f8e02ff */
[----:B------:R-:W-:Y:S01]  /*24b70*/  IMAD R3, R3, UR65, RZ ;  /* 0x0000004103037c24 */ /* 0x000fe2000f8e02ff */
[----:B0-----:R-:W2:Y:S01]  /*24b80*/  LDL.LU R2, [R1+0x1dd8] ;  /* 0x001dd80001027983 */ /* 0x001ea20000300800 */
[----:B------:R-:W-:-:S03]  /*24b90*/  IMAD R6, R6, UR65, RZ ;  /* 0x0000004106067c24 */ /* 0x000fc6000f8e02ff */
[----:B------:R0:W-:Y:S01]  /*24ba0*/  STL [R1+0x3c], R7 ;  /* 0x00003c0701007387 */ /* 0x0001e20000100800 */
[----:B------:R-:W-:Y:S02]  /*24bb0*/  IMAD R58, R58, UR65, RZ ;  /* 0x000000413a3a7c24 */ /* 0x000fe4000f8e02ff */
[----:B------:R-:W-:Y:S01]  /*24bc0*/  IMAD R5, R5, UR65, RZ ;  /* 0x0000004105057c24 */ /* 0x000fe2000f8e02ff */
[----:B0-----:R-:W3:Y:S04]  /*24bd0*/  LDL.LU R7, [R1+0x1dd4] ;  /* 0x001dd40001077983 */ /* 0x001ee80000300800 */
[----:B------:R0:W-:Y:S01]  /*24be0*/  STL [R1+0x38], R8 ;  /* 0x0000380801007387 */ /* 0x0001e20000100800 */
[----:B------:R-:W-:-:S03]  /*24bf0*/  IMAD R60, R60, UR65, RZ ;  /* 0x000000413c3c7c24 */ /* 0x000fc6000f8e02ff */
[----:B0-----:R-:W4:Y:S04]  /*24c00*/  LDL.LU R8, [R1+0x1dd0] ;  /* 0x001dd00001087983 */ /* 0x001f280000300800 */
[----:B------:R0:W-:Y:S04]  /*24c10*/  STL [R1+0x34], R3 ;  /* 0x0000340301007387 */ /* 0x0001e80000100800 */
        /* <DEDUP_REMOVED lines=8> */
[----:B0-----:R-:W4:Y:S01]  /*24ca0*/  LDL.LU R60, [R1+0x1dbc] ;  /* 0x001dbc00013c7983 */ /* 0x001f220000300800 */
[----:B------:R-:W-:-:S02]  /*24cb0*/  SEL R0, R11, R0, !P3 ;  /* 0x000000000b007207 */ /* 0x000fc40005800000 */
[----:B------:R-:W-:-:S03]  /*24cc0*/  SEL R91, R11, R91, !P3 ;  /* 0x0000005b0b5b7207 */ /* 0x000fc60005800000 */
[----:B------:R-:W-:Y:S01]  /*24cd0*/  IMAD R0, R0, UR65, RZ ;  /* 0x0000004100007c24 */ /* 0x000fe2000f8e02ff */
        /* <DEDUP_REMOVED lines=32> */
[----:B------:R-:W-:Y:S01]  /*24ee0*/  SEL R25, R11, R25, !P3 ;  /* 0x000000190b197207 */ /* 0x000fe20005800000 */
[----:B--2---:R-:W-:Y:S02]  /*24ef0*/  IMAD R2, R2, UR65, RZ ;  /* 0x0000004102027c24 */ /* 0x004fe4000f8e02ff */
[----:B---3--:R-:W-:Y:S02]  /*24f00*/  IMAD R7, R7, UR65, RZ ;  /* 0x0000004107077c24 */ /* 0x008fe4000f8e02ff */
[----:B----4-:R-:W-:Y:S02]  /*24f10*/  IMAD R8, R8, UR65, RZ ;  /* 0x0000004108087c24 */ /* 0x010fe4000f8e02ff */
[----:B------:R-:W-:-:S02]  /*24f20*/  IMAD R3, R3, UR65, RZ ;  /* 0x0000004103037c24 */ /* 0x000fc4000f8e02ff */
[----:B------:R-:W-:Y:S02]  /*24f30*/  IMAD R6, R6, UR65, RZ ;  /* 0x0000004106067c24 */ /* 0x000fe4000f8e02ff */
[----:B------:R-:W-:Y:S02]  /*24f40*/  IMAD R58, R58, UR65, RZ ;  /* 0x000000413a3a7c24 */ /* 0x000fe4000f8e02ff */
[----:B------:R-:W-:Y:S02]  /*24f50*/  IMAD R5, R5, UR65, RZ ;  /* 0x0000004105057c24 */ /* 0x000fe4000f8e02ff */
[----:B------:R-:W-:-:S05]  /*24f60*/  IMAD R60, R60, UR65, RZ ;  /* 0x000000413c3c7c24 */ /* 0x000fca000f8e02ff */
[----:B------:R0:W-:Y:S04]  /*24f70*/  STL [R1+0x20], R60 ;  /* 0x0000203c01007387 */ /* 0x0001e80000100800 */
[----:B0-----:R-:W2:Y:S04]  /*24f80*/  LDL.LU R60, [R1+0x1db8] ;  /* 0x001db800013c7983 */ /* 0x001ea80000300800 */
[----:B------:R0:W-:Y:S04]  /*24f90*/  STL [R1+0x1c], R5 ;  /* 0x00001c0501007387 */ /* 0x0001e80000100800 */
[----:B0-----:R-:W3:Y:S04]  /*24fa0*/  LDL.LU R5, [R1+0x1db4] ;  /* 0x001db40001057983 */ /* 0x001ee80000300800 */
[----:B------:R0:W-:Y:S04]  /*24fb0*/  STL [R1+0x18], R58 ;  /* 0x0000183a01007387 */ /* 0x0001e80000100800 */
[----:B0-----:R-:W4:Y:S04]  /*24fc0*/  LDL.LU R58, [R1+0x1db0] ;  /* 0x001db000013a7983 */ /* 0x001f280000300800 */
[----:B------:R0:W-:Y:S04]  /*24fd0*/  STL [R1+0x14], R6 ;  /* 0x0000140601007387 */ /* 0x0001e80000100800 */
[----:B0-----:R-:W2:Y:S04]  /*24fe0*/  LDL.LU R6, [R1+0x1dac] ;  /* 0x001dac0001067983 */ /* 0x001ea80000300800 */
[----:B------:R0:W-:Y:S04]  /*24ff0*/  STL [R1+0x10], R3 ;  /* 0x0000100301007387 */ /* 0x0001e80000100800 */
[----:B0-----:R-:W2:Y:S04]  /*25000*/  LDL.LU R3, [R1+0x1da8] ;  /* 0x001da80001037983 */ /* 0x001ea80000300800 */
[----:B------:R-:W-:Y:S04]  /*25010*/  STL [R1+0xc], R8 ;  /* 0x00000c0801007387 */ /* 0x000fe80000100800 */
[----:B------:R-:W-:Y:S04]  /*25020*/  STL [R1+0x48], R7 ;  /* 0x0000480701007387 */ /* 0x000fe80000100800 */
[----:B------:R0:W-:Y:S04]  /*25030*/  STL [R1+0x4], R2 ;  /* 0x0000040201007387 */ /* 0x0001e80000100800 */
[----:B------:R1:W-:Y:S01]  /*25040*/  STL [R1+0x4c], R0 ;  /* 0x00004c0001007387 */ /* 0x0003e20000100800 */
[----:B0-----:R-:W-:-:S02]  /*25050*/  IMAD R2, R92, UR65, RZ ;  /* 0x000000415c027c24 */ /* 0x001fc4000f8e02ff */
[----:B-1----:R-:W-:-:S03]  /*25060*/  IMAD R0, R91, UR65, RZ ;  /* 0x000000415b007c24 */ /* 0x002fc6000f8e02ff */
[----:B------:R0:W-:Y:S04]  /*25070*/  STL [R1+0x50], R2 ;  /* 0x0000500201007387 */ /* 0x0001e80000100800 */
[----:B------:R1:W-:Y:S01]  /*25080*/  STL [R1+0x54], R0 ;  /* 0x0000540001007387 */ /* 0x0003e20000100800 */
[----:B0-----:R-:W-:Y:S02]  /*25090*/  IMAD R2, R89, UR65, RZ ;  /* 0x0000004159027c24 */ /* 0x001fe4000f8e02ff */
        /* <DEDUP_REMOVED lines=25> */
[----:B------:R0:W-:Y:S01]  /*25230*/  STL [R1+0x88], R2 ;  /* 0x0000880201007387 */ /* 0x0001e20000100800 */
[----:B------:R-:W-:-:S03]  /*25240*/  IMAD R7, R66, UR65, RZ ;  /* 0x0000004142077c24 */ /* 0x000fc6000f8e02ff */
[----:B------:R1:W-:Y:S01]  /*25250*/  STL [R1+0x8c], R0 ;  /* 0x00008c0001007387 */ /* 0x0003e20000100800 */
[----:B0-----:R-:W-:Y:S02]  /*25260*/  IMAD R2, R67, UR65, RZ ;  /* 0x0000004143027c24 */ /* 0x001fe4000f8e02ff */
[----:B-1----:R-:W-:-:S03]  /*25270*/  IMAD R0, R65, UR65, RZ ;  /* 0x0000004141007c24 */ /* 0x002fc6000f8e02ff */
[----:B------:R0:W-:Y:S04]  /*25280*/  STL [R1+0x90], R2 ;  /* 0x0000900201007387 */ /* 0x0001e80000100800 */
[----:B------:R1:W-:Y:S04]  /*25290*/  STL [R1+0x94], R7 ;  /* 0x0000940701007387 */ /* 0x0003e80000100800 */
[----:B------:R1:W-:Y:S01]  /*252a0*/  STL [R1+0x98], R0 ;  /* 0x0000980001007387 */ /* 0x0003e20000100800 */
[----:B0-----:R-:W-:Y:S02]  /*252b0*/  IMAD R2, R64, UR65, RZ ;  /* 0x0000004140027c24 */ /* 0x001fe4000f8e02ff */
[----:B-1----:R-:W-:-:S03]  /*252c0*/  IMAD R7, R63, UR65, RZ ;  /* 0x000000413f077c24 */ /* 0x002fc6000f8e02ff */
[----:B------:R0:W-:Y:S01]  /*252d0*/  STL [R1+0x9c], R2 ;  /* 0x00009c0201007387 */ /* 0x0001e20000100800 */
[----:B------:R-:W-:-:S03]  /*252e0*/  IMAD R0, R62, UR65, RZ ;  /* 0x000000413e007c24 */ /* 0x000fc6000f8e02ff */
        /* <DEDUP_REMOVED lines=35> */
[----:B---3--:R-:W-:-:S03]  /*25520*/  IMAD R0, R42, UR65, RZ ;  /* 0x000000412a007c24 */ /* 0x008fc6000f8e02ff */
        /* <DEDUP_REMOVED lines=24> */
[----:B------:R1:W-:Y:S01]  /*256b0*/  STL [R1+0x130], R7 ;  /* 0x0001300701007387 */ /* 0x0003e20000100800 */
[----:B------:R-:W-:-:S03]  /*256c0*/  SEL R24, R11, R24, !P3 ;  /* 0x000000180b187207 */ /* 0x000fc60005800000 */
[----:B------:R3:W-:Y:S01]  /*256d0*/  STL [R1+0x134], R0 ;  /* 0x0001340001007387 */ /* 0x0007e20000100800 */
[----:B0-----:R-:W-:Y:S02]  /*256e0*/  IMAD R2, R29, UR65, RZ ;  /* 0x000000411d027c24 */ /* 0x001fe4000f8e02ff */
[----:B-1----:R-:W-:-:S03]  /*256f0*/  IMAD R7, R28, UR65, RZ ;  /* 0x000000411c077c24 */ /* 0x002fc6000f8e02ff */
[----:B------:R0:W-:Y:S01]  /*25700*/  STL [R1+0x138], R2 ;  /* 0x0001380201007387 */ /* 0x0001e20000100800 */
[----:B---3--:R-:W-:-:S03]  /*25710*/  IMAD R0, R27, UR65, RZ ;  /* 0x000000411b007c24 */ /* 0x008fc6000f8e02ff */
[----:B------:R1:W-:Y:S01]  /*25720*/  STL [R1+0x13c], R7 ;  /* 0x00013c0701007387 */ /* 0x0003e20000100800 */
[----:B------:R-:W-:-:S03]  /*25730*/  SEL R23, R11, R23, !P3 ;  /* 0x000000170b177207 */ /* 0x000fc60005800000 */
[----:B------:R-:W3:Y:S01]  /*25740*/  LDL.LU R8, [R1+0x750] ;  /* 0x0007500001087983 */ /* 0x000ee20000300800 */
[----:B0-----:R-:W-:-:S03]  /*25750*/  IMAD R2, R26, UR65, RZ ;  /* 0x000000411a027c24 */ /* 0x001fc6000f8e02ff */
[----:B------:R0:W-:Y:S01]  /*25760*/  STL [R1+0x140], R0 ;  /* 0x0001400001007387 */ /* 0x0001e20000100800 */
[C---:B------:R-:W-:Y:S01]  /*25770*/  SEL R22, R11.reuse, R22, !P3 ;  /* 0x000000160b167207 */ /* 0x040fe20005800000 */
[----:B-1----:R-:W-:Y:S01]  /*25780*/  IMAD R7, R24, UR65, RZ ;  /* 0x0000004118077c24 */ /* 0x002fe2000f8e02ff */
[C---:B------:R-:W-:Y:S01]  /*25790*/  SEL R21, R11.reuse, R21, !P3 ;  /* 0x000000150b157207 */ /* 0x040fe20005800000 */
[----:B------:R1:W-:Y:S01]  /*257a0*/  STL [R1+0x144], R2 ;  /* 0x0001440201007387 */ /* 0x0003e20000100800 */
[----:B------:R-:W-:Y:S01]  /*257b0*/  SEL R20, R11, R20, !P3 ;  /* 0x000000140b147207 */ /* 0x000fe20005800000 */
[----:B0-----:R-:W-:Y:S02]  /*257c0*/  IMAD R0, R25, UR65, RZ ;  /* 0x0000004119007c24 */ /* 0x001fe4000f8e02ff */
[----:B-1----:R-:W-:-:S03]  /*257d0*/  IMAD R2, R23, UR65, RZ ;  /* 0x0000004117027c24 */ /* 0x002fc6000f8e02ff */
[----:B------:R0:W-:Y:S01]  /*257e0*/  STL [R1+0x148], R0 ;  /* 0x0001480001007387 */ /* 0x0001e20000100800 */
[----:B------:R-:W-:-:S03]  /*257f0*/  SEL R18, R11, R18, !P3 ;  /* 0x000000120b127207 */ /* 0x000fc60005800000 */
[----:B------:R1:W-:Y:S01]  /*25800*/  STL [R1+0x14c], R7 ;  /* 0x00014c0701007387 */ /* 0x0003e20000100800 */
[----:B------:R-:W-:-:S03]  /*25810*/  SEL R17, R11, R17, !P3 ;  /* 0x000000110b117207 */ /* 0x000fc60005800000 */
[----:B------:R2:W-:Y:S01]  /*25820*/  STL [R1+0x150], R2 ;  /* 0x0001500201007387 */ /* 0x0005e20000100800 */
[----:B0-----:R-:W-:Y:S02]  /*25830*/  IMAD R0, R22, UR65, RZ ;  /* 0x0000004116007c24 */ /* 0x001fe4000f8e02ff */
[----:B-1----:R-:W-:-:S03]  /*25840*/  IMAD R7, R21, UR65, RZ ;  /* 0x0000004115077c24 */ /* 0x002fc6000f8e02ff */
[----:B------:R-:W-:Y:S01]  /*25850*/  STL [R1+0x154], R0 ;  /* 0x0001540001007387 */ /* 0x000fe20000100800 */
[----:B--2---:R-:W-:-:S03]  /*25860*/  IMAD R2, R20, UR65, RZ ;  /* 0x0000004114027c24 */ /* 0x004fc6000f8e02ff */
[----:B------:R0:W-:Y:S01]  /*25870*/  STL [R1+0x158], R7 ;  /* 0x0001580701007387 */ /* 0x0001e20000100800 */
[----:B------:R-:W-:-:S03]  /*25880*/  SEL R16, R11, R16, !P3 ;  /* 0x000000100b107207 */ /* 0x000fc60005800000 */
[----:B------:R1:W-:Y:S01]  /*25890*/  STL [R1+0x15c], R2 ;  /* 0x00015c0201007387 */ /* 0x0003e20000100800 */
[----:B0-----:R-:W-:Y:S02]  /*258a0*/  IMAD R7, R18, UR65, RZ ;  /* 0x0000004112077c24 */ /* 0x001fe4000f8e02ff */
[----:B-1----:R-:W-:-:S03]  /*258b0*/  IMAD R2, R17, UR65, RZ ;  /* 0x0000004111027c24 */ /* 0x002fc6000f8e02ff */
[----:B------:R0:W-:Y:S01]  /*258c0*/  STL [R1+0x164], R7 ;  /* 0x0001640701007387 */ /* 0x0001e20000100800 */
[----:B------:R-:W-:-:S03]  /*258d0*/  SEL R15, R11, R15, !P3 ;  /* 0x0000000f0b0f7207 */ /* 0x000fc60005800000 */
[----:B0-----:R-:W2:Y:S04]  /*258e0*/  LDL.LU R7, [R1+0x738] ;  /* 0x0007380001077983 */ /* 0x001ea80000300800 */
[----:B------:R0:W-:Y:S01]  /*258f0*/  STL [R1+0x16c], R2 ;  /* 0x00016c0201007387 */ /* 0x0001e20000100800 */
[----:B------:R-:W-:Y:S01]  /*25900*/  SEL R14, R11, R14, !P3 ;  /* 0x0000000e0b0e7207 */ /* 0x000fe20005800000 */
[----:B0-----:R-:W-:-:S05]  /*25910*/  IMAD R2, R16, UR65, RZ ;  /* 0x0000004110027c24 */ /* 0x001fca000f8e02ff */
[----:B------:R0:W-:Y:S01]  /*25920*/  STL [R1+0x170], R2 ;  /* 0x0001700201007387 */ /* 0x0001e20000100800 */
[----:B------:R-:W-:Y:S01]  /*25930*/  SEL R13, R11, R13, !P3 ;  /* 0x0000000d0b0d7207 */ /* 0x000fe20005800000 */
[----:B0-----:R-:W-:-:S05]  /*25940*/  IMAD R2, R15, UR65, RZ ;  /* 0x000000410f027c24 */ /* 0x001fca000f8e02ff */
[----:B------:R0:W-:Y:S01]  /*25950*/  STL [R1+0x174], R2 ;  /* 0x0001740201007387 */ /* 0x0001e20000100800 */
[----:B------:R-:W-:Y:S01]  /*25960*/  SEL R12, R11, R12, !P3 ;  /* 0x0000000c0b0c7207 */ /* 0x000fe20005800000 */
[----:B0-----:R-:W-:Y:S02]  /*25970*/  IMAD R2, R14, UR65, RZ ;  /* 0x000000410e027c24 */ /* 0x001fe4000f8e02ff */
[----:B------:R-:W2:Y:S04]  /*25980*/  LDL.LU R14, [R1+0x75c] ;  /* 0x00075c00010e7983 */ /* 0x000ea80000300800 */
[----:B------:R0:W-:Y:S02]  /*25990*/  STL [R1+0x178], R2 ;  /* 0x0001780201007387 */ /* 0x0001e40000100800 */
[----:B0-----:R-:W-:-:S02]  /*259a0*/  IMAD R2, R13, UR65, RZ ;  /* 0x000000410d027c24 */ /* 0x001fc4000f8e02ff */
[----:B------:R-:W2:Y:S04]  /*259b0*/  LDL R13, [R1+0x11d4] ;  /* 0x0011d400010d7983 */ /* 0x000ea80000100800 */
[----:B------:R0:W-:Y:S02]  /*259c0*/  STL [R1+0x17c], R2 ;  /* 0x00017c0201007387 */ /* 0x0001e40000100800 */
[----:B0-----:R-:W-:Y:S02]  /*259d0*/  IMAD R2, R12, UR65, RZ ;  /* 0x000000410c027c24 */ /* 0x001fe4000f8e02ff */
[----:B------:R-:W2:Y:S01]  /*259e0*/  LDL R12, [R1+0x11d0] ;  /* 0x0011d000010c7983 */ /* 0x000ea20000100800 */
[----:B------:R-:W-:-:S03]  /*259f0*/  SEL R10, R11, R10, !P3 ;  /* 0x0000000a0b0a7207 */ /* 0x000fc60005800000 */
[----:B------:R0:W-:Y:S01]  /*25a00*/  STL [R1+0x180], R2 ;  /* 0x0001800201007387 */ /* 0x0001e20000100800 */
[C---:B------:R-:W-:Y:S02]  /*25a10*/  SEL R9, R11.reuse, R9, !P3 ;  /* 0x000000090b097207 */ /* 0x040fe40005800000 */
[C---:B------:R-:W-:Y:S01]  /*25a20*/  SEL R4, R11.reuse, R4, !P3 ;  /* 0x000000040b047207 */ /* 0x040fe20005800000 */
[----:B0-----:R-:W-:Y:S02]  /*25a30*/  IMAD R2, R10, UR65, RZ ;  /* 0x000000410a027c24 */ /* 0x001fe4000f8e02ff */
[----:B------:R-:W3:Y:S02]  /*25a40*/  LDL.LU R10, [R1+0x76c] ;  /* 0x00076c00010a7983 */ /* 0x000ee40000300800 */
[----:B------:R-:W-:Y:S01]  /*25a50*/  IMAD R4, R4, UR66, RZ ;  /* 0x0000004204047c24 */ /* 0x000fe2000f8e02ff */
[----:B------:R-:W-:Y:S02]  /*25a60*/  PRMT R92, RZ, 0x7610, R92 ;  /* 0x00007610ff5c7816 */ /* 0x000fe4000000005c */
[----:B------:R-:W-:Y:S01]  /*25a70*/  SEL R93, R11, R93, !P3 ;  /* 0x0000005d0b5d7207 */ /* 0x000fe20005800000 */
[----:B------:R0:W-:Y:S01]  /*25a80*/  STL [R1+0x188], R2 ;  /* 0x0001880201007387 */ /* 0x0001e20000100800 */
[----:B------:R-:W-:-:S02]  /*25a90*/  PRMT R91, RZ, 0x7610, R91 ;  /* 0x00007610ff5b7816 */ /* 0x000fc4000000005b */
[C---:B------:R-:W-:Y:S02]  /*25aa0*/  SEL R85, R11.reuse, R85, !P3 ;  /* 0x000000550b557207 */ /* 0x040fe40005800000 */
[C---:B------:R-:W-:Y:S02]  /*25ab0*/  SEL R74, R11.reuse, R74, !P3 ;  /* 0x0000004a0b4a7207 */ /* 0x040fe40005800000 */
[----:B------:R-:W-:Y:S01]  /*25ac0*/  SEL R68, R11, R68, !P3 ;  /* 0x000000440b447207 */ /* 0x000fe20005800000 */
[----:B------:R-:W-:Y:S01]  /*25ad0*/  IMAD R90, R90, UR65, RZ ;  /* 0x000000415a5a7c24 */ /* 0x000fe2000f8e02ff */
[----:B------:R-:W-:Y:S01]  /*25ae0*/  PRMT R89, RZ, 0x7610, R89 ;  /* 0x00007610ff597816 */ /* 0x000fe20000000059 */
[----:B0-----:R-:W-:Y:S01]  /*25af0*/  IMAD R2, R9, UR65, RZ ;  /* 0x0000004109027c24 */ /* 0x001fe2000f8e02ff */
[----:B------:R-:W-:Y:S01]  /*25b00*/  PRMT R9, RZ, 0x7610, R9 ;  /* 0x00007610ff097816 */ /* 0x000fe20000000009 */
[----:B------:R-:W-:Y:S01]  /*25b10*/  IMAD R88, R88, UR65, RZ ;  /* 0x0000004158587c24 */ /* 0x000fe2000f8e02ff */
[----:B------:R-:W-:Y:S01]  /*25b20*/  PRMT R87, RZ, 0x7610, R87 ;  /* 0x00007610ff577816 */ /* 0x000fe20000000057 */
[----:B------:R-:W-:Y:S01]  /*25b30*/  IMAD R82, R82, UR65, RZ ;  /* 0x0000004152527c24 */ /* 0x000fe2000f8e02ff */
[----:B------:R0:W-:Y:S01]  /*25b40*/  STL [R1+0x18c], R2 ;  /* 0x00018c0201007387 */ /* 0x0001e20000100800 */
[----:B------:R-:W-:Y:S01]  /*25b50*/  PRMT R86, RZ, 0x7610, R86 ;  /* 0x00007610ff567816 */ /* 0x000fe20000000056 */
[----:B------:R-:W-:Y:S01]  /*25b60*/  IMAD R79, R79, UR65, RZ ;  /* 0x000000414f4f7c24 */ /* 0x000fe2000f8e02ff */
[----:B------:R-:W-:Y:S01]  /*25b70*/  PRMT R84, RZ, 0x7610, R84 ;  /* 0x00007610ff547816 */ /* 0x000fe20000000054 */
[----:B------:R-:W-:Y:S01]  /*25b80*/  IMAD R77, R77, UR65, RZ ;  /* 0x000000414d4d7c24 */ /* 0x000fe2000f8e02ff */
[----:B------:R-:W-:Y:S01]  /*25b90*/  PRMT R83, RZ, 0x7610, R83 ;  /* 0x00007610ff537816 */ /* 0x000fe20000000053 */
[----:B------:R-:W-:Y:S01]  /*25ba0*/  IMAD R71, R71, UR65, RZ ;  /* 0x0000004147477c24 */ /* 0x000fe2000f8e02ff */
[----:B------:R-:W-:Y:S01]  /*25bb0*/  PRMT R81, RZ, 0x7610, R81 ;  /* 0x00007610ff517816 */ /* 0x000fe20000000051 */
[----:B------:R-:W1:Y:S01]  /*25bc0*/  LDCU UR66, c[0x0][0x3b0] ;  /* 0x00007600ff4277ac */ /* 0x000e620008000800 */
[----:B0-----:R-:W3:Y:S04]  /*25bd0*/  LDL.LU R2, [R1+0x1da4] ;  /* 0x001da40001027983 */ /* 0x001ee80000300800 */
[----:B------:R0:W-:Y:S04]  /*25be0*/  STL [R1+0x19c], R4 ;  /* 0x00019c0401007387 */ /* 0x0001e80000100800 */
[----:B0-----:R-:W3:Y:S01]  /*25bf0*/  LDL.LU R4, [R1+0x1da0] ;  /* 0x001da00001047983 */ /* 0x001ee20000300800 */
[----:B--2---:R-:W-:-:S04]  /*25c00*/  @P2 LOP3.LUT R13, R13, R12, RZ, 0x3c, !PT ;  /* 0x0000000c0d0d2212 */ /* 0x004fc800078e3cff */
[----:B------:R-:W-:-:S04]  /*25c10*/  @P2 LOP3.LUT R12, R13, R12, RZ, 0x3c, !PT ;  /* 0x0000000c0d0c2212 */ /* 0x000fc800078e3cff */
[----:B------:R-:W-:-:S05]  /*25c20*/  @P2 LOP3.LUT R13, R13, R12, RZ, 0x3c, !PT ;  /* 0x0000000c0d0d2212 */ /* 0x000fca00078e3cff */
[----:B------:R0:W2:Y:S04]  /*25c30*/  @P2 LDG.E.U16 R9, desc[UR16][R12.64] ;  /* 0x000000100c092981 */ /* 0x0000a8000c1e1500 */
[----:B------:R-:W0:Y:S04]  /*25c40*/  LDL R12, [R1+0x11e8] ;  /* 0x0011e800010c7983 */ /* 0x000e280000100800 */
[----:B------:R-:W0:Y:S01]  /*25c50*/  LDL R13, [R1+0x11ec] ;  /* 0x0011ec00010d7983 */ /* 0x000e220000100800 */
[----:B---3--:R-:W-:Y:S02]  /*25c60*/  PRMT R4, RZ, 0x7610, R4 ;  /* 0x00007610ff047816 */ /* 0x008fe40000000004 */
[----:B0-----:R-:W-:-:S04]  /*25c70*/  @P2 LOP3.LUT R13, R13, R12, RZ, 0x3c, !PT ;  /* 0x0000000c0d0d2212 */ /* 0x001fc800078e3cff */
[----:B------:R-:W-:-:S04]  /*25c80*/  @P2 LOP3.LUT R12, R13, R12, RZ, 0x3c, !PT ;  /* 0x0000000c0d0c2212 */ /* 0x000fc800078e3cff */
[----:B------:R-:W-:-:S05]  /*25c90*/  @P2 LOP3.LUT R13, R13, R12, RZ, 0x3c, !PT ;  /* 0x0000000c0d0d2212 */ /* 0x000fca00078e3cff */
[----:B------:R-:W3:Y:S01]  /*25ca0*/  @P2 LDG.E.U16 R4, desc[UR16][R12.64] ;  /* 0x000000100c042981 */ /* 0x000ee2000c1e1500 */
[----:B------:R-:W-:-:S03]  /*25cb0*/  SEL R10, R11, R10, !P3 ;  /* 0x0000000a0b0a7207 */ /* 0x000fc60005800000 */
[----:B--2---:R0:W-:Y:S02]  /*25cc0*/  STL [R1+0x8], R9 ;  /* 0x0000080901007387 */ /* 0x0041e40000100800 */
[----:B------:R-:W-:Y:S01]  /*25cd0*/  IMAD R10, R10, UR67, RZ ;  /* 0x000000430a0a7c24 */ /* 0x000fe2000f8e02ff */
[----:B------:R-:W-:Y:S02]  /*25ce0*/  PRMT R80, RZ, 0x7610, R80 ;  /* 0x00007610ff507816 */ /* 0x000fe40000000050 */
[----:B------:R-:W-:Y:S02]  /*25cf0*/  PRMT R78, RZ, 0x7610, R78 ;  /* 0x00007610ff4e7816 */ /* 0x000fe4000000004e */
[----:B------:R-:W-:Y:S02]  /*25d00*/  PRMT R76, RZ, 0x7610, R76 ;  /* 0x00007610ff4c7816 */ /* 0x000fe4000000004c */
[----:B0-----:R-:W-:Y:S01]  /*25d10*/  SEL R9, R11, R14, !P3 ;  /* 0x0000000e0b097207 */ /* 0x001fe20005800000 */
[----:B------:R0:W-:Y:S01]  /*25d20*/  STL [R1+0x44], R10 ;  /* 0x0000440a01007387 */ /* 0x0001e20000100800 */
[----:B------:R-:W-:-:S02]  /*25d30*/  PRMT R75, RZ, 0x7610, R75 ;  /* 0x00007610ff4b7816 */ /* 0x000fc4000000004b */
[----:B------:R-:W-:Y:S01]  /*25d40*/  PRMT R73, RZ, 0x7610, R73 ;  /* 0x00007610ff497816 */ /* 0x000fe20000000049 */
[----:B------:R-:W2:Y:S01]  /*25d50*/  LDL.LU R14, [R1+0x72c] ;  /* 0x00072c00010e7983 */ /* 0x000ea20000300800 */
        /* <DEDUP_REMOVED lines=17> */
[----:B------:R-:W-:Y:S01]  /*25e70*/  SEL R19, R11, R19, !P3 ;  /* 0x000000130b137207 */ /* 0x000fe20005800000 */
[----:B------:R-:W-:Y:S01]  /*25e80*/  IMAD R93, R93, UR65, RZ ;  /* 0x000000415d5d7c24 */ /* 0x000fe2000f8e02ff */
[----:B0-----:R-:W-:Y:S01]  /*25e90*/  SEL R10, R11, R8, !P3 ;  /* 0x000000080b0a7207 */ /* 0x001fe20005800000 */
[----:B------:R-:W-:Y:S01]  /*25ea0*/  IMAD R8, R9, UR68, RZ ;  /* 0x0000004409087c24 */ /* 0x000fe2000f8e02ff */
[----:B------:R-:W-:Y:S01]  /*25eb0*/  PRMT R51, RZ, 0x7610, R51 ;  /* 0x00007610ff337816 */ /* 0x000fe20000000033 */
[----:B------:R-:W2:Y:S01]  /*25ec0*/  LDL.LU R9, [R1+0x754] ;  /* 0x0007540001097983 */ /* 0x000ea20000300800 */
[----:B------:R-:W-:Y:S01]  /*25ed0*/  IMAD R85, R85, UR65, RZ ;  /* 0x0000004155557c24 */ /* 0x000fe2000f8e02ff */
[----:B------:R-:W0:Y:S01]  /*25ee0*/  LDCU UR67, c[0x0][0x3b0] ;  /* 0x00007600ff4377ac */ /* 0x000e220008000800 */
[----:B------:R-:W-:Y:S02]  /*25ef0*/  IMAD R10, R10, UR69, RZ ;  /* 0x000000450a0a7c24 */ /* 0x000fe4000f8e02ff */
[----:B------:R-:W-:Y:S01]  /*25f00*/  IMAD R74, R74, UR65, RZ ;  /* 0x000000414a4a7c24 */ /* 0x000fe2000f8e02ff */
[----:B------:R-:W-:Y:S01]  /*25f10*/  PRMT R50, RZ, 0x7610, R50 ;  /* 0x00007610ff327816 */ /* 0x000fe20000000032 */
[----:B------:R-:W-:Y:S01]  /*25f20*/  IMAD R68, R68, UR65, RZ ;  /* 0x0000004144447c24 */ /* 0x000fe2000f8e02ff */
[----:B------:R-:W-:Y:S01]  /*25f30*/  PRMT R49, RZ, 0x7610, R49 ;  /* 0x00007610ff317816 */ /* 0x000fe20000000031 */
[----:B------:R-:W-:Y:S01]  /*25f40*/  IMAD R0, R19, UR65, RZ ;  /* 0x0000004113007c24 */ /* 0x000fe2000f8e02ff */
[----:B------:R-:W0:Y:S01]  /*25f50*/  LDCU UR65, c[0x0][0x3b0] ;  /* 0x00007600ff4177ac */ /* 0x000e220008000800 */
[----:B------:R-:W0:Y:S01]  /*25f60*/  LDCU UR68, c[0x0][0x3b0] ;  /* 0x00007600ff4477ac */ /* 0x000e220008000800 */
[----:B------:R-:W0:Y:S01]  /*25f70*/  LDCU UR69, c[0x0][0x3b0] ;  /* 0x00007600ff4577ac */ /* 0x000e220008000800 */
[----:B---3--:R3:W-:Y:S04]  /*25f80*/  STL [R1], R4 ;  /* 0x0000000401007387 */ /* 0x0087e80000100800 */
[----:B---3--:R-:W3:Y:S04]  /*25f90*/  LDL.LU R4, [R1+0x1d9c] ;  /* 0x001d9c0001047983 */ /* 0x008ee80000300800 */
[----:B------:R-:W2:Y:S04]  /*25fa0*/  LDL R12, [R1+0x1200] ;  /* 0x00120000010c7983 */ /* 0x000ea80000100800 */
[----:B------:R-:W2:Y:S02]  /*25fb0*/  LDL R13, [R1+0x1204] ;  /* 0x00120400010d7983 */ /* 0x000ea40000100800 */
[----:B--2---:R-:W-:-:S04]  /*25fc0*/  @P2 LOP3.LUT R13, R13, R12, RZ, 0x3c, !PT ;  /* 0x0000000c0d0d2212 */ /* 0x004fc800078e3cff */
[----:B------:R-:W-:-:S04]  /*25fd0*/  @P2 LOP3.LUT R12, R13, R12, RZ, 0x3c, !PT ;  /* 0x0000000c0d0c2212 */ /* 0x000fc800078e3cff */
[----:B------:R-:W-:-:S05]  /*25fe0*/  @P2 LOP3.LUT R13, R13, R12, RZ, 0x3c, !PT ;  /* 0x0000000c0d0d2212 */ /* 0x000fca00078e3cff */
[----:B------:R-:W2:Y:S01]  /*25ff0*/  @P2 LDG.E.U16 R92, desc[UR16][R12.64] ;  /* 0x000000100c5c2981 */ /* 0x000ea2000c1e1500 */
[----:B------:R-:W-:-:S03]  /*26000*/  SEL R9, R11, R9, !P3 ;  /* 0x000000090b097207 */ /* 0x000fc60005800000 */
[----:B------:R0:W-:Y:S02]  /*26010*/  STL [R1+0x198], R10 ;  /* 0x0001980a01007387 */ /* 0x0001e40000100800 */
[----:B0-----:R-:W-:Y:S01]  /*26020*/  SEL R10, R11, R7, !P3 ;  /* 0x000000070b0a7207 */ /* 0x001fe20005800000 */
[----:B------:R-:W-:Y:S01]  /*26030*/  IMAD R7, R9, UR70, RZ ;  /* 0x0000004609077c24 */ /* 0x000fe2000f8e02ff */
[----:B------:R-:W0:Y:S01]  /*26040*/  LDCU UR70, c[0x0][0x3b0] ;  /* 0x00007600ff4677ac */ /* 0x000e220008000800 */
[----:B------:R-:W3:Y:S04]  /*26050*/  LDL.LU R9, [R1+0x740] ;  /* 0x0007400001097983 */ /* 0x000ee80000300800 */
[----:B------:R-:W4:Y:S04]  /*26060*/  LDL R12, [R1+0x1218] ;  /* 0x00121800010c7983 */ /* 0x000f280000100800 */
[----:B------:R-:W4:Y:S04]  /*26070*/  LDL R13, [R1+0x121c] ;  /* 0x00121c00010d7983 */ /* 0x000f280000100800 */
[----:B--2---:R2:W-:Y:S04]  /*26080*/  STL [R1+0x1c58], R92 ;  /* 0x001c585c01007387 */ /* 0x0045e80000100800 */
[----:B--2---:R-:W2:Y:S01]  /*26090*/  LDL.LU R92, [R1+0x744] ;  /* 0x00074400015c7983 */ /* 0x004ea20000300800 */
[----:B------:R-:W-:Y:S01]  /*260a0*/  IMAD R10, R10, UR71, RZ ;  /* 0x000000470a0a7c24 */ /* 0x000fe2000f8e02ff */
[----:B------:R-:W0:Y:S01]  /*260b0*/  LDCU UR71, c[0x0][0x3b0] ;  /* 0x00007600ff4777ac */ /* 0x000e220008000800 */
[----:B---3--:R-:W-:-:S03]  /*260c0*/  SEL R9, R11, R9, !P3 ;  /* 0x000000090b097207 */ /* 0x008fc60005800000 */
[----:B------:R2:W-:Y:S01]  /*260d0*/  STL [R1+0x1a0], R10 ;  /* 0x0001a00a01007387 */ /* 0x0005e20000100800 */
[----:B----4-:R-:W-:-:S04]  /*260e0*/  @P2 LOP3.LUT R13, R13, R12, RZ, 0x3c, !PT ;  /* 0x0000000c0d0d2212 */ /* 0x010fc800078e3cff */
[----:B------:R-:W-:-:S04]  /*260f0*/  @P2 LOP3.LUT R12, R13, R12, RZ, 0x3c, !PT ;  /* 0x0000000c0d0c2212 */ /* 0x000fc800078e3cff */
[----:B------:R-:W-:-:S05]  /*26100*/  @P2 LOP3.LUT R13, R13, R12, RZ, 0x3c, !PT ;  /* 0x0000000c0d0d2212 */ /* 0x000fca00078e3cff */
[----:B------:R-:W3:Y:S01]  /*26110*/  @P2 LDG.E.U16 R91, desc[UR16][R12.64] ;  /* 0x000000100c5b2981 */ /* 0x000ee2000c1e1500 */
[----:B--2---:R-:W-:Y:S01]  /*26120*/  SEL R10, R11, R92, !P3 ;  /* 0x0000005c0b0a7207 */ /* 0x004fe20005800000 */
[----:B------:R-:W-:Y:S01]  /*26130*/  IMAD R92, R9, UR72, RZ ;  /* 0x00000048095c7c24 */ /* 0x000fe2000f8e02ff */
[----:B------:R-:W-:Y:S01]  /*26140*/  PRMT R48, RZ, 0x7610, R48 ;  /* 0x00007610ff307816 */ /* 0x000fe20000000030 */
[----:B------:R-:W2:Y:S01]  /*26150*/  LDL.LU R9, [R1+0x728] ;  /* 0x0007280001097983 */ /* 0x000ea20000300800 */
[----:B------:R-:W4:Y:S03]  /*26160*/  LDCU UR72, c[0x0][0x3b0] ;  /* 0x00007600ff4877ac */ /* 0x000f260008000800 */
[----:B------:R0:W-:Y:S04]  /*26170*/  STL [R1+0x1bc], R92 ;  /* 0x0001bc5c01007387 */ /* 0x0001e80000100800 */
[----:B0-----:R-:W4:Y:S04]  /*26180*/  LDL.LU R92, [R1+0x718] ;  /* 0x00071800015c7983 */ /* 0x001f280000300800 */
[----:B------:R-:W4:Y:S04]  /*26190*/  LDL R12, [R1+0x122c] ;  /* 0x00122c00010c7983 */ /* 0x000f280000100800 */
[----:B------:R-:W4:Y:S04]  /*261a0*/  LDL R13, [R1+0x1230] ;  /* 0x00123000010d7983 */ /* 0x000f280000100800 */
[----:B---3--:R0:W-:Y:S02]  /*261b0*/  STL [R1+0x1c5c], R91 ;  /* 0x001c5c5b01007387 */ /* 0x0081e40000100800 */
[----:B0-----:R-:W-:Y:S01]  /*261c0*/  IMAD R91, R10, UR73, RZ ;  /* 0x000000490a5b7c24 */ /* 0x001fe2000f8e02ff */
[C---:B------:R-:W-:Y:S01]  /*261d0*/  SEL R10, R11.reuse, R14, !P3 ;  /* 0x0000000e0b0a7207 */ /* 0x040fe20005800000 */
[----:B------:R-:W0:Y:S01]  /*261e0*/  LDCU UR73, c[0x0][0x3b0] ;  /* 0x00007600ff4977ac */ /* 0x000e220008000800 */
[----:B--2---:R-:W-:-:S05]  /*261f0*/  SEL R9, R11, R9, !P3 ;  /* 0x000000090b097207 */ /* 0x004fca0005800000 */
[----:B------:R-:W-:Y:S01]  /*26200*/  IMAD R14, R9, UR74, RZ ;  /* 0x0000004a090e7c24 */ /* 0x000fe2000f8e02ff */
[----:B------:R-:W-:Y:S01]  /*26210*/  PRMT R47, RZ, 0x7610, R47 ;  /* 0x00007610ff2f7816 */ /* 0x000fe2000000002f */
[----:B------:R-:W2:Y:S01]  /*26220*/  LDL.LU R9, [R1+0x720] ;  /* 0x0007200001097983 */ /* 0x000ea20000300800 */
[-C--:B----4-:R-:W-:Y:S01]  /*26230*/  @P2 LOP3.LUT R13, R13, R12.reuse, RZ, 0x3c, !PT ;  /* 0x0000000c0d0d2212 */ /* 0x090fe200078e3cff */
[----:B------:R-:W-:Y:S02]  /*26240*/  IMAD R10, R10, UR75, RZ ;  /* 0x0000004b0a0a7c24 */ /* 0x000fe4000f8e02ff */
[----:B------:R3:W-:Y:S01]  /*26250*/  STL [R1+0x1c8], R14 ;  /* 0x0001c80e01007387 */ /* 0x0007e20000100800 */
[----:B------:R-:W-:Y:S01]  /*26260*/  PRMT R46, RZ, 0x7610, R46 ;  /* 0x00007610ff2e7816 */ /* 0x000fe2000000002e */
[----:B------:R-:W4:Y:S01]  /*26270*/  LDCU UR74, c[0x0][0x3b0] ;  /* 0x00007600ff4a77ac */ /* 0x000f220008000800 */
[C---:B------:R-:W-:Y:S01]  /*26280*/  @P2 LOP3.LUT R12, R13.reuse, R12, RZ, 0x3c, !PT ;  /* 0x0000000c0d0c2212 */ /* 0x040fe200078e3cff */
[----:B------:R-:W0:Y:S03]  /*26290*/  LDCU UR75, c[0x0][0x3b0] ;  /* 0x00007600ff4b77ac */ /* 0x000e260008000800 */
[----:B------:R-:W-:Y:S01]  /*262a0*/  @P2 LOP3.LUT R13, R13, R12, RZ, 0x3c, !PT ;  /* 0x0000000c0d0d2212 */ /* 0x000fe200078e3cff */
[----:B---3--:R-:W3:Y:S04]  /*262b0*/  LDL.LU R14, [R1+0x708] ;  /* 0x00070800010e7983 */ /* 0x008ee80000300800 */
[----:B------:R-:W3:Y:S04]  /*262c0*/  @P2 LDG.E.U16 R89, desc[UR16][R12.64] ;  /* 0x000000100c592981 */ /* 0x000ee8000c1e1500 */
[----:B------:R-:W4:Y:S04]  /*262d0*/  LDL R12, [R1+0x123c] ;  /* 0x00123c00010c7983 */ /* 0x000f280000100800 */
[----:B------:R-:W4:Y:S01]  /*262e0*/  LDL R13, [R1+0x1240] ;  /* 0x00124000010d7983 */ /* 0x000f220000100800 */
[----:B--2---:R-:W-:-:S05]  /*262f0*/  SEL R9, R11, R9, !P3 ;  /* 0x000000090b097207 */ /* 0x004fca0005800000 */
[----:B------:R-:W-:Y:S01]  /*26300*/  IMAD R9, R9, UR7, RZ ;  /* 0x0000000709097c24 */ /* 0x000fe2000f8e02ff */
[----:B------:R-:W2:Y:S01]  /*26310*/  LDCU UR7, c[0x0][0x3b0] ;  /* 0x00007600ff0777ac */ /* 0x000ea20008000800 */
[----:B---3--:R3:W-:Y:S04]  /*26320*/  STL [R1+0x1c60], R89 ;  /* 0x001c605901007387 */ /* 0x0087e80000100800 */
[----:B---3--:R-:W3:Y:S01]  /*26330*/  LDL.LU R89, [R1+0x71c] ;  /* 0x00071c0001597983 */ /* 0x008ee20000300800 */
[----:B----4-:R-:W-:-:S04]  /*26340*/  @P2 LOP3.LUT R13, R13, R12, RZ, 0x3c, !PT ;  /* 0x0000000c0d0d2212 */ /* 0x010fc800078e3cff */
[C---:B------:R-:W-:Y:S01]  /*26350*/  @P2 LOP3.LUT R12, R13.reuse, R12, RZ, 0x3c, !PT ;  /* 0x0000000c0d0c2212 */ /* 0x040fe200078e3cff */
[----:B------:R4:W-:Y:S03]  /*26360*/  STL [R1+0x1b8], R10 ;  /* 0x0001b80a01007387 */ /* 0x0009e60000100800 */
[----:B------:R-:W-:-:S05]  /*26370*/  @P2 LOP3.LUT R13, R13, R12, RZ, 0x3c, !PT ;  /* 0x0000000c0d0d2212 */ /* 0x000fca00078e3cff */
[----:B------:R0:W2:Y:S04]  /*26380*/  @P2 LDG.E.U16 R87, desc[UR16][R12.64] ;  /* 0x000000100c572981 */ /* 0x0000a8000c1e1500 */
[----:B----4-:R-:W4:Y:S04]  /*26390*/  LDL.LU R10, [R1+0x724] ;  /* 0x00072400010a7983 */ /* 0x010f280000300800 */
[----:B------:R3:W-:Y:S04]  /*263a0*/  STL [R1+0x1d8], R9 ;  /* 0x0001d80901007387 */ /* 0x0007e80000100800 */
[----:B------:R-:W0:Y:S04]  /*263b0*/  LDL R12, [R1+0x124c] ;  /* 0x00124c00010c7983 */ /* 0x000e280000100800 */
[----:B------:R-:W0:Y:S02]  /*263c0*/  LDL R13, [R1+0x1250] ;  /* 0x00125000010d7983 */ /* 0x000e240000100800 */
[----:B0-----:R-:W-:-:S04]  /*263d0*/  @P2 LOP3.LUT R13, R13, R12, RZ, 0x3c, !PT ;  /* 0x0000000c0d0d2212 */ /* 0x001fc800078e3cff */
[----:B------:R-:W-:-:S04]  /*263e0*/  @P2 LOP3.LUT R12, R13, R12, RZ, 0x3c, !PT ;  /* 0x0000000c0d0c2212 */ /* 0x000fc800078e3cff */
[----:B------:R-:W-:-:S05]  /*263f0*/  @P2 LOP3.LUT R13, R13, R12, RZ, 0x3c, !PT ;  /* 0x0000000c0d0d2212 */ /* 0x000fca00078e3cff */
[----:B------:R-:W2:Y:S01]  /*26400*/  @P2 LDG.E.U16 R86, desc[UR16][R12.64] ;  /* 0x000000100c562981 */ /* 0x000ea2000c1e1500 */
[C---:B----4-:R-:W-:Y:S02]  /*26410*/  SEL R10, R11.reuse, R10, !P3 ;  /* 0x0000000a0b0a7207 */ /* 0x050fe40005800000 */
[----:B---3--:R-:W-:Y:S01]  /*26420*/  SEL R9, R11, R89, !P3 ;  /* 0x000000590b097207 */ /* 0x008fe20005800000 */
[----:B--2---:R0:W-:Y:S02]  /*26430*/  STL [R1+0x1c64], R87 ;  /* 0x001c645701007387 */ /* 0x0041e40000100800 */
[----:B------:R-:W-:Y:S01]  /*26440*/  IMAD R10, R10, UR12, RZ ;  /* 0x0000000c0a0a7c24 */ /* 0x000fe2000f8e02ff */
[----:B------:R-:W2:Y:S01]  /*26450*/  LDCU UR12, c[0x0][0x3b0] ;  /* 0x00007600ff0c77ac */ /* 0x000ea20008000800 */
[----:B------:R-:W-:Y:S01]  /*26460*/  IMAD R9, R9, UR13, RZ ;  /* 0x0000000d09097c24 */ /* 0x000fe2000f8e02ff */
[----:B------:R-:W-:Y:S01]  /*26470*/  PRMT R45, RZ, 0x7610, R45 ;  /* 0x00007610ff2d7816 */ /* 0x000fe2000000002d */
[----:B------:R-:W3:Y:S01]  /*26480*/  LDCU UR13, c[0x0][0x3b0] ;  /* 0x00007600ff0d77ac */ /* 0x000ee20008000800 */
[----:B0-----:R-:W4:Y:S04]  /*26490*/  LDL.LU R87, [R1+0x6fc] ;  /* 0x0006fc0001577983 */ /* 0x001f280000300800 */
[----:B------:R-:W2:Y:S04]  /*264a0*/  LDL R89, [R1+0x1270] ;  /* 0x0012700001597983 */ /* 0x000ea80000100800 */
[----:B------:R0:W-:Y:S02]  /*264b0*/  STL [R1+0x1c4], R10 ;  /* 0x0001c40a01007387 */ /* 0x0001e40000100800 */
[----:B0-----:R-:W-:-:S02]  /*264c0*/  SEL R10, R11, R92, !P3 ;  /* 0x0000005c0b0a7207 */ /* 0x001fc40005800000 */
[----:B------:R-:W2:Y:S04]  /*264d0*/  LDL.LU R92, [R1+0x6f4] ;  /* 0x0006f400015c7983 */ /* 0x000ea80000300800 */
[----:B------:R-:W-:Y:S04]  /*264e0*/  STL [R1+0x1e8], R9 ;  /* 0x0001e80901007387 */ /* 0x000fe80000100800 */
[----:B------:R-:W2:Y:S04]  /*264f0*/  LDL R12, [R1+0x125c] ;  /* 0x00125c00010c7983 */ /* 0x000ea80000100800 */
[----:B------:R-:W2:Y:S04]  /*26500*/  LDL R13, [R1+0x1260] ;  /* 0x00126000010d7983 */ /* 0x000ea80000100800 */
[----:B------:R0:W-:Y:S04]  /*26510*/  STL [R1+0x1c68], R86 ;  /* 0x001c685601007387 */ /* 0x0001e80000100800 */
[----:B0-----:R-:W3:Y:S01]  /*26520*/  LDL.LU R86, [R1+0x6f8] ;  /* 0x0006f80001567983 */ /* 0x001ee20000300800 */
[----:B------:R-:W-:Y:S01]  /*26530*/  SEL R9, R11, R14, !P3 ;  /* 0x0000000e0b097207 */ /* 0x000fe20005800000 */
[----:B------:R-:W-:Y:S01]  /*26540*/  IMAD R10, R10, UR14, RZ ;  /* 0x0000000e0a0a7c24 */ /* 0x000fe2000f8e02ff */
[----:B------:R-:W0:Y:S01]  /*26550*/  LDCU UR14, c[0x0][0x3b0] ;  /* 0x00007600ff0e77ac */ /* 0x000e220008000800 */
[----:B------:R-:W4:Y:S02]  /*26560*/  LDL.LU R14, [R1+0x6ec] ;  /* 0x0006ec00010e7983 */ /* 0x000f240000300800 */
[----:B------:R-:W-:Y:S01]  /*26570*/  IMAD R9, R9, UR15, RZ ;  /* 0x0000000f09097c24 */ /* 0x000fe2000f8e02ff */
[----:B------:R-:W-:Y:S01]  /*26580*/  PRMT R44, RZ, 0x7610, R44 ;  /* 0x00007610ff2c7816 */ /* 0x000fe2000000002c */
[----:B------:R3:W-:Y:S01]  /*26590*/  STL [R1+0x1d0], R10 ;  /* 0x0001d00a01007387 */ /* 0x0007e20000100800 */
[----:B------:R-:W-:Y:S01]  /*265a0*/  PRMT R43, RZ, 0x7610, R43 ;  /* 0x00007610ff2b7816 */ /* 0x000fe2000000002b */
[----:B------:R-:W0:Y:S01]  /*265b0*/  LDCU UR15, c[0x0][0x3b0] ;  /* 0x00007600ff0f77ac */ /* 0x000e220008000800 */
[----:B--2---:R-:W-:-:S04]  /*265c0*/  @P2 LOP3.LUT R13, R13, R12, RZ, 0x3c, !PT ;  /* 0x0000000c0d0d2212 */ /* 0x004fc800078e3cff */
[----:B------:R-:W-:-:S04]  /*265d0*/  @P2 LOP3.LUT R12, R13, R12, RZ, 0x3c, !PT ;  /* 0x0000000c0d0c2212 */ /* 0x000fc800078e3cff */
[----:B------:R-:W-:-:S05]  /*265e0*/  @P2 LOP3.LUT R13, R13, R12, RZ, 0x3c, !PT ;  /* 0x0000000c0d0d2212 */ /* 0x000fca00078e3cff */
[----:B------:R-:W2:Y:S01]  /*265f0*/  @P2 LDG.E.U16 R84, desc[UR16][R12.64] ;  /* 0x000000100c542981 */ /* 0x000ea2000c1e1500 */
[----:B---3--:R-:W-:-:S03]  /*26600*/  SEL R10, R11, R86, !P3 ;  /* 0x000000560b0a7207 */ /* 0x008fc60005800000 */
[----:B------:R-:W3:Y:S04]  /*26610*/  LDL.LU R86, [R1+0x6dc] ;  /* 0x0006dc0001567983 */ /* 0x000ee80000300800 */
[----:B------:R4:W-:Y:S04]  /*26620*/  STL [R1+0x1f4], R9 ;  /* 0x0001f40901007387 */ /* 0x0009e80000100800 */
[----:B------:R-:W3:Y:S04]  /*26630*/  LDL.LU R12, [R1+0x704] ;  /* 0x00070400010c7983 */ /* 0x000ee80000300800 */
[----:B------:R-:W3:Y:S01]  /*26640*/  LDL R13, [R1+0x126c] ;  /* 0x00126c00010d7983 */ /* 0x000ee20000100800 */
[----:B------:R-:W-:Y:S01]  /*26650*/  IMAD R10, R10, UR18, RZ ;  /* 0x000000120a0a7c24 */ /* 0x000fe2000f8e02ff */
[----:B----4-:R-:W-:Y:S01]  /*26660*/  SEL R9, R11, R87, !P3 ;  /* 0x000000570b097207 */ /* 0x010fe20005800000 */
[----:B------:R-:W4:Y:S04]  /*26670*/  LDCU UR18, c[0x0][0x3b0] ;  /* 0x00007600ff1277ac */ /* 0x000f280008000800 */
[----:B------:R-:W-:Y:S01]  /*26680*/  IMAD R9, R9, UR19, RZ ;  /* 0x0000001309097c24 */ /* 0x000fe2000f8e02ff */
[----:B------:R-:W0:Y:S01]  /*26690*/  LDCU UR19, c[0x0][0x3b0] ;  /* 0x00007600ff1377ac */ /* 0x000e220008000800 */
[----:B--2---:R-:W-:Y:S04]  /*266a0*/  STL [R1+0x1c6c], R84 ;  /* 0x001c6c5401007387 */ /* 0x004fe80000100800 */
[----:B------:R-:W2:Y:S04]  /*266b0*/  LDL R87, [R1+0x1290] ;  /* 0x0012900001577983 */ /* 0x000ea80000100800 */
[----:B------:R3:W-:Y:S04]  /*266c0*/  STL [R1+0x1e0], R10 ;  /* 0x0001e00a01007387 */ /* 0x0007e80000100800 */
[----:B------:R0:W-:Y:S01]  /*266d0*/  STL [R1+0x200], R9 ;  /* 0x0002000901007387 */ /* 0x0001e20000100800 */
[----:B---3--:R-:W-:Y:S01]  /*266e0*/  SEL R10, R11, R12, !P3 ;  /* 0x0000000c0b0a7207 */ /* 0x008fe20005800000 */
[----:B------:R-:W-:-:S02]  /*266f0*/  @P2 IMAD.MOV.U32 R12, RZ, RZ, R89 ;  /* 0x000000ffff0c2224 */ /* 0x000fc400078e0059 */
[----:B------:R-:W3:Y:S04]  /*26700*/  LDL.LU R89, [R1+0x6c8] ;  /* 0x0006c80001597983 */ /* 0x000ee80000300800 */
[----:B------:R-:W2:Y:S04]  /*26710*/  @P2 LDG.E.U16 R83, desc[UR16][R12.64] ;  /* 0x000000100c532981 */ /* 0x000ea8000c1e1500 */
[----:B------:R-:W3:Y:S04]  /*26720*/  LDL R12, [R1+0x127c] ;  /* 0x00127c00010c7983 */ /* 0x000ee80000100800 */
[----:B------:R-:W3:Y:S01]  /*26730*/  LDL R13, [R1+0x1280] ;  /* 0x00128000010d7983 */ /* 0x000ee20000100800 */
[----:B0-----:R-:W-:Y:S01]  /*26740*/  SEL R9, R11, R92, !P3 ;  /* 0x0000005c0b097207 */ /* 0x001fe20005800000 */
[----:B------:R-:W-:Y:S01]  /*26750*/  IMAD R10, R10, UR20, RZ ;  /* 0x000000140a0a7c24 */ /* 0x000fe2000f8e02ff */
[----:B------:R-:W0:Y:S03]  /*26760*/  LDCU UR20, c[0x0][0x3b0] ;  /* 0x00007600ff1477ac */ /* 0x000e260008000800 */
[----:B------:R-:W-:Y:S01]  /*26770*/  IMAD R9, R9, UR21, RZ ;  /* 0x0000001509097c24 */ /* 0x000fe2000f8e02ff */
[----:B------:R-:W-:Y:S01]  /*26780*/  PRMT R42, RZ, 0x7610, R42 ;  /* 0x00007610ff2a7816 */ /* 0x000fe2000000002a */
[----:B------:R-:W0:Y:S01]  /*26790*/  LDCU UR21, c[0x0][0x3b0] ;  /* 0x00007600ff1577ac */ /* 0x000e220008000800 */
[----:B--2---:R2:W-:Y:S04]  /*267a0*/  STL [R1+0x1c70], R83 ;  /* 0x001c705301007387 */ /* 0x0045e80000100800 */
[----:B--2---:R-:W2:Y:S01]  /*267b0*/  LDL.LU R83, [R1+0x6c4] ;  /* 0x0006c40001537983 */ /* 0x004ea20000300800 */
[----:B---3--:R-:W-:-:S03]  /*267c0*/  @P2 LOP3.LUT R13, R13, R12, RZ, 0x3c, !PT ;  /* 0x0000000c0d0d2212 */ /* 0x008fc600078e3cff */
[----:B------:R-:W3:Y:S01]  /*267d0*/  LDL.LU R92, [R1+0x6d0] ;  /* 0x0006d000015c7983 */ /* 0x000ee20000300800 */
[----:B------:R-:W-:-:S03]  /*267e0*/  @P2 LOP3.LUT R12, R13, R12, RZ, 0x3c, !PT ;  /* 0x0000000c0d0c2212 */ /* 0x000fc600078e3cff */
[----:B------:R-:W2:Y:S01]  /*267f0*/  LDL R84, [R1+0x12a0] ;  /* 0x0012a00001547983 */ /* 0x000ea20000100800 */
[----:B------:R-:W-:-:S03]  /*26800*/  @P2 LOP3.LUT R13, R13, R12, RZ, 0x3c, !PT ;  /* 0x0000000c0d0d2212 */ /* 0x000fc600078e3cff */
[----:B------:R0:W-:Y:S04]  /*26810*/  STL [R1+0x1ec], R10 ;  /* 0x0001ec0a01007387 */ /* 0x0001e80000100800 */
[----:B------:R1:W2:Y:S01]  /*26820*/  @P2 LDG.E.U16 R81, desc[UR16][R12.64] ;  /* 0x000000100c512981 */ /* 0x0002a2000c1e1500 */
[----:B0-----:R-:W-:-:S03]  /*26830*/  SEL R10, R11, R14, !P3 ;  /* 0x0000000e0b0a7207 */ /* 0x001fc60005800000 */
[----:B------:R-:W3:Y:S04]  /*26840*/  LDL.LU R14, [R1+0x6d4] ;  /* 0x0006d400010e7983 */ /* 0x000ee80000300800 */
[----:B------:R0:W-:Y:S04]  /*26850*/  STL [R1+0x210], R9 ;  /* 0x0002100901007387 */ /* 0x0001e80000100800 */
[----:B------:R-:W3:Y:S01]  /*26860*/  LDL R13, [R1+0x128c] ;  /* 0x00128c00010d7983 */ /* 0x000ee20000100800 */
[----:B------:R-:W-:Y:S01]  /*26870*/  IMAD R10, R10, UR22, RZ ;  /* 0x000000160a0a7c24 */ /* 0x000fe2000f8e02ff */
[----:B------:R-:W2:Y:S01]  /*26880*/  LDCU UR22, c[0x0][0x3b0] ;  /* 0x00007600ff1677ac */ /* 0x000ea20008000800 */
[----:B0-----:R-:W-:Y:S01]  /*26890*/  SEL R9, R11, R86, !P3 ;  /* 0x000000560b097207 */ /* 0x001fe20005800000 */
[----:B-1----:R-:W-:-:S04]  /*268a0*/  @P2 IMAD.MOV.U32 R12, RZ, RZ, R87 ;  /* 0x000000ffff0c2224 */ /* 0x002fc800078e0057 */
[----:B------:R-:W-:Y:S01]  /*268b0*/  IMAD R9, R9, UR23, RZ ;  /* 0x0000001709097c24 */ /* 0x000fe2000f8e02ff */
[----:B------:R-:W-:Y:S01]  /*268c0*/  PRMT R41, RZ, 0x7610, R41 ;  /* 0x00007610ff297816 */ /* 0x000fe20000000029 */
[----:B------:R-:W0:Y:S01]  /*268d0*/  LDCU UR23, c[0x0][0x3b0] ;  /* 0x00007600ff1777ac */ /* 0x000e220008000800 */
[----:B--2---:R1:W-:Y:S04]  /*268e0*/  STL [R1+0x1c74], R81 ;  /* 0x001c745101007387 */ /* 0x0043e80000100800 */
[----:B------:R-:W2:Y:S04]  /*268f0*/  LDL.LU R86, [R1+0x6c0] ;  /* 0x0006c00001567983 */ /* 0x000ea80000300800 */
[----:B------:R0:W-:Y:S04]  /*26900*/  STL [R1+0x1fc], R10 ;  /* 0x0001fc0a01007387 */ /* 0x0001e80000100800 */
[----:B-1----:R-:W2:Y:S04]  /*26910*/  LDL R81, [R1+0x12ac] ;  /* 0x0012ac0001517983 */ /* 0x002ea80000100800 */
[----:B---3--:R1:W3:Y:S01]  /*26920*/  @P2 LDG.E.U16 R80, desc[UR16][R12.64] ;  /* 0x000000100c502981 */ /* 0x0082e2000c1e1500 */
[----:B0-----:R-:W-:-:S03]  /*26930*/  SEL R10, R11, R83, !P3 ;  /* 0x000000530b0a7207 */ /* 0x001fc60005800000 */
[----:B------:R-:W2:Y:S04]  /*26940*/  LDL R83, [R1+0x12b0] ;  /* 0x0012b00001537983 */ /* 0x000ea80000100800 */
[----:B------:R0:W-:Y:S04]  /*26950*/  STL [R1+0x21c], R9 ;  /* 0x00021c0901007387 */ /* 0x0001e80000100800 */
[----:B------:R-:W2:Y:S04]  /*26960*/  LDL.LU R87, [R1+0x6bc] ;  /* 0x0006bc0001577983 */ /* 0x000ea80000300800 */
[----:B------:R-:W2:Y:S01]  /*26970*/  LDL R13, [R1+0x129c] ;  /* 0x00129c00010d7983 */ /* 0x000ea20000100800 */
[----:B-1----:R-:W-:Y:S01]  /*26980*/  @P2 IMAD.MOV.U32 R12, RZ, RZ, R84 ;  /* 0x000000ffff0c2224 */ /* 0x002fe200078e0054 */
[----:B0-----:R-:W-:Y:S01]  /*26990*/  SEL R9, R11, R89, !P3 ;  /* 0x000000590b097207 */ /* 0x001fe20005800000 */
[----:B------:R-:W-:Y:S01]  /*269a0*/  IMAD R10, R10, UR24, RZ ;  /* 0x000000180a0a7c24 */ /* 0x000fe2000f8e02ff */
[----:B------:R-:W-:Y:S01]  /*269b0*/  PRMT R40, RZ, 0x7610, R40 ;  /* 0x00007610ff287816 */ /* 0x000fe20000000028 */
[----:B------:R-:W0:Y:S02]  /*269c0*/  LDCU UR24, c[0x0][0x3b0] ;  /* 0x00007600ff1877ac */ /* 0x000e240008000800 */
[----:B------:R-:W-:Y:S01]  /*269d0*/  IMAD R9, R9, UR25, RZ ;  /* 0x0000001909097c24 */ /* 0x000fe2000f8e02ff */
[----:B------:R-:W1:Y:S01]  /*269e0*/  LDCU UR25, c[0x0][0x3b0] ;  /* 0x00007600ff1977ac */ /* 0x000e620008000800 */
[----:B--2---:R2:W4:Y:S04]  /*269f0*/  @P2 LDG.E.U16 R78, desc[UR16][R12.64] ;  /* 0x000000100c4e2981 */ /* 0x004528000c1e1500 */
[----:B---3--:R-:W-:Y:S04]  /*26a00*/  STL [R1+0x1c78], R80 ;  /* 0x001c785001007387 */ /* 0x008fe80000100800 */
[----:B------:R-:W3:Y:S04]  /*26a10*/  LDL.LU R89, [R1+0x6b4] ;  /* 0x0006b40001597983 */ /* 0x000ee80000300800 */
[----:B------:R0:W-:Y:S01]  /*26a20*/  STL [R1+0x208], R10 ;  /* 0x0002080a01007387 */ /* 0x0001e20000100800 */
[----:B--2---:R-:W-:Y:S01]  /*26a30*/  @P2 IMAD.MOV.U32 R12, RZ, RZ, R83 ;  /* 0x000000ffff0c2224 */ /* 0x004fe200078e0053 */
[----:B0-----:R-:W-:-:S02]  /*26a40*/  SEL R10, R11, R92, !P3 ;  /* 0x0000005c0b0a7207 */ /* 0x001fc40005800000 */
[----:B------:R-:W2:Y:S04]  /*26a50*/  LDL R92, [R1+0x12c0] ;  /* 0x0012c000015c7983 */ /* 0x000ea80000100800 */
[----:B------:R0:W-:Y:S01]  /*26a60*/  STL [R1+0x22c], R9 ;  /* 0x00022c0901007387 */ /* 0x0001e20000100800 */
[----:B------:R-:W-:Y:S01]  /*26a70*/  IMAD R10, R10, UR26, RZ ;  /* 0x0000001a0a0a7c24 */ /* 0x000fe2000f8e02ff */
[----:B------:R-:W1:Y:S01]  /*26a80*/  LDCU UR26, c[0x0][0x3b0] ;  /* 0x00007600ff1a77ac */ /* 0x000e620008000800 */
[----:B------:R-:W-:Y:S01]  /*26a90*/  @P2 IMAD.MOV.U32 R13, RZ, RZ, R81 ;  /* 0x000000ffff0d2224 */ /* 0x000fe200078e0051 */
[----:B------:R-:W3:Y:S04]  /*26aa0*/  LDL.LU R84, [R1+0x6b8] ;  /* 0x0006b80001547983 */ /* 0x000ee80000300800 */
[----:B------:R2:W3:Y:S01]  /*26ab0*/  @P2 LDG.E.U16 R76, desc[UR16][R12.64] ;  /* 0x000000100c4c2981 */ /* 0x0004e2000c1e1500 */
[----:B0-----:R-:W-:-:S05]  /*26ac0*/  SEL R9, R11, R14, !P3 ;  /* 0x0000000e0b097207 */ /* 0x001fca0005800000 */
[----:B------:R-:W-:Y:S01]  /*26ad0*/  IMAD R9, R9, UR27, RZ ;  /* 0x0000001b09097c24 */ /* 0x000fe2000f8e02ff */
[----:B------:R-:W-:Y:S01]  /*26ae0*/  PRMT R39, RZ, 0x7610, R39 ;  /* 0x00007610ff277816 */ /* 0x000fe20000000027 */
[----:B------:R-:W0:Y:S01]  /*26af0*/  LDCU UR27, c[0x0][0x3b0] ;  /* 0x00007600ff1b77ac */ /* 0x000e220008000800 */
[----:B----4-:R4:W-:Y:S04]  /*26b00*/  STL [R1+0x1c7c], R78 ;  /* 0x001c7c4e01007387 */ /* 0x0109e80000100800 */
[----:B------:R-:W3:Y:S04]  /*26b10*/  LDL.LU R14, [R1+0x6a8] ;  /* 0x0006a800010e7983 */ /* 0x000ee80000300800 */
[----:B------:R0:W-:Y:S04]  /*26b20*/  STL [R1+0x218], R10 ;  /* 0x0002180a01007387 */ /* 0x0001e80000100800 */
[----:B----4-:R-:W4:Y:S04]  /*26b30*/  LDL R78, [R1+0x12cc] ;  /* 0x0012cc00014e7983 */ /* 0x010f280000100800 */
[----:B------:R-:W4:Y:S01]  /*26b40*/  LDL R80, [R1+0x12d0] ;  /* 0x0012d00001507983 */ /* 0x000f220000100800 */
[----:B0-----:R-:W-:-:S03]  /*26b50*/  SEL R10, R11, R86, !P3 ;  /* 0x000000560b0a7207 */ /* 0x001fc60005800000 */
[----:B------:R-:W4:Y:S04]  /*26b60*/  LDL.LU R86, [R1+0x6ac] ;  /* 0x0006ac0001567983 */ /* 0x000f280000300800 */
[----:B------:R0:W-:Y:S04]  /*26b70*/  STL [R1+0x238], R9 ;  /* 0x0002380901007387 */ /* 0x0001e80000100800 */
[----:B------:R-:W4:Y:S01]  /*26b80*/  LDL R13, [R1+0x12bc] ;  /* 0x0012bc00010d7983 */ /* 0x000f220000100800 */
[----:B--2---:R-:W-:Y:S01]  /*26b90*/  @P2 IMAD.MOV.U32 R12, RZ, RZ, R92 ;  /* 0x000000ffff0c2224 */ /* 0x004fe200078e005c */
[----:B0-----:R-:W-:-:S02]  /*26ba0*/  SEL R9, R11, R87, !P3 ;  /* 0x000000570b097207 */ /* 0x001fc40005800000 */
[----:B---3--:R-:W-:Y:S04]  /*26bb0*/  STL [R1+0x1c80], R76 ;  /* 0x001c804c01007387 */ /* 0x008fe80000100800 */
[----:B------:R-:W2:Y:S04]  /*26bc0*/  LDL.LU R81, [R1+0x6b0] ;  /* 0x0006b00001517983 */ /* 0x000ea80000300800 */
[----:B------:R-:W3:Y:S04]  /*26bd0*/  LDL R83, [R1+0x12dc] ;  /* 0x0012dc0001537983 */ /* 0x000ee80000100800 */
[----:B------:R-:W2:Y:S04]  /*26be0*/  LDL R87, [R1+0x12e0] ;  /* 0x0012e00001577983 */ /* 0x000ea80000100800 */
[----:B----4-:R0:W4:Y:S01]  /*26bf0*/  @P2 LDG.E.U16 R75, desc[UR16][R12.64] ;  /* 0x000000100c4b2981 */ /* 0x010122000c1e1500 */
[----:B------:R-:W-:Y:S01]  /*26c00*/  IMAD R10, R10, UR28, RZ ;  /* 0x0000001c0a0a7c24 */ /* 0x000fe2000f8e02ff */
[----:B------:R-:W1:Y:S01]  /*26c10*/  LDCU UR28, c[0x0][0x3b0] ;  /* 0x00007600ff1c77ac */ /* 0x000e620008000800 */
[----:B------:R-:W-:-:S03]  /*26c20*/  IMAD R9, R9, UR29, RZ ;  /* 0x0000001d09097c24 */ /* 0x000fc6000f8e02ff */
[----:B------:R3:W-:Y:S01]  /*26c30*/  STL [R1+0x224], R10 ;  /* 0x0002240a01007387 */ /* 0x0007e20000100800 */
[----:B------:R-:W-:Y:S01]  /*26c40*/  PRMT R38, RZ, 0x7610, R38 ;  /* 0x00007610ff267816 */ /* 0x000fe20000000026 */
[----:B------:R-:W1:Y:S01]  /*26c50*/  LDCU UR29, c[0x0][0x3b0] ;  /* 0x00007600ff1d77ac */ /* 0x000e620008000800 */
[----:B0-----:R-:W-:Y:S02]  /*26c60*/  @P2 IMAD.MOV.U32 R12, RZ, RZ, R80 ;  /* 0x000000ffff0c2224 */ /* 0x001fe400078e0050 */
[----:B------:R-:W-:Y:S01]  /*26c70*/  @P2 IMAD.MOV.U32 R13, RZ, RZ, R78 ;  /* 0x000000ffff0d2224 */ /* 0x000fe200078e004e */
[----:B---3--:R-:W-:-:S04]  /*26c80*/  SEL R10, R11, R89, !P3 ;  /* 0x000000590b0a7207 */ /* 0x008fc80005800000 */
[----:B------:R2:W3:Y:S04]  /*26c90*/  @P2 LDG.E.U16 R73, desc[UR16][R12.64] ;  /* 0x000000100c492981 */ /* 0x0004e8000c1e1500 */
[----:B------:R-:W3:Y:S04]  /*26ca0*/  LDL.LU R89, [R1+0x6a0] ;  /* 0x0006a00001597983 */ /* 0x000ee80000300800 */
[----:B------:R0:W-:Y:S04]  /*26cb0*/  STL [R1+0x244], R9 ;  /* 0x0002440901007387 */ /* 0x0001e80000100800 */
[----:B------:R-:W3:Y:S01]  /*26cc0*/  LDL.LU R92, [R1+0x6a4] ;  /* 0x0006a400015c7983 */ /* 0x000ee20000300800 */
[----:B0-----:R-:W-:-:S03]  /*26cd0*/  SEL R9, R11, R84, !P3 ;  /* 0x000000540b097207 */ /* 0x001fc60005800000 */
[----:B----4-:R-:W-:Y:S04]  /*26ce0*/  STL [R1+0x1c84], R75 ;  /* 0x001c844b01007387 */ /* 0x010fe80000100800 */
[----:B------:R-:W4:Y:S01]  /*26cf0*/  LDL R84, [R1+0x12ec] ;  /* 0x0012ec0001547983 */ /* 0x000f220000100800 */
[----:B--2---:R-:W-:Y:S02]  /*26d00*/  @P2 IMAD.MOV.U32 R12, RZ, RZ, R87 ;  /* 0x000000ffff0c2224 */ /* 0x004fe400078e0057 */
[----:B------:R-:W-:Y:S02]  /*26d10*/  @P2 IMAD.MOV.U32 R13, RZ, RZ, R83 ;  /* 0x000000ffff0d2224 */ /* 0x000fe400078e0053 */
[----:B------:R-:W-:Y:S01]  /*26d20*/  IMAD R10, R10, UR30, RZ ;  /* 0x0000001e0a0a7c24 */ /* 0x000fe2000f8e02ff */
[----:B------:R-:W-:Y:S01]  /*26d30*/  PRMT R37, RZ, 0x7610, R37 ;  /* 0x00007610ff257816 */ /* 0x000fe20000000025 */
[----:B------:R-:W-:Y:S01]  /*26d40*/  IMAD R9, R9, UR31, RZ ;  /* 0x0000001f09097c24 */ /* 0x000fe2000f8e02ff */
[----:B------:R0:W2:Y:S01]  /*26d50*/  @P2 LDG.E.U16 R72, desc[UR16][R12.64] ;  /* 0x000000100c482981 */ /* 0x0000a2000c1e1500 */
[----:B------:R-:W0:Y:S03]  /*26d60*/  LDCU UR30, c[0x0][0x3b0] ;  /* 0x00007600ff1e77ac */ /* 0x000e260008000800 */
[----:B------:R1:W-:Y:S01]  /*26d70*/  STL [R1+0x234], R10 ;  /* 0x0002340a01007387 */ /* 0x0003e20000100800 */
[----:B------:R-:W2:Y:S01]  /*26d80*/  LDCU UR31, c[0x0][0x3b0] ;  /* 0x00007600ff1f77ac */ /* 0x000ea20008000800 */
[----:B-1----:R-:W-:-:S02]  /*26d90*/  SEL R10, R11, R14, !P3 ;  /* 0x0000000e0b0a7207 */ /* 0x002fc40005800000 */
[----:B------:R-:W2:Y:S03]  /*26da0*/  LDL.LU R14, [R1+0x698] ;  /* 0x00069800010e7983 */ /* 0x000ea60000300800 */
[----:B------:R-:W-:Y:S01]  /*26db0*/  IMAD R10, R10, UR32, RZ ;  /* 0x000000200a0a7c24 */ /* 0x000fe2000f8e02ff */
[----:B------:R1:W-:Y:S01]  /*26dc0*/  STL [R1+0x250], R9 ;  /* 0x0002500901007387 */ /* 0x0003e20000100800 */
[----:B0-----:R-:W-:Y:S01]  /*26dd0*/  @P2 IMAD.MOV.U32 R12, RZ, RZ, R4 ;  /* 0x000000ffff0c2224 */ /* 0x001fe200078e0004 */
[----:B------:R-:W0:Y:S02]  /*26de0*/  LDCU UR32, c[0x0][0x3b0] ;  /* 0x00007600ff2077ac */ /* 0x000e240008000800 */
[----:B---3--:R-:W-:Y:S01]  /*26df0*/  STL [R1+0x1c88], R73 ;  /* 0x001c884901007387 */ /* 0x008fe20000100800 */
[----:B-1----:R-:W-:-:S03]  /*26e00*/  SEL R9, R11, R86, !P3 ;  /* 0x000000560b097207 */ /* 0x002fc60005800000 */
[----:B------:R-:W3:Y:S04]  /*26e10*/  LDL.LU R86, [R1+0x694] ;  /* 0x0006940001567983 */ /* 0x000ee80000300800 */
[----:B------:R1:W-:Y:S02]  /*26e20*/  STL [R1+0x240], R10 ;  /* 0x0002400a01007387 */ /* 0x0003e40000100800 */
[----:B-1----:R-:W-:Y:S02]  /*26e30*/  SEL R10, R11, R81, !P3 ;  /* 0x000000510b0a7207 */ /* 0x002fe40005800000 */
[----:B------:R-:W3:Y:S01]  /*26e40*/  LDL R81, [R1+0x12fc] ;  /* 0x0012fc0001517983 */ /* 0x000ee20000100800 */
[----:B----4-:R-:W-:-:S05]  /*26e50*/  @P2 IMAD.MOV.U32 R13, RZ, RZ, R84 ;  /* 0x000000ffff0d2224 */ /* 0x010fca00078e0054 */
[----:B------:R1:W4:Y:S01]  /*26e60*/  @P2 LDG.E.U16 R70, desc[UR16][R12.64] ;  /* 0x000000100c462981 */ /* 0x000322000c1e1500 */
[----:B------:R-:W-:Y:S01]  /*26e70*/  IMAD R9, R9, UR33, RZ ;  /* 0x0000002109097c24 */ /* 0x000fe2000f8e02ff */
[----:B------:R-:W-:Y:S01]  /*26e80*/  PRMT R36, RZ, 0x7610, R36 ;  /* 0x00007610ff247816 */ /* 0x000fe20000000024 */
[----:B------:R-:W-:Y:S01]  /*26e90*/  IMAD R10, R10, UR34, RZ ;  /* 0x000000220a0a7c24 */ /* 0x000fe2000f8e02ff */
[----:B------:R-:W0:Y:S02]  /*26ea0*/  LDCU UR33, c[0x0][0x3b0] ;  /* 0x00007600ff2177ac */ /* 0x000e240008000800 */
[----:B------:R1:W-:Y:S01]  /*26eb0*/  STL [R1+0x260], R9 ;  /* 0x0002600901007387 */ /* 0x0003e20000100800 */
[----:B------:R-:W-:Y:S01]  /*26ec0*/  PRMT R35, RZ, 0x7610, R35 ;  /* 0x00007610ff237816 */ /* 0x000fe20000000023 */
[----:B------:R-:W0:Y:S02]  /*26ed0*/  LDCU UR34, c[0x0][0x3b0] ;  /* 0x00007600ff2277ac */ /* 0x000e240008000800 */
[----:B------:R-:W4:Y:S04]  /*26ee0*/  LDL.LU R83, [R1+0x690] ;  /* 0x0006900001537983 */ /* 0x000f280000300800 */
[----:B--2---:R-:W-:Y:S01]  /*26ef0*/  STL [R1+0x1c8c], R72 ;  /* 0x001c8c4801007387 */ /* 0x004fe20000100800 */
[----:B-1----:R-:W-:-:S03]  /*26f00*/  SEL R9, R11, R89, !P3 ;  /* 0x000000590b097207 */ /* 0x002fc60005800000 */
[----:B------:R-:W2:Y:S04]  /*26f10*/  LDL.LU R87, [R1+0x68c] ;  /* 0x00068c0001577983 */ /* 0x000ea80000300800 */
[----:B------:R1:W-:Y:S04]  /*26f20*/  STL [R1+0x24c], R10 ;  /* 0x00024c0a01007387 */ /* 0x0003e80000100800 */
[----:B------:R-:W2:Y:S01]  /*26f30*/  LDL R89, [R1+0x130c] ;  /* 0x00130c0001597983 */ /* 0x000ea20000100800 */
[----:B-1----:R-:W-:-:S03]  /*26f40*/  SEL R10, R11, R92, !P3 ;  /* 0x0000005c0b0a7207 */ /* 0x002fc60005800000 */
[----:B------:R-:W2:Y:S01]  /*26f50*/  LDL R92, [R1+0x1310] ;  /* 0x00131000015c7983 */ /* 0x000ea20000100800 */
[----:B------:R-:W-:Y:S01]  /*26f60*/  IMAD R9, R9, UR11, RZ ;  /* 0x0000000b09097c24 */ /* 0x000fe2000f8e02ff */
[----:B------:R-:W-:Y:S01]  /*26f70*/  PRMT R34, RZ, 0x7610, R34 ;  /* 0x00007610ff227816 */ /* 0x000fe20000000022 */
[----:B------:R-:W-:Y:S01]  /*26f80*/  @P2 IMAD.MOV.U32 R12, RZ, RZ, R2 ;  /* 0x000000ffff0c2224 */ /* 0x000fe200078e0002 */
[----:B------:R-:W1:Y:S01]  /*26f90*/  LDCU UR11, c[0x0][0x3b0] ;  /* 0x00007600ff0b77ac */ /* 0x000e620008000800 */
[----:B------:R-:W-:Y:S01]  /*26fa0*/  IMAD R10, R10, UR35, RZ ;  /* 0x000000230a0a7c24 */ /* 0x000fe2000f8e02ff */
[----:B------:R0:W-:Y:S01]  /*26fb0*/  STL [R1+0x26c], R9 ;  /* 0x00026c0901007387 */ /* 0x0001e20000100800 */
[----:B------:R-:W1:Y:S03]  /*26fc0*/  LDCU UR35, c[0x0][0x3b0] ;  /* 0x00007600ff2377ac */ /* 0x000e660008000800 */
[----:B------:R-:W2:Y:S01]  /*26fd0*/  LDL.LU R4, [R1+0x684] ;  /* 0x0006840001047983 */ /* 0x000ea20000300800 */
[----:B---3--:R-:W-:Y:S01]  /*26fe0*/  @P2 IMAD.MOV.U32 R13, RZ, RZ, R81 ;  /* 0x000000ffff0d2224 */ /* 0x008fe200078e0051 */
[----:B0-----:R-:W-:-:S04]  /*26ff0*/  SEL R9, R11, R14, !P3 ;  /* 0x0000000e0b097207 */ /* 0x001fc80005800000 */
[----:B------:R2:W3:Y:S04]  /*27000*/  @P2 LDG.E.U16 R69, desc[UR16][R12.64] ;  /* 0x000000100c452981 */ /* 0x0004e8000c1e1500 */
[----:B----4-:R-:W-:Y:S04]  /*27010*/  STL [R1+0x1c90], R70 ;  /* 0x001c904601007387 */ /* 0x010fe80000100800 */
[----:B------:R-:W4:Y:S04]  /*27020*/  LDL.LU R14, [R1+0x674] ;  /* 0x00067400010e7983 */ /* 0x000f280000300800 */
[----:B------:R0:W-:Y:S04]  /*27030*/  STL [R1+0x25c], R10 ;  /* 0x00025c0a01007387 */ /* 0x0001e80000100800 */
[----:B------:R-:W4:Y:S01]  /*27040*/  LDL R84, [R1+0x131c] ;  /* 0x00131c0001547983 */ /* 0x000f220000100800 */
[----:B0-----:R-:W-:-:S03]  /*27050*/  SEL R10, R11, R86, !P3 ;  /* 0x000000560b0a7207 */ /* 0x001fc60005800000 */
[----:B------:R-:W4:Y:S01]  /*27060*/  LDL R86, [R1+0x1320] ;  /* 0x0013200001567983 */ /* 0x000f220000100800 */
[----:B--2---:R-:W-:Y:S02]  /*27070*/  @P2 IMAD.MOV.U32 R13, RZ, RZ, R89 ;  /* 0x000000ffff0d2224 */ /* 0x004fe400078e0059 */
[----:B------:R-:W-:Y:S02]  /*27080*/  @P2 IMAD.MOV.U32 R12, RZ, RZ, R92 ;  /* 0x000000ffff0c2224 */ /* 0x000fe400078e005c */
[----:B------:R-:W-:Y:S01]  /*27090*/  IMAD R9, R9, UR36, RZ ;  /* 0x0000002409097c24 */ /* 0x000fe2000f8e02ff */
[----:B------:R-:W0:Y:S02]  /*270a0*/  LDCU UR36, c[0x0][0x3b0] ;  /* 0x00007600ff2477ac */ /* 0x000e240008000800 */
[----:B------:R4:W2:Y:S01]  /*270b0*/  @P2 LDG.E.U16 R67, desc[UR16][R12.64] ;  /* 0x000000100c432981 */ /* 0x0008a2000c1e1500 */
[----:B------:R-:W-:Y:S01]  /*270c0*/  IMAD R10, R10, UR37, RZ ;  /* 0x000000250a0a7c24 */ /* 0x000fe2000f8e02ff */
[----:B------:R-:W0:Y:S02]  /*270d0*/  LDCU UR37, c[0x0][0x3b0] ;  /* 0x00007600ff2577ac */ /* 0x000e240008000800 */
[----:B------:R-:W-:Y:S04]  /*270e0*/  STL [R1+0x27c], R9 ;  /* 0x00027c0901007387 */ /* 0x000fe80000100800 */
[----:B------:R-:W2:Y:S04]  /*270f0*/  LDL.LU R2, [R1+0x678] ;  /* 0x0006780001027983 */ /* 0x000ea80000300800 */
[----:B---3--:R-:W-:Y:S04]  /*27100*/  STL [R1+0x1c94], R69 ;  /* 0x001c944501007387 */ /* 0x008fe80000100800 */
[----:B------:R-:W3:Y:S04]  /*27110*/  LDL.LU R80, [R1+0x67c] ;  /* 0x00067c0001507983 */ /* 0x000ee80000300800 */
[----:B------:R0:W-:Y:S04]  /*27120*/  STL [R1+0x268], R10 ;  /* 0x0002680a01007387 */ /* 0x0001e80000100800 */
[----:B------:R-:W3:Y:S01]  /*27130*/  LDL R81, [R1+0x132c] ;  /* 0x00132c0001517983 */ /* 0x000ee20000100800 */
[----:B0-----:R-:W-:-:S03]  /*27140*/  SEL R10, R11, R87, !P3 ;  /* 0x000000570b0a7207 */ /* 0x001fc60005800000 */
[----:B------:R-:W3:Y:S01]  /*27150*/  LDL R87, [R1+0x1330] ;  /* 0x0013300001577983 */ /* 0x000ee20000100800 */
[----:B----4-:R-:W-:Y:S02]  /*27160*/  @P2 IMAD.MOV.U32 R13, RZ, RZ, R84 ;  /* 0x000000ffff0d2224 */ /* 0x010fe400078e0054 */
[----:B------:R-:W-:-:S05]  /*27170*/  @P2 IMAD.MOV.U32 R12, RZ, RZ, R86 ;  /* 0x000000ffff0c2224 */ /* 0x000fca00078e0056 */
[----:B------:R3:W4:Y:S01]  /*27180*/  @P2 LDG.E.U16 R66, desc[UR16][R12.64] ;  /* 0x000000100c422981 */ /* 0x000722000c1e1500 */
[----:B------:R-:W-:-:S05]  /*27190*/  SEL R9, R11, R83, !P3 ;  /* 0x000000530b097207 */ /* 0x000fca0005800000 */
[----:B------:R-:W-:Y:S01]  /*271a0*/  IMAD R9, R9, UR38, RZ ;  /* 0x0000002609097c24 */ /* 0x000fe2000f8e02ff */
[----:B------:R-:W-:Y:S01]  /*271b0*/  PRMT R33, RZ, 0x7610, R33 ;  /* 0x00007610ff217816 */ /* 0x000fe20000000021 */
[----:B------:R-:W0:Y:S03]  /*271c0*/  LDCU UR38, c[0x0][0x3b0] ;  /* 0x00007600ff2677ac */ /* 0x000e260008000800 */
[----:B------:R1:W-:Y:S04]  /*271d0*/  STL [R1+0x284], R9 ;  /* 0x0002840901007387 */ /* 0x0003e80000100800 */
[----:B------:R-:W4:Y:S04]  /*271e0*/  LDL.LU R89, [R1+0x680] ;  /* 0x0006800001597983 */ /* 0x000f280000300800 */
[----:B--2---:R-:W-:Y:S01]  /*271f0*/  STL [R1+0x1c98], R67 ;  /* 0x001c984301007387 */ /* 0x004fe20000100800 */
[----:B-1----:R-:W-:Y:S01]  /*27200*/  SEL R9, R11, R4, !P3 ;  /* 0x000000040b097207 */ /* 0x002fe20005800000 */
[----:B------:R-:W-:-:S02]  /*27210*/  IMAD R4, R10, UR39, RZ ;  /* 0x000000270a047c24 */ /* 0x000fc4000f8e02ff */
[----:B------:R-:W2:Y:S01]  /*27220*/  LDL.LU R92, [R1+0x670] ;  /* 0x00067000015c7983 */ /* 0x000ea20000300800 */
[----:B------:R-:W-:Y:S01]  /*27230*/  SEL R10, R11, R14, !P3 ;  /* 0x0000000e0b0a7207 */ /* 0x000fe20005800000 */
[----:B------:R-:W1:Y:S02]  /*27240*/  LDCU UR39, c[0x0][0x3b0] ;  /* 0x00007600ff2777ac */ /* 0x000e640008000800 */
[----:B------:R-:W2:Y:S04]  /*27250*/  LDL R83, [R1+0x133c] ;  /* 0x00133c0001537983 */ /* 0x000ea80000100800 */
[----:B------:R-:W2:Y:S01]  /*27260*/  LDL R14, [R1+0x1340] ;  /* 0x00134000010e7983 */ /* 0x000ea20000100800 */
[----:B------:R-:W-:Y:S01]  /*27270*/  IMAD R9, R9, UR40, RZ ;  /* 0x0000002809097c24 */ /* 0x000fe2000f8e02ff */
[----:B------:R-:W-:Y:S01]  /*27280*/  PRMT R32, RZ, 0x7610, R32 ;  /* 0x00007610ff207816 */ /* 0x000fe20000000020 */
[----:B------:R-:W0:Y:S03]  /*27290*/  LDCU UR40, c[0x0][0x3b0] ;  /* 0x00007600ff2877ac */ /* 0x000e260008000800 */
[----:B------:R1:W-:Y:S04]  /*272a0*/  STL [R1+0x294], R9 ;  /* 0x0002940901007387 */ /* 0x0003e80000100800 */
[----:B------:R-:W2:Y:S01]  /*272b0*/  LDL.LU R84, [R1+0x668] ;  /* 0x0006680001547983 */ /* 0x000ea20000300800 */
[----:B---3--:R-:W-:Y:S01]  /*272c0*/  @P2 IMAD.MOV.U32 R13, RZ, RZ, R81 ;  /* 0x000000ffff0d2224 */ /* 0x008fe200078e0051 */
[----:B-1----:R-:W-:Y:S01]  /*272d0*/  SEL R9, R11, R2, !P3 ;  /* 0x000000020b097207 */ /* 0x002fe20005800000 */
[----:B------:R-:W-:-:S02]  /*272e0*/  @P2 IMAD.MOV.U32 R12, RZ, RZ, R87 ;  /* 0x000000ffff0c2224 */ /* 0x000fc400078e0057 */
[----:B------:R-:W-:Y:S01]  /*272f0*/  IMAD R2, R10, UR41, RZ ;  /* 0x000000290a027c24 */ /* 0x000fe2000f8e02ff */
[----:B------:R-:W-:Y:S01]  /*27300*/  SEL R10, R11, R80, !P3 ;  /* 0x000000500b0a7207 */ /* 0x000fe20005800000 */
[----:B----4-:R-:W-:Y:S01]  /*27310*/  STL [R1+0x1c9c], R66 ;  /* 0x001c9c4201007387 */ /* 0x010fe20000100800 */
[----:B------:R-:W-:Y:S01]  /*27320*/  IMAD R9, R9, UR42, RZ ;  /* 0x0000002a09097c24 */ /* 0x000fe2000f8e02ff */
[----:B------:R-:W-:Y:S01]  /*27330*/  PRMT R31, RZ, 0x7610, R31 ;  /* 0x00007610ff1f7816 */ /* 0x000fe2000000001f */
[----:B------:R-:W1:Y:S01]  /*27340*/  LDCU UR41, c[0x0][0x3b0] ;  /* 0x00007600ff2977ac */ /* 0x000e620008000800 */
[----:B------:R2:W3:Y:S01]  /*27350*/  @P2 LDG.E.U16 R65, desc[UR16][R12.64] ;  /* 0x000000100c412981 */ /* 0x0004e2000c1e1500 */
[----:B------:R-:W4:Y:S03]  /*27360*/  LDCU UR42, c[0x0][0x3b0] ;  /* 0x00007600ff2a77ac */ /* 0x000f260008000800 */
[----:B------:R-:W4:Y:S04]  /*27370*/  LDL.LU R86, [R1+0x658] ;  /* 0x0006580001567983 */ /* 0x000f280000300800 */
[----:B------:R-:W4:Y:S04]  /*27380*/  LDL R78, [R1+0x134c] ;  /* 0x00134c00014e7983 */ /* 0x000f280000100800 */
[----:B------:R-:W4:Y:S01]  /*27390*/  LDL R80, [R1+0x1350] ;  /* 0x0013500001507983 */ /* 0x000f220000100800 */
[----:B--2---:R-:W-:-:S02]  /*273a0*/  @P2 IMAD.MOV.U32 R13, RZ, RZ, R83 ;  /* 0x000000ffff0d2224 */ /* 0x004fc400078e0053 */
[----:B------:R-:W-:-:S05]  /*273b0*/  @P2 IMAD.MOV.U32 R12, RZ, RZ, R14 ;  /* 0x000000ffff0c2224 */ /* 0x000fca00078e000e */
[----:B------:R4:W2:Y:S04]  /*273c0*/  @P2 LDG.E.U16 R64, desc[UR16][R12.64] ;  /* 0x000000100c402981 */ /* 0x0008a8000c1e1500 */
[----:B------:R0:W-:Y:S04]  /*273d0*/  STL [R1+0x2a4], R9 ;  /* 0x0002a40901007387 */ /* 0x0001e80000100800 */
[----:B------:R-:W2:Y:S01]  /*273e0*/  LDL.LU R87, [R1+0x65c] ;  /* 0x00065c0001577983 */ /* 0x000ea20000300800 */
[C---:B0-----:R-:W-:Y:S01]  /*273f0*/  SEL R9, R11.reuse, R89, !P3 ;  /* 0x000000590b097207 */ /* 0x041fe20005800000 */
[----:B------:R-:W-:Y:S01]  /*27400*/  IMAD R89, R10, UR43, RZ ;  /* 0x0000002b0a597c24 */ /* 0x000fe2000f8e02ff */
[----:B------:R-:W-:Y:S01]  /*27410*/  SEL R10, R11, R92, !P3 ;  /* 0x0000005c0b0a7207 */ /* 0x000fe20005800000 */
[----:B------:R-:W0:Y:S01]  /*27420*/  LDCU UR43, c[0x0][0x3b0] ;  /* 0x00007600ff2b77ac */ /* 0x000e220008000800 */
[----:B---3--:R-:W-:Y:S04]  /*27430*/  STL [R1+0x1ca0], R65 ;  /* 0x001ca04101007387 */ /* 0x008fe80000100800 */
[----:B------:R-:W3:Y:S04]  /*27440*/  LDL.LU R81, [R1+0x664] ;  /* 0x0006640001517983 */ /* 0x000ee80000300800 */
[----:B------:R-:W3:Y:S01]  /*27450*/  LDL R76, [R1+0x135c] ;  /* 0x00135c00014c7983 */ /* 0x000ee20000100800 */
[----:B----4-:R-:W-:-:S03]  /*27460*/  @P2 IMAD.MOV.U32 R13, RZ, RZ, R78 ;  /* 0x000000ffff0d2224 */ /* 0x010fc600078e004e */
[----:B------:R-:W4:Y:S01]  /*27470*/  LDL R92, [R1+0x1360] ;  /* 0x00136000015c7983 */ /* 0x000f220000100800 */
[----:B------:R-:W-:-:S05]  /*27480*/  @P2 IMAD.MOV.U32 R12, RZ, RZ, R80 ;  /* 0x000000ffff0c2224 */ /* 0x000fca00078e0050 */
[----:B------:R3:W4:Y:S01]  /*27490*/  @P2 LDG.E.U16 R63, desc[UR16][R12.64] ;  /* 0x000000100c3f2981 */ /* 0x000722000c1e1500 */
        /* <DEDUP_REMOVED lines=15> */
[----:B------:R-:W-:Y:S01]  /*27590*/  IMAD R80, R10, UR47, RZ ;  /* 0x0000002f0a507c24 */ /* 0x000fe2000f8e02ff */
[----:B------:R-:W-:Y:S01]  /*275a0*/  PRMT R28, RZ, 0x7610, R28 ;  /* 0x00007610ff1c7816 */ /* 0x000fe2000000001c */
[----:B------:R-:W0:Y:S01]  /*275b0*/  LDCU UR46, c[0x0][0x3b0] ;  /* 0x00007600ff2e77ac */ /* 0x000e220008000800 */
[----:B------:R1:W-:Y:S01]  /*275c0*/  STL [R1+0x2b8], R9 ;  /* 0x0002b80901007387 */ /* 0x0003e20000100800 */
[----:B------:R-:W0:Y:S03]  /*275d0*/  LDCU UR47, c[0x0][0x3b0] ;  /* 0x00007600ff2f77ac */ /* 0x000e260008000800 */
[----:B------:R-:W2:Y:S01]  /*275e0*/  LDL.LU R78, [R1+0x648] ;  /* 0x00064800014e7983 */ /* 0x000ea20000300800 */
[----:B-1----:R-:W-:Y:S01]  /*275f0*/  SEL R9, R11, R87, !P3 ;  /* 0x000000570b097207 */ /* 0x002fe20005800000 */
[----:B---3--:R-:W-:-:S02]  /*27600*/  @P2 IMAD.MOV.U32 R13, RZ, RZ, R76 ;  /* 0x000000ffff0d2224 */ /* 0x008fc400078e004c */
[----:B----4-:R-:W-:Y:S01]  /*27610*/  @P2 IMAD.MOV.U32 R12, RZ, RZ, R92 ;  /* 0x000000ffff0c2224 */ /* 0x010fe200078e005c */
[----:B------:R-:W-:-:S04]  /*27620*/  SEL R10, R11, R81, !P3 ;  /* 0x000000510b0a7207 */ /* 0x000fc80005800000 */
[----:B------:R2:W3:Y:S04]  /*27630*/  @P2 LDG.E.U16 R62, desc[UR16][R12.64] ;  /* 0x000000100c3e2981 */ /* 0x0004e8000c1e1500 */
[----:B------:R-:W-:Y:S04]  /*27640*/  STL [R1+0x1ca8], R63 ;  /* 0x001ca83f01007387 */ /* 0x000fe80000100800 */
[----:B------:R-:W4:Y:S04]  /*27650*/  LDL.LU R87, [R1+0x63c] ;  /* 0x00063c0001577983 */ /* 0x000f280000300800 */
[----:B------:R-:W4:Y:S04]  /*27660*/  LDL R73, [R1+0x137c] ;  /* 0x00137c0001497983 */ /* 0x000f280000100800 */
[----:B------:R-:W4:Y:S01]  /*27670*/  LDL R81, [R1+0x1380] ;  /* 0x0013800001517983 */ /* 0x000f220000100800 */
[----:B------:R-:W-:Y:S01]  /*27680*/  IMAD R10, R10, UR49, RZ ;  /* 0x000000310a0a7c24 */ /* 0x000fe2000f8e02ff */
[----:B------:R-:W1:Y:S01]  /*27690*/  LDCU UR49, c[0x0][0x3b0] ;  /* 0x00007600ff3177ac */ /* 0x000e620008000800 */
[----:B------:R-:W-:Y:S01]  /*276a0*/  IMAD R75, R9, UR48, RZ ;  /* 0x00000030094b7c24 */ /* 0x000fe2000f8e02ff */
[----:B------:R-:W4:Y:S01]  /*276b0*/  LDL.LU R92, [R1+0x640] ;  /* 0x00064000015c7983 */ /* 0x000f220000300800 */
[----:B--2---:R-:W-:-:S02]  /*276c0*/  @P2 IMAD.MOV.U32 R13, RZ, RZ, R72 ;  /* 0x000000ffff0d2224 */ /* 0x004fc400078e0048 */
[----:B------:R-:W-:Y:S01]  /*276d0*/  @P2 IMAD.MOV.U32 R12, RZ, RZ, R86 ;  /* 0x000000ffff0c2224 */ /* 0x000fe200078e0056 */
[----:B------:R-:W-:Y:S01]  /*276e0*/  SEL R9, R11, R14, !P3 ;  /* 0x0000000e0b097207 */ /* 0x000fe20005800000 */
[----:B------:R-:W2:Y:S03]  /*276f0*/  LDCU UR48, c[0x0][0x3b0] ;  /* 0x00007600ff3077ac */ /* 0x000ea60008000800 */
[----:B------:R4:W2:Y:S04]  /*27700*/  @P2 LDG.E.U16 R61, desc[UR16][R12.64] ;  /* 0x000000100c3d2981 */ /* 0x0008a8000c1e1500 */
[----:B---3--:R-:W-:Y:S04]  /*27710*/  STL [R1+0x1cac], R62 ;  /* 0x001cac3e01007387 */ /* 0x008fe80000100800 */
[----:B------:R-:W3:Y:S04]  /*27720*/  LDL.LU R14, [R1+0x634] ;  /* 0x00063400010e7983 */ /* 0x000ee80000300800 */
[----:B------:R0:W-:Y:S01]  /*27730*/  STL [R1+0x2b4], R10 ;  /* 0x0002b40a01007387 */ /* 0x0001e20000100800 */
[----:B----4-:R-:W-:-:S03]  /*27740*/  @P2 IMAD.MOV.U32 R13, RZ, RZ, R73 ;  /* 0x000000ffff0d2224 */ /* 0x010fc600078e0049 */
[----:B------:R-:W4:Y:S01]  /*27750*/  LDL R76, [R1+0x138c] ;  /* 0x00138c00014c7983 */ /* 0x000f220000100800 */
[----:B------:R-:W-:Y:S01]  /*27760*/  @P2 IMAD.MOV.U32 R12, RZ, RZ, R81 ;  /* 0x000000ffff0c2224 */ /* 0x000fe200078e0051 */
[----:B0-----:R-:W-:Y:S02]  /*27770*/  SEL R10, R11, R83, !P3 ;  /* 0x000000530b0a7207 */ /* 0x001fe40005800000 */
[----:B------:R-:W3:Y:S04]  /*27780*/  LDL R83, [R1+0x1390] ;  /* 0x0013900001537983 */ /* 0x000ee80000100800 */
[----:B------:R4:W3:Y:S01]  /*27790*/  @P2 LDG.E.U16 R59, desc[UR16][R12.64] ;  /* 0x000000100c3b2981 */ /* 0x0008e2000c1e1500 */
[----:B------:R-:W-:Y:S01]  /*277a0*/  IMAD R10, R10, UR51, RZ ;  /* 0x000000330a0a7c24 */ /* 0x000fe2000f8e02ff */
[----:B------:R-:W-:Y:S01]  /*277b0*/  PRMT R27, RZ, 0x7610, R27 ;  /* 0x00007610ff1b7816 */ /* 0x000fe2000000001b */
[----:B------:R-:W-:Y:S01]  /*277c0*/  IMAD R70, R9, UR50, RZ ;  /* 0x0000003209467c24 */ /* 0x000fe2000f8e02ff */
[----:B------:R-:W3:Y:S01]  /*277d0*/  LDL.LU R86, [R1+0x630] ;  /* 0x0006300001567983 */ /* 0x000ee20000300800 */
[C---:B------:R-:W-:Y:S01]  /*277e0*/  SEL R9, R11.reuse, R78, !P3 ;  /* 0x0000004e0b097207 */ /* 0x040fe20005800000 */
[----:B------:R-:W0:Y:S02]  /*277f0*/  LDCU UR50, c[0x0][0x3b0] ;  /* 0x00007600ff3277ac */ /* 0x000e240008000800 */
[----:B--2---:R-:W-:Y:S01]  /*27800*/  STL [R1+0x1cb0], R61 ;  /* 0x001cb03d01007387 */ /* 0x004fe20000100800 */
[----:B------:R-:W-:Y:S01]  /*27810*/  PRMT R26, RZ, 0x7610, R26 ;  /* 0x00007610ff1a7816 */ /* 0x000fe2000000001a */
[----:B------:R-:W2:Y:S02]  /*27820*/  LDCU UR51, c[0x0][0x3b0] ;  /* 0x00007600ff3377ac */ /* 0x000ea40008000800 */
[----:B------:R-:W2:Y:S04]  /*27830*/  LDL.LU R78, [R1+0x320] ;  /* 0x00032000014e7983 */ /* 0x000ea80000300800 */
[----:B------:R0:W-:Y:S04]  /*27840*/  STL [R1+0x2c0], R10 ;  /* 0x0002c00a01007387 */ /* 0x0001e80000100800 */
[----:B------:R-:W2:Y:S01]  /*27850*/  LDL R72, [R1+0x139c] ;  /* 0x00139c0001487983 */ /* 0x000ea20000100800 */
[----:B0-----:R-:W-:-:S03]  /*27860*/  SEL R10, R11, R87, !P3 ;  /* 0x000000570b0a7207 */ /* 0x001fc60005800000 */
[----:B------:R-:W2:Y:S01]  /*27870*/  LDL R87, [R1+0x13a0] ;  /* 0x0013a00001577983 */ /* 0x000ea20000100800 */
[----:B------:R-:W-:Y:S02]  /*27880*/  IMAD R67, R9, UR52, RZ ;  /* 0x0000003409437c24 */ /* 0x000fe4000f8e02ff */
[----:B------:R-:W-:Y:S01]  /*27890*/  IMAD R10, R10, UR53, RZ ;  /* 0x000000350a0a7c24 */ /* 0x000fe2000f8e02ff */
[----:B------:R-:W2:Y:S01]  /*278a0*/  LDL.LU R81, [R1+0x2ec] ;  /* 0x0002ec0001517983 */ /* 0x000ea20000300800 */
[C---:B------:R-:W-:Y:S01]  /*278b0*/  SEL R9, R11.reuse, R92, !P3 ;  /* 0x0000005c0b097207 */ /* 0x040fe20005800000 */
[----:B------:R-:W0:Y:S01]  /*278c0*/  LDCU UR52, c[0x0][0x3b0] ;  /* 0x00007600ff3477ac */ /* 0x000e220008000800 */
[----:B------:R-:W-:Y:S01]  /*278d0*/  PRMT R25, RZ, 0x7610, R25 ;  /* 0x00007610ff197816 */ /* 0x000fe20000000019 */
[----:B------:R-:W0:Y:S01]  /*278e0*/  LDCU UR53, c[0x0][0x3b0] ;  /* 0x00007600ff3577ac */ /* 0x000e220008000800 */
[----:B----4-:R-:W-:Y:S02]  /*278f0*/  @P2 IMAD.MOV.U32 R13, RZ, RZ, R76 ;  /* 0x000000ffff0d2224 */ /* 0x010fe400078e004c */
[----:B---3--:R-:W-:Y:S01]  /*27900*/  @P2 IMAD.MOV.U32 R12, RZ, RZ, R83 ;  /* 0x000000ffff0c2224 */ /* 0x008fe200078e0053 */
[----:B------:R-:W-:Y:S04]  /*27910*/  STL [R1+0x1cb4], R59 ;  /* 0x001cb43b01007387 */ /* 0x000fe80000100800 */
[----:B------:R-:W3:Y:S04]  /*27920*/  LDL.LU R92, [R1+0x310] ;  /* 0x00031000015c7983 */ /* 0x000ee80000300800 */
[----:B------:R4:W-:Y:S04]  /*27930*/  STL [R1+0x2d0], R10 ;  /* 0x0002d00a01007387 */ /* 0x0009e80000100800 */
[----:B------:R2:W3:Y:S04]  /*27940*/  @P2 LDG.E.U16 R57, desc[UR16][R12.64] ;  /* 0x000000100c392981 */ /* 0x0004e8000c1e1500 */
[----:B------:R-:W3:Y:S01]  /*27950*/  LDL R73, [R1+0x13ac] ;  /* 0x0013ac0001497983 */ /* 0x000ee20000100800 */
[----:B----4-:R-:W-:-:S03]  /*27960*/  SEL R10, R11, R14, !P3 ;  /* 0x0000000e0b0a7207 */ /* 0x010fc60005800000 */
[----:B------:R-:W4:Y:S01]  /*27970*/  LDL R14, [R1+0x13b0] ;  /* 0x0013b000010e7983 */ /* 0x000f220000100800 */
[----:B--2---:R-:W-:Y:S02]  /*27980*/  @P2 IMAD.MOV.U32 R13, RZ, RZ, R72 ;  /* 0x000000ffff0d2224 */ /* 0x004fe400078e0048 */
[----:B------:R-:W-:-:S05]  /*27990*/  @P2 IMAD.MOV.U32 R12, RZ, RZ, R87 ;  /* 0x000000ffff0c2224 */ /* 0x000fca00078e0057 */
[----:B------:R2:W4:Y:S01]  /*279a0*/  @P2 LDG.E.U16 R56, desc[UR16][R12.64] ;  /* 0x000000100c382981 */ /* 0x000522000c1e1500 */
[----:B------:R-:W-:Y:S01]  /*279b0*/  IMAD R9, R9, UR54, RZ ;  /* 0x0000003609097c24 */ /* 0x000fe2000f8e02ff */
[----:B------:R-:W0:Y:S01]  /*279c0*/  LDCU UR54, c[0x0][0x3b0] ;  /* 0x00007600ff3677ac */ /* 0x000e220008000800 */
[----:B------:R-:W-:-:S03]  /*279d0*/  IMAD R66, R10, UR55, RZ ;  /* 0x000000370a427c24 */ /* 0x000fc6000f8e02ff */
[----:B------:R1:W-:Y:S01]  /*279e0*/  STL [R1+0x2f0], R9 ;  /* 0x0002f00901007387 */ /* 0x0003e20000100800 */
[C---:B------:R-:W-:Y:S01]  /*279f0*/  SEL R10, R11.reuse, R78, !P3 ;  /* 0x0000004e0b0a7207 */ /* 0x040fe20005800000 */
[----:B------:R-:W0:Y:S02]  /*27a00*/  LDCU UR55, c[0x0][0x3b0] ;  /* 0x00007600ff3777ac */ /* 0x000e240008000800 */
[----:B------:R-:W4:Y:S01]  /*27a10*/  LDL.LU R83, [R1+0x2fc] ;  /* 0x0002fc0001537983 */ /* 0x000f220000300800 */
[----:B-1----:R-:W-:-:S03]  /*27a20*/  SEL R9, R11, R86, !P3 ;  /* 0x000000560b097207 */ /* 0x002fc60005800000 */
[----:B---3--:R-:W-:Y:S04]  /*27a30*/  STL [R1+0x1cb8], R57 ;  /* 0x001cb83901007387 */ /* 0x008fe80000100800 */
[----:B------:R-:W3:Y:S01]  /*27a40*/  LDL.LU R86, [R1+0x308] ;  /* 0x0003080001567983 */ /* 0x000ee20000300800 */
[----:B--2---:R-:W-:-:S03]  /*27a50*/  @P2 IMAD.MOV.U32 R13, RZ, RZ, R73 ;  /* 0x000000ffff0d2224 */ /* 0x004fc600078e0049 */
[----:B------:R-:W2:Y:S01]  /*27a60*/  LDL R76, [R1+0x13bc] ;  /* 0x0013bc00014c7983 */ /* 0x000ea20000100800 */
[----:B----4-:R-:W-:-:S03]  /*27a70*/  @P2 IMAD.MOV.U32 R12, RZ, RZ, R14 ;  /* 0x000000ffff0c2224 */ /* 0x010fc600078e000e */
[----:B------:R-:W4:Y:S04]  /*27a80*/  LDL R78, [R1+0x13c0] ;  /* 0x0013c000014e7983 */ /* 0x000f280000100800 */
[----:B------:R2:W3:Y:S01]  /*27a90*/  @P2 LDG.E.U16 R55, desc[UR16][R12.64] ;  /* 0x000000100c372981 */ /* 0x0004e2000c1e1500 */
[----:B------:R-:W-:Y:S01]  /*27aa0*/  IMAD R9, R9, UR56, RZ ;  /* 0x0000003809097c24 */ /* 0x000fe2000f8e02ff */
[----:B------:R-:W1:Y:S01]  /*27ab0*/  LDCU UR56, c[0x0][0x3b0] ;  /* 0x00007600ff3877ac */ /* 0x000e620008000800 */
[----:B------:R-:W-:-:S03]  /*27ac0*/  IMAD R65, R10, UR57, RZ ;  /* 0x000000390a417c24 */ /* 0x000fc6000f8e02ff */
[----:B------:R0:W-:Y:S01]  /*27ad0*/  STL [R1+0x300], R9 ;  /* 0x0003000901007387 */ /* 0x0001e20000100800 */
[C---:B------:R-:W-:Y:S01]  /*27ae0*/  SEL R10, R11.reuse, R92, !P3 ;  /* 0x0000005c0b0a7207 */ /* 0x040fe20005800000 */
[----:B------:R-:W1:Y:S02]  /*27af0*/  LDCU UR57, c[0x0][0x3b0] ;  /* 0x00007600ff3977ac */ /* 0x000e640008000800 */
[----:B------:R-:W3:Y:S04]  /*27b00*/  LDL.LU R87, [R1+0x37c] ;  /* 0x00037c0001577983 */ /* 0x000ee80000300800 */
[----:B------:R-:W-:Y:S01]  /*27b10*/  STL [R1+0x1cd4], R56 ;  /* 0x001cd43801007387 */ /* 0x000fe20000100800 */
[----:B0-----:R-:W-:-:S03]  /*27b20*/  SEL R9, R11, R81, !P3 ;  /* 0x000000510b097207 */ /* 0x001fc60005800000 */
[----:B------:R-:W3:Y:S04]  /*27b30*/  LDL.LU R81, [R1+0x330] ;  /* 0x0003300001517983 */ /* 0x000ee80000300800 */
[----:B------:R-:W3:Y:S04]  /*27b40*/  LDL R72, [R1+0x13cc] ;  /* 0x0013cc0001487983 */ /* 0x000ee80000100800 */
[----:B------:R-:W3:Y:S01]  /*27b50*/  LDL R92, [R1+0x13d0] ;  /* 0x0013d000015c7983 */ /* 0x000ee20000100800 */
[----:B------:R-:W-:Y:S01]  /*27b60*/  IMAD R9, R9, UR58, RZ ;  /* 0x0000003a09097c24 */ /* 0x000fe2000f8e02ff */
[----:B------:R-:W-:Y:S01]  /*27b70*/  PRMT R24, RZ, 0x7610, R24 ;  /* 0x00007610ff187816 */ /* 0x000fe20000000018 */
[----:B------:R-:W-:Y:S01]  /*27b80*/  IMAD R10, R10, UR59, RZ ;  /* 0x0000003b0a0a7c24 */ /* 0x000fe2000f8e02ff */
[----:B------:R-:W-:Y:S01]  /*27b90*/  PRMT R23, RZ, 0x7610, R23 ;  /* 0x00007610ff177816 */ /* 0x000fe20000000017 */
[----:B------:R-:W0:Y:S01]  /*27ba0*/  LDCU UR58, c[0x0][0x3b0] ;  /* 0x00007600ff3a77ac */ /* 0x000e220008000800 */
[----:B------:R1:W-:Y:S01]  /*27bb0*/  STL [R1+0x310], R9 ;  /* 0x0003100901007387 */ /* 0x0003e20000100800 */
[----:B------:R-:W-:Y:S01]  /*27bc0*/  PRMT R22, RZ, 0x7610, R22 ;  /* 0x00007610ff167816 */ /* 0x000fe20000000016 */
[----:B------:R-:W0:Y:S02]  /*27bd0*/  LDCU UR59, c[0x0][0x3b0] ;  /* 0x00007600ff3b77ac */ /* 0x000e240008000800 */
[----:B------:R-:W3:Y:S01]  /*27be0*/  LDL.LU R14, [R1+0x31c] ;  /* 0x00031c00010e7983 */ /* 0x000ee20000300800 */
[----:B-1----:R-:W-:Y:S01]  /*27bf0*/  SEL R9, R11, R83, !P3 ;  /* 0x000000530b097207 */ /* 0x002fe20005800000 */
[----:B--2---:R-:W-:-:S02]  /*27c00*/  @P2 IMAD.MOV.U32 R13, RZ, RZ, R76 ;  /* 0x000000ffff0d2224 */ /* 0x004fc400078e004c */
[----:B----4-:R-:W-:Y:S01]  /*27c10*/  @P2 IMAD.MOV.U32 R12, RZ, RZ, R78 ;  /* 0x000000ffff0c2224 */ /* 0x010fe200078e004e */
[----:B---3--:R-:W-:Y:S04]  /*27c20*/  STL [R1+0x1cd8], R55 ;  /* 0x001cd83701007387 */ /* 0x008fe80000100800 */
[----:B------:R1:W2:Y:S04]  /*27c30*/  @P2 LDG.E.U16 R54, desc[UR16][R12.64] ;  /* 0x000000100c362981 */ /* 0x0002a8000c1e1500 */
[----:B------:R-:W3:Y:S04]  /*27c40*/  LDL.LU R83, [R1+0x33c] ;  /* 0x00033c0001537983 */ /* 0x000ee80000300800 */
[----:B------:R4:W-:Y:S04]  /*27c50*/  STL [R1+0x2fc], R10 ;  /* 0x0002fc0a01007387 */ /* 0x0009e80000100800 */
[----:B------:R-:W3:Y:S01]  /*27c60*/  LDL R73, [R1+0x13dc] ;  /* 0x0013dc0001497983 */ /* 0x000ee20000100800 */
[----:B----4-:R-:W-:-:S03]  /*27c70*/  SEL R10, R11, R86, !P3 ;  /* 0x000000560b0a7207 */ /* 0x010fc60005800000 */
[----:B------:R-:W4:Y:S01]  /*27c80*/  LDL R86, [R1+0x13e0] ;  /* 0x0013e00001567983 */ /* 0x000f220000100800 */
[----:B-1----:R-:W-:Y:S02]  /*27c90*/  @P2 IMAD.MOV.U32 R13, RZ, RZ, R72 ;  /* 0x000000ffff0d2224 */ /* 0x002fe400078e0048 */
[----:B------:R-:W-:Y:S01]  /*27ca0*/  @P2 IMAD.MOV.U32 R12, RZ, RZ, R92 ;  /* 0x000000ffff0c2224 */ /* 0x000fe200078e005c */
[----:B------:R-:W4:Y:S04]  /*27cb0*/  LDL.LU R78, [R1+0x328] ;  /* 0x00032800014e7983 */ /* 0x000f280000300800 */
[----:B------:R3:W4:Y:S01]  /*27cc0*/  @P2 LDG.E.U16 R53, desc[UR16][R12.64] ;  /* 0x000000100c352981 */ /* 0x000722000c1e1500 */
[----:B------:R-:W-:Y:S01]  /*27cd0*/  IMAD R10, R10, UR61, RZ ;  /* 0x0000003d0a0a7c24 */ /* 0x000fe2000f8e02ff */
[----:B------:R-:W1:Y:S01]  /*27ce0*/  LDCU UR61, c[0x0][0x3b0] ;  /* 0x00007600ff3d77ac */ /* 0x000e620008000800 */
[----:B------:R-:W-:Y:S01]  /*27cf0*/  IMAD R64, R9, UR60, RZ ;  /* 0x0000003c09407c24 */ /* 0x000fe2000f8e02ff */
[C---:B------:R-:W-:Y:S01]  /*27d00*/  SEL R9, R11.reuse, R87, !P3 ;  /* 0x000000570b097207 */ /* 0x040fe20005800000 */
[----:B------:R-:W0:Y:S01]  /*27d10*/  LDCU UR60, c[0x0][0x3b0] ;  /* 0x00007600ff3c77ac */ /* 0x000e220008000800 */
[----:B--2---:R-:W-:Y:S04]  /*27d20*/  STL [R1+0x1cdc], R54 ;  /* 0x001cdc3601007387 */ /* 0x004fe80000100800 */
[----:B------:R-:W2:Y:S04]  /*27d30*/  LDL.LU R87, [R1+0x34c] ;  /* 0x00034c0001577983 */ /* 0x000ea80000300800 */
[----:B------:R0:W-:Y:S04]  /*27d40*/  STL [R1+0x308], R10 ;  /* 0x0003080a01007387 */ /* 0x0001e80000100800 */
[----:B------:R-:W2:Y:S01]  /*27d50*/  LDL R76, [R1+0x13ec] ;  /* 0x0013ec00014c7983 */ /* 0x000ea20000100800 */
[----:B---3--:R-:W-:Y:S01]  /*27d60*/  @P2 IMAD.MOV.U32 R13, RZ, RZ, R73 ;  /* 0x000000ffff0d2224 */ /* 0x008fe200078e0049 */
[----:B0-----:R-:W-:-:S02]  /*27d70*/  SEL R10, R11, R81, !P3 ;  /* 0x000000510b0a7207 */ /* 0x001fc40005800000 */
[----:B------:R-:W3:Y:S01]  /*27d80*/  LDL R81, [R1+0x13f0] ;  /* 0x0013f00001517983 */ /* 0x000ee20000100800 */
[----:B----4-:R-:W-:Y:S02]  /*27d90*/  @P2 IMAD.MOV.U32 R12, RZ, RZ, R86 ;  /* 0x000000ffff0c2224 */ /* 0x010fe400078e0056 */
[----:B------:R-:W-:Y:S01]  /*27da0*/  IMAD R10, R10, UR63, RZ ;  /* 0x0000003f0a0a7c24 */ /* 0x000fe2000f8e02ff */
[----:B------:R-:W4:Y:S01]  /*27db0*/  LDL.LU R92, [R1+0x334] ;  /* 0x00033400015c7983 */ /* 0x000f220000300800 */
[----:B------:R-:W-:-:S03]  /*27dc0*/  IMAD R63, R9, UR62, RZ ;  /* 0x0000003e093f7c24 */ /* 0x000fc6000f8e02ff */
[----:B------:R2:W4:Y:S01]  /*27dd0*/  @P2 LDG.E.U16 R52, desc[UR16][R12.64] ;  /* 0x000000100c342981 */ /* 0x000522000c1e1500 */
[C---:B------:R-:W-:Y:S01]  /*27de0*/  SEL R9, R11.reuse, R14, !P3 ;  /* 0x0000000e0b097207 */ /* 0x040fe20005800000 */
[----:B------:R-:W0:Y:S02]  /*27df0*/  LDCU UR62, c[0x0][0x3b0] ;  /* 0x00007600ff3e77ac */ /* 0x000e240008000800 */
[----:B------:R-:W-:Y:S01]  /*27e00*/  STL [R1+0x1ce0], R53 ;  /* 0x001ce03501007387 */ /* 0x000fe20000100800 */
[----:B------:R-:W-:Y:S01]  /*27e10*/  PRMT R21, RZ, 0x7610, R21 ;  /* 0x00007610ff157816 */ /* 0x000fe20000000015 */
[----:B------:R-:W0:Y:S02]  /*27e20*/  LDCU UR63, c[0x0][0x3b0] ;  /* 0x00007600ff3f77ac */ /* 0x000e240008000800 */
[----:B------:R-:W4:Y:S04]  /*27e30*/  LDL.LU R14, [R1+0x35c] ;  /* 0x00035c00010e7983 */ /* 0x000f280000300800 */
[----:B------:R1:W-:Y:S04]  /*27e40*/  STL [R1+0x31c], R10 ;  /* 0x00031c0a01007387 */ /* 0x0003e80000100800 */
[----:B------:R-:W4:Y:S01]  /*27e50*/  LDL R72, [R1+0x13fc] ;  /* 0x0013fc0001487983 */ /* 0x000f220000100800 */
[----:B-1----:R-:W-:-:S03]  /*27e60*/  SEL R10, R11, R83, !P3 ;  /* 0x000000530b0a7207 */ /* 0x002fc60005800000 */
[----:B------:R-:W4:Y:S01]  /*27e70*/  LDL R83, [R1+0x1400] ;  /* 0x0014000001537983 */ /* 0x000f220000100800 */
[----:B------:R-:W-:Y:S01]  /*27e80*/  IMAD R62, R9, UR64, RZ ;  /* 0x00000040093e7c24 */ /* 0x000fe2000f8e02ff */
[C---:B------:R-:W-:Y:S01]  /*27e90*/  SEL R9, R11.reuse, R78, !P3 ;  /* 0x0000004e0b097207 */ /* 0x040fe20005800000 */
[----:B------:R-:W-:Y:S01]  /*27ea0*/  IMAD R61, R10, UR65, RZ ;  /* 0x000000410a3d7c24 */ /* 0x000fe2000f8e02ff */
[----:B------:R-:W4:Y:S01]  /*27eb0*/  LDL.LU R86, [R1+0x344] ;  /* 0x0003440001567983 */ /* 0x000f220000300800 */
[----:B------:R-:W-:Y:S01]  /*27ec0*/  PRMT R20, RZ, 0x7610, R20 ;  /* 0x00007610ff147816 */ /* 0x000fe20000000014 */
[----:B------:R-:W1:Y:S01]  /*27ed0*/  LDCU UR64, c[0x0][0x3b0] ;  /* 0x00007600ff4077ac */ /* 0x000e620008000800 */
[----:B--2---:R-:W-:Y:S01]  /*27ee0*/  @P2 IMAD.MOV.U32 R13, RZ, RZ, R76 ;  /* 0x000000ffff0d2224 */ /* 0x004fe200078e004c */
[----:B------:R-:W-:Y:S01]  /*27ef0*/  SEL R10, R11, R87, !P3 ;  /* 0x000000570b0a7207 */ /* 0x000fe20005800000 */
[----:B---3--:R-:W-:Y:S01]  /*27f00*/  @P2 IMAD.MOV.U32 R12, RZ, RZ, R81 ;  /* 0x000000ffff0c2224 */ /* 0x008fe200078e0051 */
[----:B------:R-:W-:Y:S01]  /*27f10*/  PRMT R19, RZ, 0x7610, R19 ;  /* 0x00007610ff137816 */ /* 0x000fe20000000013 */
[----:B------:R-:W-:Y:S01]  /*27f20*/  IMAD R9, R9, UR66, RZ ;  /* 0x0000004209097c24 */ /* 0x000fe2000f8e02ff */
[----:B------:R-:W2:Y:S02]  /*27f30*/  LDCU UR65, c[0x0][0x3b0] ;  /* 0x00007600ff4177ac */ /* 0x000ea40008000800 */
[----:B------:R3:W2:Y:S04]  /*27f40*/  @P2 LDG.E.U16 R51, desc[UR16][R12.64] ;  /* 0x000000100c332981 */ /* 0x0006a8000c1e1500 */
[----:B----4-:R-:W-:Y:S01]  /*27f50*/  STL [R1+0x1ce4], R52 ;  /* 0x001ce43401007387 */ /* 0x010fe20000100800 */
[----:B------:R-:W-:Y:S01]  /*27f60*/  IMAD R10, R10, UR67, RZ ;  /* 0x000000430a0a7c24 */ /* 0x000fe2000f8e02ff */
[----:B------:R-:W4:Y:S02]  /*27f70*/  LDCU UR66, c[0x0][0x3b0] ;  /* 0x00007600ff4277ac */ /* 0x000f240008000800 */
[----:B------:R-:W4:Y:S01]  /*27f80*/  LDL.LU R78, [R1+0x368] ;  /* 0x00036800014e7983 */ /* 0x000f220000300800 */
[----:B------:R-:W0:Y:S03]  /*27f90*/  LDCU UR67, c[0x0][0x3b0] ;  /* 0x00007600ff4377ac */ /* 0x000e260008000800 */
[----:B------:R-:W4:Y:S04]  /*27fa0*/  LDL R73, [R1+0x140c] ;  /* 0x00140c0001497983 */ /* 0x000f280000100800 */
[----:B------:R-:W4:Y:S01]  /*27fb0*/  LDL R87, [R1+0x1410] ;  /* 0x0014100001577983 */ /* 0x000f220000100800 */
[----:B---3--:R-:W-:-:S02]  /*27fc0*/  @P2 IMAD.MOV.U32 R13, RZ, RZ, R72 ;  /* 0x000000ffff0d2224 */ /* 0x008fc400078e0048 */
[----:B------:R-:W-:-:S05]  /*27fd0*/  @P2 IMAD.MOV.U32 R12, RZ, RZ, R83 ;  /* 0x000000ffff0c2224 */ /* 0x000fca00078e0053 */
[----:B------:R4:W3:Y:S04]  /*27fe0*/  @P2 LDG.E.U16 R50, desc[UR16][R12.64] ;  /* 0x000000100c322981 */ /* 0x0008e8000c1e1500 */
[----:B------:R0:W-:Y:S04]  /*27ff0*/  STL [R1+0x34c], R9 ;  /* 0x00034c0901007387 */ /* 0x0001e80000100800 */
[----:B------:R-:W3:Y:S01]  /*28000*/  LDL.LU R81, [R1+0x354] ;  /* 0x0003540001517983 */ /* 0x000ee20000300800 */
[----:B0-----:R-:W-:-:S03]  /*28010*/  SEL R9, R11, R92, !P3 ;  /* 0x0000005c0b097207 */ /* 0x001fc60005800000 */
[----:B--2---:R-:W-:Y:S04]  /*28020*/  STL [R1+0x1ce8], R51 ;  /* 0x001ce83301007387 */ /* 0x004fe80000100800 */
[----:B------:R-:W2:Y:S04]  /*28030*/  LDL.LU R92, [R1+0x364] ;  /* 0x00036400015c7983 */ /* 0x000ea80000300800 */
[----:B------:R0:W-:Y:S01]  /*28040*/  STL [R1+0x334], R10 ;  /* 0x0003340a01007387 */ /* 0x0001e20000100800 */
[----:B----4-:R-:W-:-:S03]  /*28050*/  @P2 IMAD.MOV.U32 R13, RZ, RZ, R73 ;  /* 0x000000ffff0d2224 */ /* 0x010fc600078e0049 */
[----:B------:R-:W4:Y:S01]  /*28060*/  LDL R76, [R1+0x141c] ;  /* 0x00141c00014c7983 */ /* 0x000f220000100800 */
[----:B------:R-:W-:Y:S01]  /*28070*/  @P2 IMAD.MOV.U32 R12, RZ, RZ, R87 ;  /* 0x000000ffff0c2224 */ /* 0x000fe200078e0057 */
[----:B0-----:R-:W-:Y:S02]  /*28080*/  SEL R10, R11, R14, !P3 ;  /* 0x0000000e0b0a7207 */ /* 0x001fe40005800000 */
[----:B------:R-:W2:Y:S04]  /*28090*/  LDL R14, [R1+0x1420] ;  /* 0x00142000010e7983 */ /* 0x000ea80000100800 */
[----:B------:R4:W2:Y:S01]  /*280a0*/  @P2 LDG.E.U16 R49, desc[UR16][R12.64] ;  /* 0x000000100c312981 */ /* 0x0008a2000c1e1500 */
[----:B------:R-:W-:Y:S01]  /*280b0*/  IMAD R9, R9, UR68, RZ ;  /* 0x0000004409097c24 */ /* 0x000fe2000f8e02ff */
[----:B------:R-:W0:Y:S01]  /*280c0*/  LDCU UR68, c[0x0][0x3b0] ;  /* 0x00007600ff4477ac */ /* 0x000e220008000800 */
[----:B------:R-:W-:-:S03]  /*280d0*/  IMAD R59, R10, UR69, RZ ;  /* 0x000000450a3b7c24 */ /* 0x000fc6000f8e02ff */
[----:B------:R1:W-:Y:S01]  /*280e0*/  STL [R1+0x35c], R9 ;  /* 0x00035c0901007387 */ /* 0x0003e20000100800 */
[C---:B------:R-:W-:Y:S01]  /*280f0*/  SEL R10, R11.reuse, R78, !P3 ;  /* 0x0000004e0b0a7207 */ /* 0x040fe20005800000 */
[----:B------:R-:W0:Y:S02]  /*28100*/  LDCU UR69, c[0x0][0x3b0] ;  /* 0x00007600ff4577ac */ /* 0x000e240008000800 */
[----:B------:R-:W2:Y:S04]  /*28110*/  LDL.LU R83, [R1+0x388] ;  /* 0x0003880001537983 */ /* 0x000ea80000300800 */
[----:B---3--:R-:W-:Y:S01]  /*28120*/  STL [R1+0x1cec], R50 ;  /* 0x001cec3201007387 */ /* 0x008fe20000100800 */
[----:B-1----:R-:W-:-:S03]  /*28130*/  SEL R9, R11, R86, !P3 ;  /* 0x000000560b097207 */ /* 0x002fc60005800000 */
[----:B------:R-:W3:Y:S04]  /*28140*/  LDL.LU R86, [R1+0x394] ;  /* 0x0003940001567983 */ /* 0x000ee80000300800 */
[----:B------:R-:W3:Y:S04]  /*28150*/  LDL R72, [R1+0x142c] ;  /* 0x00142c0001487983 */ /* 0x000ee80000100800 */
[----:B------:R-:W3:Y:S01]  /*28160*/  LDL R78, [R1+0x1430] ;  /* 0x00143000014e7983 */ /* 0x000ee20000100800 */
[----:B------:R-:W-:Y:S01]  /*28170*/  IMAD R9, R9, UR70, RZ ;  /* 0x0000004609097c24 */ /* 0x000fe2000f8e02ff */
[----:B------:R-:W-:Y:S01]  /*28180*/  PRMT R18, RZ, 0x7610, R18 ;  /* 0x00007610ff127816 */ /* 0x000fe20000000012 */
[----:B------:R-:W-:Y:S01]  /*28190*/  IMAD R10, R10, UR71, RZ ;  /* 0x000000470a0a7c24 */ /* 0x000fe2000f8e02ff */
[----:B------:R-:W1:Y:S02]  /*281a0*/  LDCU UR70, c[0x0][0x3b0] ;  /* 0x00007600ff4677ac */ /* 0x000e640008000800 */
[----:B------:R0:W-:Y:S01]  /*281b0*/  STL [R1+0x368], R9 ;  /* 0x0003680901007387 */ /* 0x0001e20000100800 */
[----:B------:R-:W1:Y:S03]  /*281c0*/  LDCU UR71, c[0x0][0x3b0] ;  /* 0x00007600ff4777ac */ /* 0x000e660008000800 */
[----:B------:R-:W3:Y:S01]  /*281d0*/  LDL.LU R87, [R1+0x374] ;  /* 0x0003740001577983 */ /* 0x000ee20000300800 */
[----:B0-----:R-:W-:Y:S01]  /*281e0*/  SEL R9, R11, R81, !P3 ;  /* 0x000000510b097207 */ /* 0x001fe20005800000 */
[----:B----4-:R-:W-:-:S02]  /*281f0*/  @P2 IMAD.MOV.U32 R13, RZ, RZ, R76 ;  /* 0x000000ffff0d2224 */ /* 0x010fc400078e004c */
[----:B--2---:R-:W-:Y:S01]  /*28200*/  @P2 IMAD.MOV.U32 R12, RZ, RZ, R14 ;  /* 0x000000ffff0c2224 */ /* 0x004fe200078e000e */
[----:B------:R-:W-:Y:S04]  /*28210*/  STL [R1+0x1cf0], R49 ;  /* 0x001cf03101007387 */ /* 0x000fe80000100800 */
[----:B------:R-:W2:Y:S04]  /*28220*/  LDL.LU R81, [R1+0x384] ;  /* 0x0003840001517983 */ /* 0x000ea80000300800 */
[----:B------:R0:W-:Y:S04]  /*28230*/  STL [R1+0x354], R10 ;  /* 0x0003540a01007387 */ /* 0x0001e80000100800 */
[----:B------:R3:W4:Y:S04]  /*28240*/  @P2 LDG.E.U16 R48, desc[UR16][R12.64] ;  /* 0x000000100c302981 */ /* 0x000728000c1e1500 */
[----:B------:R-:W2:Y:S01]  /*28250*/  LDL R73, [R1+0x143c] ;  /* 0x00143c0001497983 */ /* 0x000ea20000100800 */
[----:B0-----:R-:W-:-:S03]  /*28260*/  SEL R10, R11, R92, !P3 ;  /* 0x0000005c0b0a7207 */ /* 0x001fc60005800000 */
[----:B------:R-:W2:Y:S01]  /*28270*/  LDL R92, [R1+0x1440] ;  /* 0x00144000015c7983 */ /* 0x000ea20000100800 */
[----:B---3--:R-:W-:Y:S02]  /*28280*/  @P2 IMAD.MOV.U32 R13, RZ, RZ, R72 ;  /* 0x000000ffff0d2224 */ /* 0x008fe400078e0048 */
[----:B------:R-:W-:-:S05]  /*28290*/  @P2 IMAD.MOV.U32 R12, RZ, RZ, R78 ;  /* 0x000000ffff0c2224 */ /* 0x000fca00078e004e */
[----:B------:R2:W3:Y:S01]  /*282a0*/  @P2 LDG.E.U16 R47, desc[UR16][R12.64] ;  /* 0x000000100c2f2981 */ /* 0x0004e2000c1e1500 */
[----:B------:R-:W-:Y:S01]  /*282b0*/  IMAD R9, R9, UR72, RZ ;  /* 0x0000004809097c24 */ /* 0x000fe2000f8e02ff */
[----:B------:R-:W-:Y:S01]  /*282c0*/  PRMT R17, RZ, 0x7610, R17 ;  /* 0x00007610ff117816 */ /* 0x000fe20000000011 */
[----:B------:R-:W-:Y:S01]  /*282d0*/  IMAD R10, R10, UR73, RZ ;  /* 0x000000490a0a7c24 */ /* 0x000fe2000f8e02ff */
[----:B------:R-:W0:Y:S02]  /*282e0*/  LDCU UR72, c[0x0][0x3b0] ;  /* 0x00007600ff4877ac */ /* 0x000e240008000800 */
[----:B------:R1:W-:Y:S01]  /*282f0*/  STL [R1+0x37c], R9 ;  /* 0x00037c0901007387 */ /* 0x0003e20000100800 */
[----:B------:R-:W0:Y:S03]  /*28300*/  LDCU UR73, c[0x0][0x3b0] ;  /* 0x00007600ff4977ac */ /* 0x000e260008000800 */
[----:B------:R-:W3:Y:S01]  /*28310*/  LDL.LU R14, [R1+0x3a4] ;  /* 0x0003a400010e7983 */ /* 0x000ee20000300800 */
[----:B-1----:R-:W-:-:S03]  /*28320*/  SEL R9, R11, R83, !P3 ;  /* 0x000000530b097207 */ /* 0x002fc60005800000 */
[----:B----4-:R-:W-:Y:S04]  /*28330*/  STL [R1+0x1cf4], R48 ;  /* 0x001cf43001007387 */ /* 0x010fe80000100800 */
[----:B------:R-:W4:Y:S01]  /*28340*/  LDL.LU R83, [R1+0x390] ;  /* 0x0003900001537983 */ /* 0x000f220000300800 */
[----:B--2---:R-:W-:-:S03]  /*28350*/  @P2 IMAD.MOV.U32 R13, RZ, RZ, R73 ;  /* 0x000000ffff0d2224 */ /* 0x004fc600078e0049 */
[----:B------:R1:W-:Y:S01]  /*28360*/  STL [R1+0x364], R10 ;  /* 0x0003640a01007387 */ /* 0x0003e20000100800 */
[----:B------:R-:W-:-:S03]  /*28370*/  @P2 IMAD.MOV.U32 R12, RZ, RZ, R92 ;  /* 0x000000ffff0c2224 */ /* 0x000fc600078e005c */
[----:B------:R-:W2:Y:S04]  /*28380*/  LDL R76, [R1+0x144c] ;  /* 0x00144c00014c7983 */ /* 0x000ea80000100800 */
[----:B------:R2:W4:Y:S01]  /*28390*/  @P2 LDG.E.U16 R46, desc[UR16][R12.64] ;  /* 0x000000100c2e2981 */ /* 0x000522000c1e1500 */
[----:B-1----:R-:W-:-:S03]  /*283a0*/  SEL R10, R11, R86, !P3 ;  /* 0x000000560b0a7207 */ /* 0x002fc60005800000 */
[----:B------:R-:W4:Y:S01]  /*283b0*/  LDL R86, [R1+0x1450] ;  /* 0x0014500001567983 */ /* 0x000f220000100800 */
[----:B------:R-:W-:Y:S01]  /*283c0*/  IMAD R9, R9, UR74, RZ ;  /* 0x0000004a09097c24 */ /* 0x000fe2000f8e02ff */
[----:B------:R-:W1:Y:S01]  /*283d0*/  LDCU UR74, c[0x0][0x3b0] ;  /* 0x00007600ff4a77ac */ /* 0x000e620008000800 */
[----:B------:R-:W-:-:S03]  /*283e0*/  IMAD R10, R10, UR75, RZ ;  /* 0x0000004b0a0a7c24 */ /* 0x000fc6000f8e02ff */
[----:B------:R0:W-:Y:S01]  /*283f0*/  STL [R1+0x388], R9 ;  /* 0x0003880901007387 */ /* 0x0001e20000100800 */
[----:B------:R-:W1:Y:S03]  /*28400*/  LDCU UR75, c[0x0][0x3b0] ;  /* 0x00007600ff4b77ac */ /* 0x000e660008000800 */
[----:B------:R-:W4:Y:S04]  /*28410*/  LDL.LU R78, [R1+0x3b4] ;  /* 0x0003b400014e7983 */ /* 0x000f280000300800 */
[----:B---3--:R-:W-:Y:S01]  /*28420*/  STL [R1+0x1cf8], R47 ;  /* 0x001cf82f01007387 */ /* 0x008fe20000100800 */
[----:B0-----:R-:W-:-:S03]  /*28430*/  SEL R9, R11, R87, !P3 ;  /* 0x000000570b097207 */ /* 0x001fc60005800000 */
[----:B------:R-:W3:Y:S04]  /*28440*/  LDL.LU R87, [R1+0x3e4] ;  /* 0x0003e40001577983 */ /* 0x000ee80000300800 */
[----:B------:R0:W-:Y:S04]  /*28450*/  STL [R1+0x374], R10 ;  /* 0x0003740a01007387 */ /* 0x0001e80000100800 */
[----:B------:R-:W3:Y:S01]  /*28460*/  LDL R72, [R1+0x145c] ;  /* 0x00145c0001487983 */ /* 0x000ee20000100800 */
[----:B0-----:R-:W-:-:S03]  /*28470*/  SEL R10, R11, R81, !P3 ;  /* 0x000000510b0a7207 */ /* 0x001fc60005800000 */
[----:B------:R-:W3:Y:S01]  /*28480*/  LDL R81, [R1+0x1460] ;  /* 0x0014600001517983 */ /* 0x000ee20000100800 */
[----:B------:R-:W-:Y:S01]  /*28490*/  IMAD R9, R9, UR7, RZ ;  /* 0x0000000709097c24 */ /* 0x000fe2000f8e02ff */
[----:B------:R-:W-:Y:S01]  /*284a0*/  PRMT R16, RZ, 0x7610, R16 ;  /* 0x00007610ff107816 */ /* 0x000fe20000000010 */
[----:B------:R-:W-:Y:S01]  /*284b0*/  IMAD R10, R10, UR12, RZ ;  /* 0x0000000c0a0a7c24 */ /* 0x000fe2000f8e02ff */
[----:B------:R-:W-:Y:S01]  /*284c0*/  PRMT R15, RZ, 0x7610, R15 ;  /* 0x00007610ff0f7816 */ /* 0x000fe2000000000f */
[----:B------:R-:W0:Y:S01]  /*284d0*/  LDCU UR7, c[0x0][0x3b0] ;  /* 0x00007600ff0777ac */ /* 0x000e220008000800 */
[----:B------:R1:W-:Y:S01]  /*284e0*/  STL [R1+0x394], R9 ;  /* 0x0003940901007387 */ /* 0x0003e20000100800 */
[----:B------:R-:W0:Y:S03]  /*284f0*/  LDCU UR12, c[0x0][0x3b0] ;  /* 0x00007600ff0c77ac */ /* 0x000e260008000800 */
[----:B------:R-:W3:Y:S01]  /*28500*/  LDL.LU R92, [R1+0x3a0] ;  /* 0x0003a000015c7983 */ /* 0x000ee20000300800 */
[----:B-1----:R-:W-:Y:S01]  /*28510*/  SEL R9, R11, R14, !P3 ;  /* 0x0000000e0b097207 */ /* 0x002fe20005800000 */
[----:B--2---:R-:W-:-:S02]  /*28520*/  @P2 IMAD.MOV.U32 R13, RZ, RZ, R76 ;  /* 0x000000ffff0d2224 */ /* 0x004fc400078e004c */
[----:B----4-:R-:W-:Y:S01]  /*28530*/  STL [R1+0x1cfc], R46 ;  /* 0x001cfc2e01007387 */ /* 0x010fe20000100800 */
[----:B------:R-:W-:-:S03]  /*28540*/  @P2 IMAD.MOV.U32 R12, RZ, RZ, R86 ;  /* 0x000000ffff0c2224 */ /* 0x000fc600078e0056 */
[----:B------:R-:W2:Y:S04]  /*28550*/  LDL.LU R14, [R1+0x3c0] ;  /* 0x0003c000010e7983 */ /* 0x000ea80000300800 */
[----:B------:R1:W-:Y:S04]  /*28560*/  STL [R1+0x384], R10 ;  /* 0x0003840a01007387 */ /* 0x0003e80000100800 */
[----:B------:R3:W4:Y:S04]  /*28570*/  @P2 LDG.E.U16 R45, desc[UR16][R12.64] ;  /* 0x000000100c2d2981 */ /* 0x000728000c1e1500 */
[----:B------:R-:W2:Y:S01]  /*28580*/  LDL R73, [R1+0x146c] ;  /* 0x00146c0001497983 */ /* 0x000ea20000100800 */
[----:B-1----:R-:W-:-:S03]  /*28590*/  SEL R10, R11, R83, !P3 ;  /* 0x000000530b0a7207 */ /* 0x002fc60005800000 */
[----:B------:R-:W2:Y:S01]  /*285a0*/  LDL R83, [R1+0x1470] ;  /* 0x0014700001537983 */ /* 0x000ea20000100800 */
[----:B---3--:R-:W-:Y:S02]  /*285b0*/  @P2 IMAD.MOV.U32 R13, RZ, RZ, R72 ;  /* 0x000000ffff0d2224 */ /* 0x008fe400078e0048 */
[----:B------:R-:W-:-:S05]  /*285c0*/  @P2 IMAD.MOV.U32 R12, RZ, RZ, R81 ;  /* 0x000000ffff0c2224 */ /* 0x000fca00078e0051 */
[----:B------:R2:W3:Y:S01]  /*285d0*/  @P2 LDG.E.U16 R44, desc[UR16][R12.64] ;  /* 0x000000100c2c2981 */ /* 0x0004e2000c1e1500 */
[----:B------:R-:W-:Y:S01]  /*285e0*/  IMAD R9, R9, UR13, RZ ;  /* 0x0000000d09097c24 */ /* 0x000fe2000f8e02ff */
[----:B------:R-:W1:Y:S01]  /*285f0*/  LDCU UR13, c[0x0][0x3b0] ;  /* 0x00007600ff0d77ac */ /* 0x000e620008000800 */
[----:B------:R-:W-:-:S03]  /*28600*/  IMAD R10, R10, UR14, RZ ;  /* 0x0000000e0a0a7c24 */ /* 0x000fc6000f8e02ff */
[----:B------:R0:W-:Y:S01]  /*28610*/  STL [R1+0x3a4], R9 ;  /* 0x0003a40901007387 */ /* 0x0001e20000100800 */
[----:B------:R-:W1:Y:S03]  /*28620*/  LDCU UR14, c[0x0][0x3b0] ;  /* 0x00007600ff0e77ac */ /* 0x000e660008000800 */
[----:B------:R-:W3:Y:S01]  /*28630*/  LDL.LU R86, [R1+0x3ac] ;  /* 0x0003ac0001567983 */ /* 0x000ee20000300800 */
[----:B0-----:R-:W-:-:S03]  /*28640*/  SEL R9, R11, R78, !P3 ;  /* 0x0000004e0b097207 */ /* 0x001fc60005800000 */
[----:B----4-:R-:W-:Y:S04]  /*28650*/  STL [R1+0x1d00], R45 ;  /* 0x001d002d01007387 */ /* 0x010fe80000100800 */
[----:B------:R-:W4:Y:S01]  /*28660*/  LDL.LU R78, [R1+0x3d0] ;  /* 0x0003d000014e7983 */ /* 0x000f220000300800 */
[----:B--2---:R-:W-:-:S03]  /*28670*/  @P2 IMAD.MOV.U32 R13, RZ, RZ, R73 ;  /* 0x000000ffff0d2224 */ /* 0x004fc600078e0049 */
[----:B------:R0:W-:Y:S01]  /*28680*/  STL [R1+0x390], R10 ;  /* 0x0003900a01007387 */ /* 0x0001e20000100800 */
[----:B------:R-:W-:-:S03]  /*28690*/  @P2 IMAD.MOV.U32 R12, RZ, RZ, R83 ;  /* 0x000000ffff0c2224 */ /* 0x000fc600078e0053 */
[----:B------:R-:W2:Y:S04]  /*286a0*/  LDL R76, [R1+0x147c] ;  /* 0x00147c00014c7983 */ /* 0x000ea80000100800 */
[----:B------:R2:W4:Y:S01]  /*286b0*/  @P2 LDG.E.U16 R43, desc[UR16][R12.64] ;  /* 0x000000100c2b2981 */ /* 0x000522000c1e1500 */
[----:B0-----:R-:W-:-:S03]  /*286c0*/  SEL R10, R11, R87, !P3 ;  /* 0x000000570b0a7207 */ /* 0x001fc60005800000 */
[----:B------:R-:W4:Y:S01]  /*286d0*/  LDL R87, [R1+0x1480] ;  /* 0x0014800001577983 */ /* 0x000f220000100800 */
[----:B------:R-:W-:Y:S01]  /*286e0*/  IMAD R9, R9, UR15, RZ ;  /* 0x0000000f09097c24 */ /* 0x000fe2000f8e02ff */
[----:B------:R-:W0:Y:S01]  /*286f0*/  LDCU UR15, c[0x0][0x3b0] ;  /* 0x00007600ff0f77ac */ /* 0x000e220008000800 */
[----:B------:R-:W-:-:S03]  /*28700*/  IMAD R10, R10, UR18, RZ ;  /* 0x000000120a0a7c24 */ /* 0x000fc6000f8e02ff */
[----:B------:R1:W-:Y:S01]  /*28710*/  STL [R1+0x3b4], R9 ;  /* 0x0003b40901007387 */ /* 0x0003e20000100800 */
[----:B------:R-:W0:Y:S03]  /*28720*/  LDCU UR18, c[0x0][0x3b0] ;  /* 0x00007600ff1277ac */ /* 0x000e260008000800 */
[----:B------:R-:W4:Y:S04]  /*28730*/  LDL.LU R81, [R1+0x3bc] ;  /* 0x0003bc0001517983 */ /* 0x000f280000300800 */
[----:B---3--:R-:W-:Y:S01]  /*28740*/  STL [R1+0x1d04], R44 ;  /* 0x001d042c01007387 */ /* 0x008fe20000100800 */
[----:B-1----:R-:W-:-:S03]  /*28750*/  SEL R9, R11, R92, !P3 ;  /* 0x0000005c0b097207 */ /* 0x002fc60005800000 */
[----:B------:R-:W3:Y:S04]  /*28760*/  LDL.LU R92, [R1+0x3d8] ;  /* 0x0003d800015c7983 */ /* 0x000ee80000300800 */
[----:B------:R1:W-:Y:S04]  /*28770*/  STL [R1+0x3a0], R10 ;  /* 0x0003a00a01007387 */ /* 0x0003e80000100800 */
[----:B------:R-:W3:Y:S01]  /*28780*/  LDL R72, [R1+0x148c] ;  /* 0x00148c0001487983 */ /* 0x000ee20000100800 */
[----:B-1----:R-:W-:-:S03]  /*28790*/  SEL R10, R11, R14, !P3 ;  /* 0x0000000e0b0a7207 */ /* 0x002fc60005800000 */
[----:B------:R-:W3:Y:S01]  /*287a0*/  LDL R14, [R1+0x1490] ;  /* 0x00149000010e7983 */ /* 0x000ee20000100800 */
[----:B------:R-:W-:Y:S01]  /*287b0*/  IMAD R9, R9, UR19, RZ ;  /* 0x0000001309097c24 */ /* 0x000fe2000f8e02ff */
[----:B------:R-:W1:Y:S01]  /*287c0*/  LDCU UR19, c[0x0][0x3b0] ;  /* 0x00007600ff1377ac */ /* 0x000e620008000800 */
[----:B------:R-:W-:-:S03]  /*287d0*/  IMAD R10, R10, UR20, RZ ;  /* 0x000000140a0a7c24 */ /* 0x000fc6000f8e02ff */
[----:B------:R0:W-:Y:S01]  /*287e0*/  STL [R1+0x3c0], R9 ;  /* 0x0003c00901007387 */ /* 0x0001e20000100800 */
[----:B------:R-:W1:Y:S03]  /*287f0*/  LDCU UR20, c[0x0][0x3b0] ;  /* 0x00007600ff1477ac */ /* 0x000e660008000800 */
[----:B------:R-:W3:Y:S01]  /*28800*/  LDL.LU R83, [R1+0x3cc] ;  /* 0x0003cc0001537983 */ /* 0x000ee20000300800 */
[----:B0-----:R-:W-:Y:S01]  /*28810*/  SEL R9, R11, R86, !P3 ;  /* 0x000000560b097207 */ /* 0x001fe20005800000 */
[----:B--2---:R-:W-:Y:S02]  /*28820*/  @P2 IMAD.MOV.U32 R13, RZ, RZ, R76 ;  /* 0x000000ffff0d2224 */ /* 0x004fe400078e004c */
[----:B----4-:R-:W-:Y:S01]  /*28830*/  STL [R1+0x1d08], R43 ;  /* 0x001d082b01007387 */ /* 0x010fe20000100800 */
[----:B------:R-:W-:-:S03]  /*28840*/  @P2 IMAD.MOV.U32 R12, RZ, RZ, R87 ;  /* 0x000000ffff0c2224 */ /* 0x000fc600078e0057 */
        /* <DEDUP_REMOVED lines=10> */
[----:B------:R-:W0:Y:S01]  /*288f0*/  LDCU UR21, c[0x0][0x3b0] ;  /* 0x00007600ff1577ac */ /* 0x000e220008000800 */
[----:B------:R-:W-:-:S03]  /*28900*/  IMAD R10, R10, UR22, RZ ;  /* 0x000000160a0a7c24 */ /* 0x000fc6000f8e02ff */
        /* <DEDUP_REMOVED lines=27> */
[----:B------:R-:W0:Y:S01]  /*28ac0*/  LDCU UR25, c[0x0][0x3b0] ;  /* 0x00007600ff1977ac */ /* 0x000e220008000800 */
[----:B------:R-:W-:-:S03]  /*28ad0*/  IMAD R10, R10, UR26, RZ ;  /* 0x0000001a0a0a7c24 */ /* 0x000fc6000f8e02ff */
[----:B------:R1:W-:Y:S01]  /*28ae0*/  STL [R1+0x3e4], R9 ;  /* 0x0003e40901007387 */ /* 0x0003e20000100800 */
[----:B------:R-:W0:Y:S03]  /*28af0*/  LDCU UR26, c[0x0][0x3b0] ;  /* 0x00007600ff1a77ac */ /* 0x000e260008000800 */
[----:B------:R-:W3:Y:S01]  /*28b00*/  LDL.LU R78, [R1+0x3dc] ;  /* 0x0003dc00014e7983 */ /* 0x000ee20000300800 */
[----:B-1----:R-:W-:Y:S01]  /*28b10*/  SEL R9, R11, R87, !P3 ;  /* 0x000000570b097207 */ /* 0x002fe20005800000 */
[----:B--2---:R-:W-:Y:S02]  /*28b20*/  @P2 IMAD.MOV.U32 R13, RZ, RZ, R76 ;  /* 0x000000ffff0d2224 */ /* 0x004fe400078e004c */
        /* <DEDUP_REMOVED lines=213> */
[----:B------:R-:W2:Y:S01]  /*29880*/  LDL R81, [R1+0x159c] ;  /* 0x00159c0001517983 */ /* 0x000ea20000100800 */
[----:B------:R-:W-:-:S03]  /*29890*/  @P2 IMAD.MOV.U32 R12, RZ, RZ, R92 ;  /* 0x000000ffff0c2224 */ /* 0x000fc600078e005c */
[----:B------:R0:W-:Y:S04]  /*298a0*/  STL [R1+0x450], R10 ;  /* 0x0004500a01007387 */ /* 0x0001e80000100800 */
[----:B------:R-:W4:Y:S04]  /*298b0*/  LDL R83, [R1+0x15a0] ;  /* 0x0015a00001537983 */ /* 0x000f280000100800 */
[----:B------:R2:W4:Y:S01]  /*298c0*/  @P2 LDG.E.U16 R25, desc[UR16][R12.64] ;  /* 0x000000100c192981 */ /* 0x000522000c1e1500 */
[----:B0-----:R-:W-:Y:S01]  /*298d0*/  SEL R10, R11, R86, !P3 ;  /* 0x000000560b0a7207 */ /* 0x001fe20005800000 */
[----:B------:R-:W-:-:S02]  /*298e0*/  IMAD R9, R9, UR52, RZ ;  /* 0x0000003409097c24 */ /* 0x000fc4000f8e02ff */
[----:B------:R-:W4:Y:S01]  /*298f0*/  LDL.LU R86, [R1+0x62c] ;  /* 0x00062c0001567983 */ /* 0x000f220000300800 */
[----:B------:R-:W0:Y:S01]  /*29900*/  LDCU UR52, c[0x0][0x3b0] ;  /* 0x00007600ff3477ac */ /* 0x000e220008000800 */
[----:B------:R-:W-:Y:S02]  /*29910*/  IMAD R10, R10, UR53, RZ ;  /* 0x000000350a0a7c24 */ /* 0x000fe4000f8e02ff */
[----:B------:R1:W-:Y:S01]  /*29920*/  STL [R1+0x46c], R9 ;  /* 0x00046c0901007387 */ /* 0x0003e20000100800 */
[----:B------:R-:W0:Y:S03]  /*29930*/  LDCU UR53, c[0x0][0x3b0] ;  /* 0x00007600ff3577ac */ /* 0x000e260008000800 */
[----:B---3--:R-:W-:Y:S01]  /*29940*/  STL [R1+0x1c54], R26 ;  /* 0x001c541a01007387 */ /* 0x008fe20000100800 */
[----:B-1----:R-:W-:-:S03]  /*29950*/  SEL R9, R11, R87, !P3 ;  /* 0x000000570b097207 */ /* 0x002fc60005800000 */
[----:B------:R-:W3:Y:S04]  /*29960*/  LDL.LU R87, [R1+0x628] ;  /* 0x0006280001577983 */ /* 0x000ee80000300800 */
[----:B------:R1:W-:Y:S04]  /*29970*/  STL [R1+0x460], R10 ;  /* 0x0004600a01007387 */ /* 0x0003e80000100800 */
[----:B------:R-:W3:Y:S01]  /*29980*/  LDL R76, [R1+0x15ac] ;  /* 0x0015ac00014c7983 */ /* 0x000ee20000100800 */
[----:B------:R-:W-:Y:S01]  /*29990*/  IMAD R9, R9, UR54, RZ ;  /* 0x0000003609097c24 */ /* 0x000fe2000f8e02ff */
[----:B------:R-:W0:Y:S01]  /*299a0*/  LDCU UR54, c[0x0][0x3b0] ;  /* 0x00007600ff3677ac */ /* 0x000e220008000800 */
[----:B-1----:R-:W-:-:S02]  /*299b0*/  SEL R10, R11, R78, !P3 ;  /* 0x0000004e0b0a7207 */ /* 0x002fc40005800000 */
[----:B------:R-:W3:Y:S04]  /*299c0*/  LDL R78, [R1+0x15b0] ;  /* 0x0015b000014e7983 */ /* 0x000ee80000100800 */
[----:B------:R1:W-:Y:S01]  /*299d0*/  STL [R1+0x478], R9 ;  /* 0x0004780901007387 */ /* 0x0003e20000100800 */
[----:B------:R-:W-:Y:S01]  /*299e0*/  IMAD R10, R10, UR55, RZ ;  /* 0x000000370a0a7c24 */ /* 0x000fe2000f8e02ff */
[----:B------:R-:W0:Y:S02]  /*299f0*/  LDCU UR55, c[0x0][0x3b0] ;  /* 0x00007600ff3777ac */ /* 0x000e240008000800 */
[----:B------:R-:W3:Y:S01]  /*29a00*/  LDL.LU R92, [R1+0x484] ;  /* 0x00048400015c7983 */ /* 0x000ee20000300800 */
[----:B-1----:R-:W-:-:S05]  /*29a10*/  SEL R9, R11, R14, !P3 ;  /* 0x0000000e0b097207 */ /* 0x002fca0005800000 */
[----:B------:R-:W-:Y:S01]  /*29a20*/  IMAD R9, R9, UR56, RZ ;  /* 0x0000003809097c24 */ /* 0x000fe2000f8e02ff */
[----:B------:R-:W1:Y:S01]  /*29a30*/  LDCU UR56, c[0x0][0x3b0] ;  /* 0x00007600ff3877ac */ /* 0x000e620008000800 */
[----:B--2---:R-:W-:Y:S02]  /*29a40*/  @P2 IMAD.MOV.U32 R13, RZ, RZ, R81 ;  /* 0x000000ffff0d2224 */ /* 0x004fe400078e0051 */
[----:B----4-:R-:W-:Y:S01]  /*29a50*/  @P2 IMAD.MOV.U32 R12, RZ, RZ, R83 ;  /* 0x000000ffff0c2224 */ /* 0x010fe200078e0053 */
[----:B------:R-:W-:Y:S04]  /*29a60*/  STL [R1+0x1d4c], R25 ;  /* 0x001d4c1901007387 */ /* 0x000fe80000100800 */
[----:B------:R-:W2:Y:S04]  /*29a70*/  LDL.LU R14, [R1+0x5f4] ;  /* 0x0005f400010e7983 */ /* 0x000ea80000300800 */
[----:B------:R4:W-:Y:S04]  /*29a80*/  STL [R1+0x468], R10 ;  /* 0x0004680a01007387 */ /* 0x0009e80000100800 */
[----:B------:R3:W2:Y:S04]  /*29a90*/  @P2 LDG.E.U16 R24, desc[UR16][R12.64] ;  /* 0x000000100c182981 */ /* 0x0006a8000c1e1500 */
[----:B------:R0:W-:Y:S01]  /*29aa0*/  STL [R1+0x5e0], R9 ;  /* 0x0005e00901007387 */ /* 0x0001e20000100800 */
[----:B----4-:R-:W-:-:S03]  /*29ab0*/  SEL R10, R11, R73, !P3 ;  /* 0x000000490b0a7207 */ /* 0x010fc60005800000 */
[----:B------:R-:W4:Y:S04]  /*29ac0*/  LDL R72, [R1+0x5c4] ;  /* 0x0005c40001487983 */ /* 0x000f280000100800 */
[----:B------:R-:W4:Y:S01]  /*29ad0*/  LDL R73, [R1+0x5c8] ;  /* 0x0005c80001497983 */ /* 0x000f220000100800 */
[----:B---3--:R-:W-:Y:S02]  /*29ae0*/  @P2 IMAD.MOV.U32 R13, RZ, RZ, R76 ;  /* 0x000000ffff0d2224 */ /* 0x008fe400078e004c */
[----:B------:R-:W-:-:S05]  /*29af0*/  @P2 IMAD.MOV.U32 R12, RZ, RZ, R78 ;  /* 0x000000ffff0c2224 */ /* 0x000fca00078e004e */
[----:B------:R4:W3:Y:S01]  /*29b00*/  @P2 LDG.E.U16 R23, desc[UR16][R12.64] ;  /* 0x000000100c172981 */ /* 0x0008e2000c1e1500 */
[----:B0-----:R-:W-:-:S03]  /*29b10*/  SEL R9, R11, R86, !P3 ;  /* 0x000000560b097207 */ /* 0x001fc60005800000 */
[----:B--2---:R0:W-:Y:S04]  /*29b20*/  STL [R1+0x1d50], R24 ;  /* 0x001d501801007387 */ /* 0x0041e80000100800 */
[----:B------:R-:W2:Y:S01]  /*29b30*/  LDL.LU R81, [R1+0x5f8] ;  /* 0x0005f80001517983 */ /* 0x000ea20000300800 */
[----:B----4-:R-:W-:Y:S02]  /*29b40*/  @P2 IMAD.MOV.U32 R13, RZ, RZ, R72 ;  /* 0x000000ffff0d2224 */ /* 0x010fe400078e0048 */
[----:B0-----:R-:W-:Y:S02]  /*29b50*/  IMAD R24, R10, UR57, RZ ;  /* 0x000000390a187c24 */ /* 0x001fe4000f8e02ff */
[----:B------:R-:W-:Y:S01]  /*29b60*/  @P2 IMAD.MOV.U32 R12, RZ, RZ, R73 ;  /* 0x000000ffff0c2224 */ /* 0x000fe200078e0049 */
[----:B------:R-:W-:Y:S01]  /*29b70*/  SEL R10, R11, R87, !P3 ;  /* 0x000000570b0a7207 */ /* 0x000fe20005800000 */
[----:B------:R-:W-:Y:S01]  /*29b80*/  IMAD R25, R9, UR58, RZ ;  /* 0x0000003a09197c24 */ /* 0x000fe2000f8e02ff */
[----:B------:R-:W-:Y:S01]  /*29b90*/  STL [R1+0x1d5c], R24 ;  /* 0x001d5c1801007387 */ /* 0x000fe20000100800 */
[----:B------:R-:W0:Y:S03]  /*29ba0*/  LDCU UR57, c[0x0][0x3b0] ;  /* 0x00007600ff3977ac */ /* 0x000e260008000800 */
[----:B------:R-:W4:Y:S01]  /*29bb0*/  @P2 LDG.E.U16 R22, desc[UR16][R12.64] ;  /* 0x000000100c162981 */ /* 0x000f22000c1e1500 */
[----:B------:R-:W-:Y:S01]  /*29bc0*/  IMAD R27, R10, UR59, RZ ;  /* 0x0000003b0a1b7c24 */ /* 0x000fe2000f8e02ff */
[C---:B------:R-:W-:Y:S01]  /*29bd0*/  SEL R9, R11.reuse, R92, !P3 ;  /* 0x0000005c0b097207 */ /* 0x040fe20005800000 */
[----:B------:R-:W0:Y:S01]  /*29be0*/  LDCU UR58, c[0x0][0x3b0] ;  /* 0x00007600ff3a77ac */ /* 0x000e220008000800 */
[----:B------:R-:W4:Y:S01]  /*29bf0*/  LDL.LU R83, [R1+0x620] ;  /* 0x0006200001537983 */ /* 0x000f220000300800 */
[----:B------:R-:W-:Y:S01]  /*29c00*/  SEL R10, R11, R14, !P3 ;  /* 0x0000000e0b0a7207 */ /* 0x000fe20005800000 */
[----:B------:R-:W0:Y:S02]  /*29c10*/  LDCU UR59, c[0x0][0x3b0] ;  /* 0x00007600ff3b77ac */ /* 0x000e240008000800 */
[----:B------:R-:W4:Y:S04]  /*29c20*/  LDL R86, [R1+0x11a8] ;  /* 0x0011a80001567983 */ /* 0x000f280000100800 */
[----:B------:R-:W4:Y:S04]  /*29c30*/  LDL R87, [R1+0x11ac] ;  /* 0x0011ac0001577983 */ /* 0x000f280000100800 */
[----:B------:R-:W-:Y:S04]  /*29c40*/  STL [R1+0x1d58], R25 ;  /* 0x001d581901007387 */ /* 0x000fe80000100800 */
[----:B---3--:R-:W-:Y:S04]  /*29c50*/  STL [R1+0x1d54], R23 ;  /* 0x001d541701007387 */ /* 0x008fe80000100800 */
[----:B------:R-:W3:Y:S04]  /*29c60*/  LDL.LU R92, [R1+0x624] ;  /* 0x00062400015c7983 */ /* 0x000ee80000300800 */
[----:B------:R-:W-:Y:S04]  /*29c70*/  STL [R1+0x1d60], R27 ;  /* 0x001d601b01007387 */ /* 0x000fe80000100800 */
[----:B------:R-:W3:Y:S04]  /*29c80*/  LDL.LU R14, [R1+0x61c] ;  /* 0x00061c00010e7983 */ /* 0x000ee80000300800 */
[----:B------:R-:W3:Y:S04]  /*29c90*/  LDL R76, [R1+0x11c0] ;  /* 0x0011c000014c7983 */ /* 0x000ee80000100800 */
[----:B------:R-:W3:Y:S01]  /*29ca0*/  LDL R78, [R1+0x11c4] ;  /* 0x0011c400014e7983 */ /* 0x000ee20000100800 */
[----:B------:R-:W-:Y:S01]  /*29cb0*/  IMAD R28, R9, UR60, RZ ;  /* 0x0000003c091c7c24 */ /* 0x000fe2000f8e02ff */
[----:B------:R-:W0:Y:S01]  /*29cc0*/  LDCU UR60, c[0x0][0x3b0] ;  /* 0x00007600ff3c77ac */ /* 0x000e220008000800 */
[----:B------:R-:W-:-:S03]  /*29cd0*/  IMAD R29, R10, UR61, RZ ;  /* 0x0000003d0a1d7c24 */ /* 0x000fc6000f8e02ff */
[----:B------:R-:W-:Y:S01]  /*29ce0*/  STL [R1+0x1d64], R28 ;  /* 0x001d641c01007387 */ /* 0x000fe20000100800 */
[----:B------:R-:W0:Y:S01]  /*29cf0*/  LDCU UR61, c[0x0][0x3b0] ;  /* 0x00007600ff3d77ac */ /* 0x000e220008000800 */
[----:B--2---:R-:W-:-:S05]  /*29d00*/  SEL R9, R11, R81, !P3 ;  /* 0x000000510b097207 */ /* 0x004fca0005800000 */
[----:B------:R-:W-:Y:S01]  /*29d10*/  IMAD R30, R9, UR62, RZ ;  /* 0x0000003e091e7c24 */ /* 0x000fe2000f8e02ff */
[----:B------:R-:W2:Y:S01]  /*29d20*/  LDCU UR62, c[0x0][0x3b0] ;  /* 0x00007600ff3e77ac */ /* 0x000ea20008000800 */
[----:B----4-:R4:W-:Y:S04]  /*29d30*/  STL [R1+0x1c50], R22 ;  /* 0x001c501601007387 */ /* 0x0109e80000100800 */
[----:B------:R-:W2:Y:S01]  /*29d40*/  LDL.LU R81, [R1+0x60c] ;  /* 0x00060c0001517983 */ /* 0x000ea20000300800 */
[----:B------:R-:W-:-:S03]  /*29d50*/  SEL R10, R11, R83, !P3 ;  /* 0x000000530b0a7207 */ /* 0x000fc60005800000 */
[----:B------:R-:W-:Y:S01]  /*29d60*/  STL [R1+0x1d68], R29 ;  /* 0x001d681d01007387 */ /* 0x000fe20000100800 */
[----:B------:R-:W-:-:S03]  /*29d70*/  @P2 IMAD.MOV.U32 R13, RZ, RZ, R86 ;  /* 0x000000ffff0d2224 */ /* 0x000fc600078e0056 */
[----:B------:R-:W2:Y:S01]  /*29d80*/  LDL.LU R83, [R1+0x610] ;  /* 0x0006100001537983 */ /* 0x000ea20000300800 */
[----:B------:R-:W-:-:S03]  /*29d90*/  @P2 IMAD.MOV.U32 R12, RZ, RZ, R87 ;  /* 0x000000ffff0c2224 */ /* 0x000fc600078e0057 */
[----:B------:R-:W-:Y:S04]  /*29da0*/  STL [R1+0x1d6c], R30 ;  /* 0x001d6c1e01007387 */ /* 0x000fe80000100800 */
[----:B------:R-:W2:Y:S04]  /*29db0*/  LDL R86, [R1+0x11d8] ;  /* 0x0011d80001567983 */ /* 0x000ea80000100800 */
[----:B------:R-:W4:Y:S04]  /*29dc0*/  LDL R87, [R1+0x11dc] ;  /* 0x0011dc0001577983 */ /* 0x000f280000100800 */
[----:B------:R3:W4:Y:S02]  /*29dd0*/  @P2 LDG.E.U16 R21, desc[UR16][R12.64] ;  /* 0x000000100c152981 */ /* 0x000724000c1e1500 */
[----:B---3--:R-:W-:-:S02]  /*29de0*/  @P2 IMAD.MOV.U32 R13, RZ, RZ, R76 ;  /* 0x000000ffff0d2224 */ /* 0x008fc400078e004c */
[----:B------:R-:W-:-:S05]  /*29df0*/  @P2 IMAD.MOV.U32 R12, RZ, RZ, R78 ;  /* 0x000000ffff0c2224 */ /* 0x000fca00078e004e */
[----:B------:R2:W3:Y:S01]  /*29e00*/  @P2 LDG.E.U16 R20, desc[UR16][R12.64] ;  /* 0x000000100c142981 */ /* 0x0004e2000c1e1500 */
[C---:B------:R-:W-:Y:S01]  /*29e10*/  SEL R9, R11.reuse, R92, !P3 ;  /* 0x0000005c0b097207 */ /* 0x040fe20005800000 */
[----:B------:R-:W-:Y:S02]  /*29e20*/  IMAD R31, R10, UR63, RZ ;  /* 0x0000003f0a1f7c24 */ /* 0x000fe4000f8e02ff */
[----:B--2---:R-:W-:Y:S02]  /*29e30*/  @P2 IMAD.MOV.U32 R13, RZ, RZ, R86 ;  /* 0x000000ffff0d2224 */ /* 0x004fe400078e0056 */
[----:B----4-:R-:W-:Y:S01]  /*29e40*/  @P2 IMAD.MOV.U32 R12, RZ, RZ, R87 ;  /* 0x000000ffff0c2224 */ /* 0x010fe200078e0057 */
[----:B------:R-:W-:Y:S01]  /*29e50*/  SEL R10, R11, R14, !P3 ;  /* 0x0000000e0b0a7207 */ /* 0x000fe20005800000 */
[----:B------:R-:W-:Y:S01]  /*29e60*/  IMAD R32, R9, UR64, RZ ;  /* 0x0000004009207c24 */ /* 0x000fe2000f8e02ff */
[----:B------:R-:W2:Y:S02]  /*29e70*/  LDCU UR63, c[0x0][0x3b0] ;  /* 0x00007600ff3f77ac */ /* 0x000ea40008000800 */
[----:B------:R-:W4:Y:S04]  /*29e80*/  @P2 LDG.E.U16 R19, desc[UR16][R12.64] ;  /* 0x000000100c132981 */ /* 0x000f28000c1e1500 */
[----:B------:R-:W-:Y:S01]  /*29e90*/  STL [R1+0x1d70], R21 ;  /* 0x001d701501007387 */ /* 0x000fe20000100800 */
[----:B------:R-:W-:Y:S01]  /*29ea0*/  IMAD R33, R10, UR65, RZ ;  /* 0x000000410a217c24 */ /* 0x000fe2000f8e02ff */
[C---:B------:R-:W-:Y:S01]  /*29eb0*/  SEL R9, R11.reuse, R81, !P3 ;  /* 0x000000510b097207 */ /* 0x040fe20005800000 */
[----:B------:R-:W0:Y:S01]  /*29ec0*/  LDCU UR64, c[0x0][0x3b0] ;  /* 0x00007600ff4077ac */ /* 0x000e220008000800 */
[----:B------:R-:W2:Y:S01]  /*29ed0*/  LDL.LU R92, [R1+0x608] ;  /* 0x00060800015c7983 */ /* 0x000ea20000300800 */
[----:B------:R-:W-:Y:S01]  /*29ee0*/  SEL R10, R11, R83, !P3 ;  /* 0x000000530b0a7207 */ /* 0x000fe20005800000 */
[----:B------:R-:W0:Y:S02]  /*29ef0*/  LDCU UR65, c[0x0][0x3b0] ;  /* 0x00007600ff4177ac */ /* 0x000e240008000800 */
[----:B------:R-:W-:Y:S04]  /*29f00*/  STL [R1+0x1d74], R31 ;  /* 0x001d741f01007387 */ /* 0x000fe80000100800 */
[----:B------:R-:W2:Y:S04]  /*29f10*/  LDL.LU R14, [R1+0x604] ;  /* 0x00060400010e7983 */ /* 0x000ea80000300800 */
[----:B------:R-:W-:Y:S04]  /*29f20*/  STL [R1+0x1d78], R32 ;  /* 0x001d782001007387 */ /* 0x000fe80000100800 */
[----:B------:R-:W2:Y:S04]  /*29f30*/  LDL R57, [R1+0x11f0] ;  /* 0x0011f00001397983 */ /* 0x000ea80000100800 */
[----:B------:R-:W2:Y:S04]  /*29f40*/  LDL R69, [R1+0x11f4] ;  /* 0x0011f40001457983 */ /* 0x000ea80000100800 */
[----:B---3--:R-:W-:Y:S04]  /*29f50*/  STL [R1+0x1d7c], R20 ;  /* 0x001d7c1401007387 */ /* 0x008fe80000100800 */
[----:B------:R-:W3:Y:S04]  /*29f60*/  LDL.LU R72, [R1+0x600] ;  /* 0x0006000001487983 */ /* 0x000ee80000300800 */
[----:B------:R-:W3:Y:S04]  /*29f70*/  LDL.LU R73, [R1+0x5fc] ;  /* 0x0005fc0001497983 */ /* 0x000ee80000300800 */
[----:B------:R-:W-:Y:S04]  /*29f80*/  STL [R1+0x1d80], R33 ;  /* 0x001d802101007387 */ /* 0x000fe80000100800 */
[----:B------:R-:W3:Y:S01]  /*29f90*/  LDL R76, [R1+0x1208] ;  /* 0x00120800014c7983 */ /* 0x000ee20000100800 */
[----:B------:R-:W-:Y:S01]  /*29fa0*/  IMAD R34, R9, UR66, RZ ;  /* 0x0000004209227c24 */ /* 0x000fe2000f8e02ff */
[----:B------:R-:W0:Y:S02]  /*29fb0*/  LDCU UR66, c[0x0][0x3b0] ;  /* 0x00007600ff4277ac */ /* 0x000e240008000800 */
[----:B------:R-:W3:Y:S04]  /*29fc0*/  LDL.LU R78, [R1+0x5d8] ;  /* 0x0005d800014e7983 */ /* 0x000ee80000300800 */
[----:B------:R-:W-:Y:S04]  /*29fd0*/  STL [R1+0x1d84], R34 ;  /* 0x001d842201007387 */ /* 0x000fe80000100800 */
[----:B------:R-:W3:Y:S01]  /*29fe0*/  LDL.LU R81, [R1+0x5d4] ;  /* 0x0005d40001517983 */ /* 0x000ee20000300800 */
[----:B------:R-:W-:Y:S01]  /*29ff0*/  IMAD R35, R10, UR67, RZ ;  /* 0x000000430a237c24 */ /* 0x000fe2000f8e02ff */
[----:B------:R-:W0:Y:S02]  /*2a000*/  LDCU UR67, c[0x0][0x3b0] ;  /* 0x00007600ff4377ac */ /* 0x000e240008000800 */
[----:B----4-:R-:W-:Y:S04]  /*2a010*/  STL [R1+0x1d88], R19 ;  /* 0x001d881301007387 */ /* 0x010fe80000100800 */
[----:B------:R-:W4:Y:S04]  /*2a020*/  LDL.LU R83, [R1+0x5d0] ;  /* 0x0005d00001537983 */ /* 0x000f280000300800 */
[----:B------:R-:W4:Y:S04]  /*2a030*/  LDL.LU R86, [R1+0x5cc] ;  /* 0x0005cc0001567983 */ /* 0x000f280000300800 */
[----:B------:R-:W-:Y:S04]  /*2a040*/  STL [R1+0x1d8c], R35 ;  /* 0x001d8c2301007387 */ /* 0x000fe80000100800 */
[----:B------:R-:W4:Y:S01]  /*2a050*/  LDL.LU R87, [R1+0x638] ;  /* 0x0006380001577983 */ /* 0x000f220000300800 */
[----:B--2---:R-:W-:Y:S01]  /*2a060*/  SEL R9, R11, R92, !P3 ;  /* 0x0000005c0b097207 */ /* 0x004fe20005800000 */
[----:B------:R-:W-:-:S02]  /*2a070*/  @P2 IMAD.MOV.U32 R13, RZ, RZ, R57 ;  /* 0x000000ffff0d2224 */ /* 0x000fc400078e0039 */
[----:B------:R-:W-:Y:S01]  /*2a080*/  @P2 IMAD.MOV.U32 R12, RZ, RZ, R69 ;  /* 0x000000ffff0c2224 */ /* 0x000fe200078e0045 */
[----:B------:R-:W-:Y:S01]  /*2a090*/  SEL R10, R11, R14, !P3 ;  /* 0x0000000e0b0a7207 */ /* 0x000fe20005800000 */
[----:B------:R-:W2:Y:S04]  /*2a0a0*/  LDL R92, [R1+0x15b4] ;  /* 0x0015b400015c7983 */ /* 0x000ea80000100800 */
[----:B------:R0:W2:Y:S01]  /*2a0b0*/  @P2 LDG.E.U16 R18, desc[UR16][R12.64] ;  /* 0x000000100c122981 */ /* 0x0000a2000c1e1500 */
[----:B------:R-:W-:Y:S01]  /*2a0c0*/  IMAD R36, R9, UR68, RZ ;  /* 0x0000004409247c24 */ /* 0x000fe2000f8e02ff */
[----:B---3--:R-:W-:Y:S01]  /*2a0d0*/  SEL R9, R11, R72, !P3 ;  /* 0x000000480b097207 */ /* 0x008fe20005800000 */
[----:B------:R-:W-:Y:S01]  /*2a0e0*/  IMAD R37, R10, UR69, RZ ;  /* 0x000000450a257c24 */ /* 0x000fe2000f8e02ff */
[----:B------:R-:W3:Y:S01]  /*2a0f0*/  LDL R14, [R1+0x15b8] ;  /* 0x0015b800010e7983 */ /* 0x000ee20000100800 */
[----:B------:R-:W1:Y:S01]  /*2a100*/  LDCU UR68, c[0x0][0x3b0] ;  /* 0x00007600ff4477ac */ /* 0x000e620008000800 */
[----:B0-----:R-:W-:-:S02]  /*2a110*/  @P2 IMAD.MOV.U32 R12, RZ, RZ, R3 ;  /* 0x000000ffff0c2224 */ /* 0x001fc400078e0003 */
[----:B------:R-:W-:Y:S01]  /*2a120*/  @P2 IMAD.MOV.U32 R13, RZ, RZ, R76 ;  /* 0x000000ffff0d2224 */ /* 0x000fe200078e004c */
[----:B------:R-:W2:Y:S01]  /*2a130*/  LDL.LU R3, [R1+0x1d98] ;  /* 0x001d980001037983 */ /* 0x000ea20000300800 */
[----:B------:R-:W-:Y:S01]  /*2a140*/  SEL R10, R11, R73, !P3 ;  /* 0x000000490b0a7207 */ /* 0x000fe20005800000 */
[----:B------:R-:W-:Y:S01]  /*2a150*/  IMAD R38, R9, UR70, RZ ;  /* 0x0000004609267c24 */ /* 0x000fe2000f8e02ff */
[----:B------:R-:W0:Y:S01]  /*2a160*/  LDCU UR69, c[0x0][0x3b0] ;  /* 0x00007600ff4577ac */ /* 0x000e220008000800 */
[----:B------:R1:W2:Y:S01]  /*2a170*/  @P2 LDG.E.U16 R17, desc[UR16][R12.64] ;  /* 0x000000100c112981 */ /* 0x0002a2000c1e1500 */
[C---:B------:R-:W-:Y:S01]  /*2a180*/  SEL R9, R11.reuse, R78, !P3 ;  /* 0x0000004e0b097207 */ /* 0x040fe20005800000 */
[----:B------:R-:W-:Y:S01]  /*2a190*/  IMAD R39, R10, UR71, RZ ;  /* 0x000000470a277c24 */ /* 0x000fe2000f8e02ff */
[----:B------:R-:W0:Y:S01]  /*2a1a0*/  LDCU UR70, c[0x0][0x3b0] ;  /* 0x00007600ff4677ac */ /* 0x000e220008000800 */
[----:B-1----:R-:W-:Y:S02]  /*2a1b0*/  @P2 IMAD.MOV.U32 R13, RZ, RZ, R60 ;  /* 0x000000ffff0d2224 */ /* 0x002fe400078e003c */
[----:B------:R-:W-:Y:S01]  /*2a1c0*/  @P2 IMAD.MOV.U32 R12, RZ, RZ, R58 ;  /* 0x000000ffff0c2224 */ /* 0x000fe200078e003a */
[----:B------:R-:W2:Y:S01]  /*2a1d0*/  LDL.LU R60, [R1+0x1d94] ;  /* 0x001d9400013c7983 */ /* 0x000ea20000300800 */
[----:B------:R-:W-:Y:S01]  /*2a1e0*/  SEL R10, R11, R81, !P3 ;  /* 0x000000510b0a7207 */ /* 0x000fe20005800000 */
[----:B------:R-:W-:Y:S01]  /*2a1f0*/  IMAD R40, R9, UR72, RZ ;  /* 0x0000004809287c24 */ /* 0x000fe2000f8e02ff */
[----:B------:R-:W1:Y:S01]  /*2a200*/  LDCU UR71, c[0x0][0x3b0] ;  /* 0x00007600ff4777ac */ /* 0x000e620008000800 */
[----:B------:R-:W2:Y:S02]  /*2a210*/  LDL.LU R58, [R1+0x1d90] ;  /* 0x001d9000013a7983 */ /* 0x000ea40000300800 */
[----:B------:R-:W-:Y:S01]  /*2a220*/  IMAD R41, R10, UR73, RZ ;  /* 0x000000490a297c24 */ /* 0x000fe2000f8e02ff */
[----:B------:R-:W0:Y:S01]  /*2a230*/  LDCU UR72, c[0x0][0x3b0] ;  /* 0x00007600ff4877ac */ /* 0x000e220008000800 */
[----:B------:R-:W2:Y:S01]  /*2a240*/  LDL.LU R81, [R1+0x40] ;  /* 0x0000400001517983 */ /* 0x000ea20000300800 */
[----:B------:R-:W0:Y:S03]  /*2a250*/  LDCU UR73, c[0x0][0x3b0] ;  /* 0x00007600ff4977ac */ /* 0x000e260008000800 */
[----:B------:R3:W2:Y:S01]  /*2a260*/  @P2 LDG.E.U16 R16, desc[UR16][R12.64] ;  /* 0x000000100c102981 */ /* 0x0006a2000c1e1500 */
[----:B----4-:R-:W-:-:S03]  /*2a270*/  SEL R9, R11, R83, !P3 ;  /* 0x000000530b097207 */ /* 0x010fc60005800000 */
[----:B------:R-:W4:Y:S04]  /*2a280*/  LDL.LU R83, [R1+0x3c] ;  /* 0x00003c0001537983 */ /* 0x000f280000300800 */
[----:B------:R-:W4:Y:S01]  /*2a290*/  LDL.LU R52, [R1+0x38] ;  /* 0x0000380001347983 */ /* 0x000f220000300800 */
[----:B------:R-:W-:-:S03]  /*2a2a0*/  SEL R10, R11, R86, !P3 ;  /* 0x000000560b0a7207 */ /* 0x000fc60005800000 */
[----:B------:R-:W4:Y:S01]  /*2a2b0*/  LDL.LU R86, [R1+0x34] ;  /* 0x0000340001567983 */ /* 0x000f220000300800 */
[----:B------:R-:W-:Y:S01]  /*2a2c0*/  IMAD R42, R9, UR74, RZ ;  /* 0x0000004a092a7c24 */ /* 0x000fe2000f8e02ff */
[----:B------:R-:W-:Y:S01]  /*2a2d0*/  SEL R9, R11, R87, !P3 ;  /* 0x000000570b097207 */ /* 0x000fe20005800000 */
[----:B------:R-:W-:Y:S01]  /*2a2e0*/  IMAD R43, R10, UR75, RZ ;  /* 0x0000004b0a2b7c24 */ /* 0x000fe2000f8e02ff */
[----:B------:R-:W4:Y:S01]  /*2a2f0*/  LDL.LU R87, [R1+0x30] ;  /* 0x0000300001577983 */ /* 0x000f220000300800 */
[----:B------:R-:W0:Y:S03]  /*2a300*/  LDCU UR74, c[0x0][0x3b0] ;  /* 0x00007600ff4a77ac */ /* 0x000e260008000800 */
[----:B------:R-:W4:Y:S01]  /*2a310*/  LDL.LU R53, [R1+0x2c] ;  /* 0x00002c0001357983 */ /* 0x000f220000300800 */
[----:B------:R-:W-:Y:S01]  /*2a320*/  IMAD R10, R9, UR11, RZ ;  /* 0x0000000b090a7c24 */ /* 0x000fe2000f8e02ff */
[----:B------:R-:W0:Y:S02]  /*2a330*/  LDCU UR75, c[0x0][0x3b0] ;  /* 0x00007600ff4b77ac */ /* 0x000e240008000800 */
[----:B------:R-:W4:Y:S04]  /*2a340*/  LDL.LU R69, [R1+0x28] ;  /* 0x0000280001457983 */ /* 0x000f280000300800 */
[----:B------:R-:W4:Y:S04]  /*2a350*/  LDL.LU R54, [R1+0x24] ;  /* 0x0000240001367983 */ /* 0x000f280000300800 */
[----:B------:R-:W4:Y:S04]  /*2a360*/  LDL.LU R72, [R1+0x20] ;  /* 0x0000200001487983 */ /* 0x000f280000300800 */
[----:B------:R-:W4:Y:S01]  /*2a370*/  LDL.LU R76, [R1+0x1c] ;  /* 0x00001c00014c7983 */ /* 0x000f220000300800 */
[----:B---3--:R-:W-:-:S02]  /*2a380*/  @P0 IMAD.MOV.U32 R12, RZ, RZ, R14 ;  /* 0x000000ffff0c0224 */ /* 0x008fc400078e000e */
[----:B--2---:R-:W-:Y:S01]  /*2a390*/  @P0 IMAD.MOV.U32 R13, RZ, RZ, R92 ;  /* 0x000000ffff0d0224 */ /* 0x004fe200078e005c */
[----:B------:R-:W2:Y:S04]  /*2a3a0*/  LDL.LU R55, [R1+0x18] ;  /* 0x0000180001377983 */ /* 0x000ea80000300800 */
[----:B------:R3:W2:Y:S01]  /*2a3b0*/  @P0 LDG.E.U16 R15, desc[UR16][R12.64] ;  /* 0x000000100c0f0981 */ /* 0x0006a2000c1e1500 */
[----:B------:R-:W-:-:S03]  /*2a3c0*/  LEA R22, P0, R10, R6, 0x1 ;  /* 0x000000060a167211 */ /* 0x000fc600078008ff */
[----:B------:R0:W-:Y:S01]  /*2a3d0*/  STL [R1+0x1830], R3 ;  /* 0x0018300301007387 */ /* 0x0001e20000100800 */
[C---:B------:R-:W-:Y:S02]  /*2a3e0*/  VIADD R9, R3.reuse, 0x1d2 ;  /* 0x000001d203097836 */ /* 0x040fe40000000000 */
[C---:B------:R-:W-:Y:S02]  /*2a3f0*/  VIADD R14, R3.reuse, 0x1d4 ;  /* 0x000001d4030e7836 */ /* 0x040fe40000000000 */
[C---:B------:R-:W-:Y:S02]  /*2a400*/  VIADD R57, R3.reuse, 0x1d5 ;  /* 0x000001d503397836 */ /* 0x040fe40000000000 */
[----:B---3--:R-:W-:Y:S02]  /*2a410*/  VIADD R12, R3, 0x1d3 ;  /* 0x000001d3030c7836 */ /* 0x008fe40000000000 */
[----:B------:R-:W-:Y:S02]  /*2a420*/  @!P6 IMAD.MOV R60, RZ, RZ, -R60 ;  /* 0x000000ffff3ce224 */ /* 0x000fe400078e0a3c */
[----:B------:R-:W-:-:S03]  /*2a430*/  @!P5 IMAD.MOV R58, RZ, RZ, -R58 ;  /* 0x000000ffff3ad224 */ /* 0x000fc600078e0a3a */
[----:B------:R-:W-:Y:S01]  /*2a440*/  STL [R1+0x1834], R60 ;  /* 0x0018343c01007387 */ /* 0x000fe20000100800 */
[----:B0-----:R-:W-:-:S03]  /*2a450*/  LEA R3, P6, R81, R6, 0x1 ;  /* 0x0000000651037211 */ /* 0x001fc600078c08ff */
[----:B------:R-:W-:Y:S04]  /*2a460*/  STL [R1+0x1838], R58 ;  /* 0x0018383a01007387 */ /* 0x000fe80000100800 */
[----:B------:R-:W3:Y:S04]  /*2a470*/  LDL.LU R73, [R1+0x14] ;  /* 0x0000140001497983 */ /* 0x000ee80000300800 */
[----:B------:R-:W-:Y:S04]  /*2a480*/  STL [R1+0x119c], R22 ;  /* 0x00119c1601007387 */ /* 0x000fe80000100800 */
[----:B------:R4:W-:Y:S01]  /*2a490*/  STL [R1+0x5d0], R3 ;  /* 0x0005d00301007387 */ /* 0x0009e20000100800 */
[----:B------:R-:W-:-:S03]  /*2a4a0*/  LEA.HI.X.SX32 R26, R10, R5, 0x1, P0 ;  /* 0x000000050a1a7211 */ /* 0x000fc600000f0eff */
[----:B------:R-:W2:Y:S01]  /*2a4b0*/  LDL.LU R92, [R1+0x10] ;  /* 0x00001000015c7983 */ /* 0x000ea20000300800 */
[----:B------:R-:W-:Y:S02]  /*2a4c0*/  LEA.HI.X.SX32 R10, R81, R5, 0x1, P6 ;  /* 0x00000005510a7211 */ /* 0x000fe400030f0eff */
[----:B----4-:R-:W-:-:S05]  /*2a4d0*/  LEA R3, P5, R83, R6, 0x1 ;  /* 0x0000000653037211 */ /* 0x010fca00078a08ff */
[----:B------:R0:W-:Y:S04]  /*2a4e0*/  STL [R1+0x5d8], R3 ;  /* 0x0005d80301007387 */ /* 0x0001e80000100800 */
[----:B------:R-:W4:Y:S01]  /*2a4f0*/  LDL.LU R56, [R1+0xc] ;  /* 0x00000c0001387983 */ /* 0x000f220000300800 */
[----:B0-----:R-:W-:-:S05]  /*2a500*/  LEA R3, P0, R52, R6, 0x1 ;  /* 0x0000000634037211 */ /* 0x001fca00078008ff */
[----:B------:R0:W-:Y:S04]  /*2a510*/  STL [R1+0x600], R3 ;  /* 0x0006000301007387 */ /* 0x0001e80000100800 */
[----:B------:R-:W4:Y:S04]  /*2a520*/  LDL.LU R78, [R1+0x48] ;  /* 0x00004800014e7983 */ /* 0x000f280000300800 */
[----:B------:R1:W-:Y:S01]  /*2a530*/  STL [R1+0x5cc], R10 ;  /* 0x0005cc0a01007387 */ /* 0x0003e20000100800 */
[----:B0-----:R-:W-:-:S03]  /*2a540*/  LEA R3, P6, R86, R6, 0x1 ;  /* 0x0000000656037211 */ /* 0x001fc600078c08ff */
[----:B------:R-:W4:Y:S04]  /*2a550*/  LDL.LU R81, [R1+0x4] ;  /* 0x0000040001517983 */ /* 0x000f280000300800 */
[----:B------:R-:W-:Y:S01]  /*2a560*/  STL [R1+0x1198], R26 ;  /* 0x0011981a01007387 */ /* 0x000fe20000100800 */
[----:B-1----:R-:W-:-:S03]  /*2a570*/  LEA.HI.X.SX32 R10, R83, R5, 0x1, P5 ;  /* 0x00000005530a7211 */ /* 0x002fc600028f0eff */
[----:B------:R0:W-:Y:S04]  /*2a580*/  STL [R1+0x608], R3 ;  /* 0x0006080301007387 */ /* 0x0001e80000100800 */
[----:B------:R-:W4:Y:S01]  /*2a590*/  LDL.LU R83, [R1+0x4c] ;  /* 0x00004c0001537983 */ /* 0x000f220000300800 */
[----:B0-----:R-:W-:-:S03]  /*2a5a0*/  LEA R3, P5, R87, R6, 0x1 ;  /* 0x0000000657037211 */ /* 0x001fc600078a08ff */
[----:B------:R0:W-:Y:S01]  /*2a5b0*/  STL [R1+0x5d4], R10 ;  /* 0x0005d40a01007387 */ /* 0x0001e20000100800 */
[----:B------:R-:W-:-:S03]  /*2a5c0*/  LEA.HI.X.SX32 R13, R86, R5, 0x1, P6 ;  /* 0x00000005560d7211 */ /* 0x000fc600030f0eff */
[----:B------:R1:W-:Y:S01]  /*2a5d0*/  STL [R1+0x610], R3 ;  /* 0x0006100301007387 */ /* 0x0003e20000100800 */
[----:B0-----:R-:W-:Y:S02]  /*2a5e0*/  LEA.HI.X.SX32 R10, R52, R5, 0x1, P0 ;  /* 0x00000005340a7211 */ /* 0x001fe400000f0eff */
[----:B-1----:R-:W-:-:S03]  /*2a5f0*/  LEA R3, P0, R53, R6, 0x1 ;  /* 0x0000000635037211 */ /* 0x002fc600078008ff */
[----:B------:R0:W-:Y:S04]  /*2a600*/  STL [R1+0x5fc], R10 ;  /* 0x0005fc0a01007387 */ /* 0x0001e80000100800 */
[----:B------:R1:W-:Y:S04]  /*2a610*/  STL [R1+0x620], R3 ;  /* 0x0006200301007387 */ /* 0x0003e80000100800 */
[----:B------:R-:W-:Y:S01]  /*2a620*/  STL [R1+0x604], R13 ;  /* 0x0006040d01007387 */ /* 0x000fe20000100800 */
[----:B0-----:R-:W-:-:S03]  /*2a630*/  LEA R10, P6, R69, R6, 0x1 ;  /* 0x00000006450a7211 */ /* 0x001fc600078c08ff */
[----:B------:R-:W4:Y:S01]  /*2a640*/  LDL.LU R86, [R1+0x50] ;  /* 0x0000500001567983 */ /* 0x000f220000300800 */
[----:B-1----:R-:W-:-:S03]  /*2a650*/  LEA.HI.X.SX32 R3, R87, R5, 0x1, P5 ;  /* 0x0000000557037211 */ /* 0x002fc600028f0eff */
[----:B------:R0:W-:Y:S04]  /*2a660*/  STL [R1+0x628], R10 ;  /* 0x0006280a01007387 */ /* 0x0001e80000100800 */
[----:B------:R1:W-:Y:S04]  /*2a670*/  STL [R1+0x60c], R3 ;  /* 0x00060c0301007387 */ /* 0x0003e80000100800 */
[----:B------:R-:W4:Y:S01]  /*2a680*/  LDL.LU R87, [R1+0x54] ;  /* 0x0000540001577983 */ /* 0x000f220000300800 */
[----:B0-----:R-:W-:Y:S02]  /*2a690*/  LEA R10, P5, R54, R6, 0x1 ;  /* 0x00000006360a7211 */ /* 0x001fe400078a08ff */
[----:B-1----:R-:W-:-:S02]  /*2a6a0*/  LEA.HI.X.SX32 R3, R53, R5, 0x1, P0 ;  /* 0x0000000535037211 */ /* 0x002fc400000f0eff */
[----:B------:R-:W-:Y:S01]  /*2a6b0*/  LEA R13, P0, R72, R6, 0x1 ;  /* 0x00000006480d7211 */ /* 0x000fe200078008ff */
[----:B------:R0:W-:Y:S04]  /*2a6c0*/  STL [R1+0x630], R10 ;  /* 0x0006300a01007387 */ /* 0x0001e80000100800 */
[----:B------:R1:W-:Y:S04]  /*2a6d0*/  STL [R1+0x61c], R3 ;  /* 0x00061c0301007387 */ /* 0x0003e80000100800 */
[----:B------:R2:W-:Y:S01]  /*2a6e0*/  STL [R1+0x638], R13 ;  /* 0x0006380d01007387 */ /* 0x0005e20000100800 */
[----:B0-----:R-:W-:-:S03]  /*2a6f0*/  LEA.HI.X.SX32 R10, R69, R5, 0x1, P6 ;  /* 0x00000005450a7211 */ /* 0x001fc600030f0eff */
[----:B------:R-:W4:Y:S01]  /*2a700*/  LDL.LU R69, [R1+0x58] ;  /* 0x0000580001457983 */ /* 0x000f220000300800 */
[----:B-1----:R-:W-:-:S03]  /*2a710*/  LEA R3, P6, R76, R6, 0x1 ;  /* 0x000000064c037211 */ /* 0x002fc600078c08ff */
[----:B------:R0:W-:Y:S01]  /*2a720*/  STL [R1+0x624], R10 ;  /* 0x0006240a01007387 */ /* 0x0001e20000100800 */
[----:B--2---:R-:W-:-:S03]  /*2a730*/  LEA.HI.X.SX32 R13, R72, R5, 0x1, P0 ;  /* 0x00000005480d7211 */ /* 0x004fc600000f0eff */
[----:B------:R1:W-:Y:S01]  /*2a740*/  STL [R1+0x640], R3 ;  /* 0x0006400301007387 */ /* 0x0003e20000100800 */
[----:B0-----:R-:W-:Y:S02]  /*2a750*/  LEA.HI.X.SX32 R10, R54, R5, 0x1, P5 ;  /* 0x00000005360a7211 */ /* 0x001fe400028f0eff */
[----:B-1----:R-:W-:-:S03]  /*2a760*/  LEA R3, P5, R55, R6, 0x1 ;  /* 0x0000000637037211 */ /* 0x002fc600078a08ff */
[----:B------:R3:W-:Y:S04]  /*2a770*/  STL [R1+0x62c], R10 ;  /* 0x00062c0a01007387 */ /* 0x0007e80000100800 */
[----:B------:R0:W-:Y:S04]  /*2a780*/  STL [R1+0x648], R3 ;  /* 0x0006480301007387 */ /* 0x0001e80000100800 */
[----:B------:R-:W-:Y:S01]  /*2a790*/  STL [R1+0x634], R13 ;  /* 0x0006340d01007387 */ /* 0x000fe20000100800 */
[----:B---3--:R-:W-:-:S03]  /*2a7a0*/  LEA R10, P0, R73, R6, 0x1 ;  /* 0x00000006490a7211 */ /* 0x008fc600078008ff */
[----:B------:R-:W2:Y:S01]  /*2a7b0*/  LDL.LU R72, [R1+0x5c] ;  /* 0x00005c0001487983 */ /* 0x000ea20000300800 */
[----:B0-----:R-:W-:-:S03]  /*2a7c0*/  LEA.HI.X.SX32 R3, R76, R5, 0x1, P6 ;  /* 0x000000054c037211 */ /* 0x001fc600030f0eff */
[----:B------:R0:W-:Y:S04]  /*2a7d0*/  STL [R1+0x650], R10 ;  /* 0x0006500a01007387 */ /* 0x0001e80000100800 */
[----:B------:R1:W-:Y:S04]  /*2a7e0*/  STL [R1+0x63c], R3 ;  /* 0x00063c0301007387 */ /* 0x0003e80000100800 */
[----:B------:R-:W3:Y:S01]  /*2a7f0*/  LDL.LU R76, [R1+0x60] ;  /* 0x00006000014c7983 */ /* 0x000ee20000300800 */
[----:B0-----:R-:W-:Y:S02]  /*2a800*/  LEA R10, P6, R92, R6, 0x1 ;  /* 0x000000065c0a7211 */ /* 0x001fe400078c08ff */
[----:B-1----:R-:W-:-:S03]  /*2a810*/  LEA.HI.X.SX32 R3, R55, R5, 0x1, P5 ;  /* 0x0000000537037211 */ /* 0x002fc600028f0eff */
[----:B------:R0:W-:Y:S04]  /*2a820*/  STL [R1+0x658], R10 ;  /* 0x0006580a01007387 */ /* 0x0001e80000100800 */
[----:B------:R1:W-:Y:S01]  /*2a830*/  STL [R1+0x644], R3 ;  /* 0x0006440301007387 */ /* 0x0003e20000100800 */
[----:B0-----:R-:W-:Y:S02]  /*2a840*/  LEA.HI.X.SX32 R10, R73, R5, 0x1, P0 ;  /* 0x00000005490a7211 */ /* 0x001fe400000f0eff */
[----:B----4-:R-:W-:-:S05]  /*2a850*/  LEA R13, P5, R56, R6, 0x1 ;  /* 0x00000006380d7211 */ /* 0x010fca00078a08ff */
[----:B------:R0:W-:Y:S04]  /*2a860*/  STL [R1+0x660], R13 ;  /* 0x0006600d01007387 */ /* 0x0001e80000100800 */
[----:B------:R-:W4:Y:S01]  /*2a870*/  LDL.LU R73, [R1+0x64] ;  /* 0x0000640001497983 */ /* 0x000f220000300800 */
[----:B-1----:R-:W-:-:S03]  /*2a880*/  LEA R3, P0, R78, R6, 0x1 ;  /* 0x000000064e037211 */ /* 0x002fc600078008ff */
[----:B------:R1:W-:Y:S01]  /*2a890*/  STL [R1+0x64c], R10 ;  /* 0x00064c0a01007387 */ /* 0x0003e20000100800 */
[----:B0-----:R-:W-:-:S03]  /*2a8a0*/  LEA.HI.X.SX32 R13, R56, R5, 0x1, P5 ;  /* 0x00000005380d7211 */ /* 0x001fc600028f0eff */
[----:B------:R0:W-:Y:S01]  /*2a8b0*/  STL [R1+0x668], R3 ;  /* 0x0006680301007387 */ /* 0x0001e20000100800 */
[----:B-1----:R-:W-:-:S03]  /*2a8c0*/  LEA.HI.X.SX32 R10, R92, R5, 0x1, P6 ;  /* 0x000000055c0a7211 */ /* 0x002fc600030f0eff */
[----:B------:R-:W4:Y:S01]  /*2a8d0*/  LDL.LU R92, [R1+0x68] ;  /* 0x00006800015c7983 */ /* 0x000f220000300800 */
[----:B0-----:R-:W-:-:S03]  /*2a8e0*/  LEA R3, P6, R81, R6, 0x1 ;  /* 0x0000000651037211 */ /* 0x001fc600078c08ff */
[----:B------:R0:W-:Y:S04]  /*2a8f0*/  STL [R1+0x654], R10 ;  /* 0x0006540a01007387 */ /* 0x0001e80000100800 */
[----:B------:R1:W-:Y:S04]  /*2a900*/  STL [R1+0x670], R3 ;  /* 0x0006700301007387 */ /* 0x0003e80000100800 */
[----:B------:R-:W-:Y:S01]  /*2a910*/  STL [R1+0x65c], R13 ;  /* 0x00065c0d01007387 */ /* 0x000fe20000100800 */
[----:B0-----:R-:W-:Y:S02]  /*2a920*/  LEA R10, P5, R83, R6, 0x1 ;  /* 0x00000006530a7211 */ /* 0x001fe400078a08ff */
[----:B-1----:R-:W-:-:S02]  /*2a930*/  LEA.HI.X.SX32 R3, R78, R5, 0x1, P0 ;  /* 0x000000054e037211 */ /* 0x002fc400000f0eff */
[----:B------:R-:W4:Y:S04]  /*2a940*/  LDL.LU R78, [R1+0x6c] ;  /* 0x00006c00014e7983 */ /* 0x000f280000300800 */
[----:B------:R0:W-:Y:S04]  /*2a950*/  STL [R1+0x678], R10 ;  /* 0x0006780a01007387 */ /* 0x0001e80000100800 */
[----:B------:R1:W-:Y:S01]  /*2a960*/  STL [R1+0x664], R3 ;  /* 0x0006640301007387 */ /* 0x0003e20000100800 */
[----:B0-----:R-:W-:Y:S02]  /*2a970*/  LEA R10, P0, R93, R6, 0x1 ;  /* 0x000000065d0a7211 */ /* 0x001fe400078008ff */
[----:B-1----:R-:W-:-:S02]  /*2a980*/  LEA.HI.X.SX32 R3, R81, R5, 0x1, P6 ;  /* 0x0000000551037211 */ /* 0x002fc400030f0eff */
[----:B------:R-:W4:Y:S01]  /*2a990*/  LDL.LU R81, [R1+0x70] ;  /* 0x0000700001517983 */ /* 0x000f220000300800 */
[----:B------:R-:W-:-:S03]  /*2a9a0*/  LEA.HI.X.SX32 R13, R83, R5, 0x1, P5 ;  /* 0x00000005530d7211 */ /* 0x000fc600028f0eff */
[----:B------:R0:W-:Y:S04]  /*2a9b0*/  STL [R1+0x680], R10 ;  /* 0x0006800a01007387 */ /* 0x0001e80000100800 */
[----:B------:R1:W-:Y:S01]  /*2a9c0*/  STL [R1+0x66c], R3 ;  /* 0x00066c0301007387 */ /* 0x0003e20000100800 */
[-C--:B0-----:R-:W-:Y:S02]  /*2a9d0*/  LEA R10, P6, R86, R6.reuse, 0x1 ;  /* 0x00000006560a7211 */ /* 0x081fe400078c08ff */
[----:B-1----:R-:W-:-:S03]  /*2a9e0*/  LEA R3, P5, R87, R6, 0x1 ;  /* 0x0000000657037211 */ /* 0x002fc600078a08ff */
[----:B------:R0:W-:Y:S04]  /*2a9f0*/  STL [R1+0x688], R10 ;  /* 0x0006880a01007387 */ /* 0x0001e80000100800 */
[----:B------:R1:W-:Y:S04]  /*2aa00*/  STL [R1+0x674], R13 ;  /* 0x0006740d01007387 */ /* 0x0003e80000100800 */
[----:B------:R-:W4:Y:S01]  /*2aa10*/  LDL.LU R83, [R1+0x74] ;  /* 0x0000740001537983 */ /* 0x000f220000300800 */
[----:B0-----:R-:W-:-:S03]  /*2aa20*/  LEA.HI.X.SX32 R10, R93, R5, 0x1, P0 ;  /* 0x000000055d0a7211 */ /* 0x001fc600000f0eff */
[----:B------:R0:W-:Y:S01]  /*2aa30*/  STL [R1+0x690], R3 ;  /* 0x0006900301007387 */ /* 0x0001e20000100800 */
[----:B-1----:R-:W-:-:S03]  /*2aa40*/  LEA.HI.X.SX32 R13, R86, R5, 0x1, P6 ;  /* 0x00000005560d7211 */ /* 0x002fc600030f0eff */
[----:B------:R1:W-:Y:S01]  /*2aa50*/  STL [R1+0x67c], R10 ;  /* 0x00067c0a01007387 */ /* 0x0003e20000100800 */
[-C--:B0-----:R-:W-:Y:S02]  /*2aa60*/  LEA R3, P0, R90, R6.reuse, 0x1 ;  /* 0x000000065a037211 */ /* 0x081fe400078008ff */
[----:B-1----:R-:W-:-:S03]  /*2aa70*/  LEA R10, P6, R69, R6, 0x1 ;  /* 0x00000006450a7211 */ /* 0x002fc600078c08ff */
[----:B------:R0:W-:Y:S04]  /*2aa80*/  STL [R1+0x698], R3 ;  /* 0x0006980301007387 */ /* 0x0001e80000100800 */
[----:B------:R-:W-:Y:S04]  /*2aa90*/  STL [R1+0x684], R13 ;  /* 0x0006840d01007387 */ /* 0x000fe80000100800 */
[----:B------:R-:W4:Y:S01]  /*2aaa0*/  LDL.LU R86, [R1+0x78] ;  /* 0x0000780001567983 */ /* 0x000f220000300800 */
[----:B0-----:R-:W-:-:S03]  /*2aab0*/  LEA.HI.X.SX32 R3, R87, R5, 0x1, P5 ;  /* 0x0000000557037211 */ /* 0x001fc600028f0eff */
[----:B------:R0:W-:Y:S04]  /*2aac0*/  STL [R1+0x6a0], R10 ;  /* 0x0006a00a01007387 */ /* 0x0001e80000100800 */
[----:B------:R1:W-:Y:S04]  /*2aad0*/  STL [R1+0x68c], R3 ;  /* 0x00068c0301007387 */ /* 0x0003e80000100800 */
[----:B------:R-:W4:Y:S01]  /*2aae0*/  LDL.LU R87, [R1+0x7c] ;  /* 0x00007c0001577983 */ /* 0x000f220000300800 */
[----:B0-----:R-:W-:Y:S02]  /*2aaf0*/  LEA R10, P5, R88, R6, 0x1 ;  /* 0x00000006580a7211 */ /* 0x001fe400078a08ff */
[----:B-1----:R-:W-:-:S02]  /*2ab00*/  LEA.HI.X.SX32 R3, R90, R5, 0x1, P0 ;  /* 0x000000055a037211 */ /* 0x002fc400000f0eff */
[----:B--2---:R-:W-:Y:S01]  /*2ab10*/  LEA R13, P0, R72, R6, 0x1 ;  /* 0x00000006480d7211 */ /* 0x004fe200078008ff */
[----:B------:R0:W-:Y:S04]  /*2ab20*/  STL [R1+0x6a8], R10 ;  /* 0x0006a80a01007387 */ /* 0x0001e80000100800 */
[----:B------:R3:W-:Y:S04]  /*2ab30*/  STL [R1+0x694], R3 ;  /* 0x0006940301007387 */ /* 0x0007e80000100800 */
[----:B------:R1:W-:Y:S01]  /*2ab40*/  STL [R1+0x6b0], R13 ;  /* 0x0006b00d01007387 */ /* 0x0003e20000100800 */
[----:B0-----:R-:W-:-:S02]  /*2ab50*/  LEA.HI.X.SX32 R10, R69, R5, 0x1, P6 ;  /* 0x00000005450a7211 */ /* 0x001fc400030f0eff */
[----:B---3--:R-:W-:-:S03]  /*2ab60*/  LEA R3, P6, R76, R6, 0x1 ;  /* 0x000000064c037211 */ /* 0x008fc600078c08ff */
[----:B------:R0:W-:Y:S01]  /*2ab70*/  STL [R1+0x69c], R10 ;  /* 0x00069c0a01007387 */ /* 0x0001e20000100800 */
[----:B-1----:R-:W-:-:S03]  /*2ab80*/  LEA.HI.X.SX32 R13, R88, R5, 0x1, P5 ;  /* 0x00000005580d7211 */ /* 0x002fc600028f0eff */
[----:B------:R1:W-:Y:S04]  /*2ab90*/  STL [R1+0x6b8], R3 ;  /* 0x0006b80301007387 */ /* 0x0003e80000100800 */
[----:B------:R-:W-:Y:S01]  /*2aba0*/  STL [R1+0x6a4], R13 ;  /* 0x0006a40d01007387 */ /* 0x000fe20000100800 */
[----:B0-----:R-:W-:Y:S02]  /*2abb0*/  LEA R10, P5, R85, R6, 0x1 ;  /* 0x00000006550a7211 */ /* 0x001fe400078a08ff */
[-C--:B-1----:R-:W-:Y:S02]  /*2abc0*/  LEA.HI.X.SX32 R3, R72, R5.reuse, 0x1, P0 ;  /* 0x0000000548037211 */ /* 0x082fe400000f0eff */
[----:B------:R-:W2:Y:S04]  /*2abd0*/  LDL.LU R72, [R1+0x80] ;  /* 0x0000800001487983 */ /* 0x000ea80000300800 */
[----:B------:R-:W-:Y:S04]  /*2abe0*/  STL [R1+0x6c0], R10 ;  /* 0x0006c00a01007387 */ /* 0x000fe80000100800 */
[----:B------:R0:W-:Y:S02]  /*2abf0*/  STL [R1+0x6ac], R3 ;  /* 0x0006ac0301007387 */ /* 0x0001e40000100800 */
[----:B0-----:R-:W-:-:S02]  /*2ac00*/  LEA.HI.X.SX32 R3, R76, R5, 0x1, P6 ;  /* 0x000000054c037211 */ /* 0x001fc400030f0eff */
[----:B------:R-:W3:Y:S01]  /*2ac10*/  LDL.LU R76, [R1+0x84] ;  /* 0x00008400014c7983 */ /* 0x000ee20000300800 */
[----:B----4-:R-:W-:-:S05]  /*2ac20*/  LEA R10, P0, R73, R6, 0x1 ;  /* 0x00000006490a7211 */ /* 0x010fca00078008ff */
[----:B------:R0:W-:Y:S04]  /*2ac30*/  STL [R1+0x6c8], R10 ;  /* 0x0006c80a01007387 */ /* 0x0001e80000100800 */
[----:B------:R1:W-:Y:S01]  /*2ac40*/  STL [R1+0x6b4], R3 ;  /* 0x0006b40301007387 */ /* 0x0003e20000100800 */
[-C--:B0-----:R-:W-:Y:S02]  /*2ac50*/  LEA R10, P6, R92, R6.reuse, 0x1 ;  /* 0x000000065c0a7211 */ /* 0x081fe400078c08ff */
[-C--:B-1----:R-:W-:Y:S02]  /*2ac60*/  LEA.HI.X.SX32 R3, R85, R5.reuse, 0x1, P5 ;  /* 0x0000000555037211 */ /* 0x082fe400028f0eff */
[----:B------:R-:W-:Y:S01]  /*2ac70*/  LEA R13, P5, R82, R6, 0x1 ;  /* 0x00000006520d7211 */ /* 0x000fe200078a08ff */
[----:B------:R0:W-:Y:S04]  /*2ac80*/  STL [R1+0x6d0], R10 ;  /* 0x0006d00a01007387 */ /* 0x0001e80000100800 */
[----:B------:R1:W-:Y:S04]  /*2ac90*/  STL [R1+0x6bc], R3 ;  /* 0x0006bc0301007387 */ /* 0x0003e80000100800 */
[----:B------:R4:W-:Y:S01]  /*2aca0*/  STL [R1+0x6d8], R13 ;  /* 0x0006d80d01007387 */ /* 0x0009e20000100800 */
[----:B0-----:R-:W-:-:S03]  /*2acb0*/  LEA.HI.X.SX32 R10, R73, R5, 0x1, P0 ;  /* 0x00000005490a7211 */ /* 0x001fc600000f0eff */
[----:B------:R-:W3:Y:S01]  /*2acc0*/  LDL.LU R73, [R1+0x88] ;  /* 0x0000880001497983 */ /* 0x000ee20000300800 */
[----:B-1----:R-:W-:-:S03]  /*2acd0*/  LEA R3, P0, R78, R6, 0x1 ;  /* 0x000000064e037211 */ /* 0x002fc600078008ff */
[----:B------:R0:W-:Y:S04]  /*2ace0*/  STL [R1+0x6c4], R10 ;  /* 0x0006c40a01007387 */ /* 0x0001e80000100800 */
[----:B------:R1:W-:Y:S01]  /*2acf0*/  STL [R1+0x6e0], R3 ;  /* 0x0006e00301007387 */ /* 0x0003e20000100800 */
[-C--:B----4-:R-:W-:Y:S02]  /*2ad00*/  LEA.HI.X.SX32 R13, R82, R5.reuse, 0x1, P5 ;  /* 0x00000005520d7211 */ /* 0x090fe400028f0eff */
[----:B0-----:R-:W-:Y:S02]  /*2ad10*/  LEA.HI.X.SX32 R10, R92, R5, 0x1, P6 ;  /* 0x000000055c0a7211 */ /* 0x001fe400030f0eff */
[----:B------:R-:W4:Y:S01]  /*2ad20*/  LDL.LU R92, [R1+0x8c] ;  /* 0x00008c00015c7983 */ /* 0x000f220000300800 */
[----:B-1----:R-:W-:-:S03]  /*2ad30*/  LEA R3, P6, R81, R6, 0x1 ;  /* 0x0000000651037211 */ /* 0x002fc600078c08ff */
[----:B------:R0:W-:Y:S04]  /*2ad40*/  STL [R1+0x6cc], R10 ;  /* 0x0006cc0a01007387 */ /* 0x0001e80000100800 */
[----:B------:R1:W-:Y:S04]  /*2ad50*/  STL [R1+0x6ec], R3 ;  /* 0x0006ec0301007387 */ /* 0x0003e80000100800 */
[----:B------:R1:W-:Y:S01]  /*2ad60*/  STL [R1+0x6d4], R13 ;  /* 0x0006d40d01007387 */ /* 0x0003e20000100800 */
[----:B0-----:R-:W-:Y:S02]  /*2ad70*/  LEA.HI.X.SX32 R10, R78, R5, 0x1, P0 ;  /* 0x000000054e0a7211 */ /* 0x001fe400000f0eff */
[----:B-1----:R-:W-:-:S05]  /*2ad80*/  LEA R3, P5, R79, R6, 0x1 ;  /* 0x000000064f037211 */ /* 0x002fca00078a08ff */
[----:B------:R0:W-:Y:S04]  /*2ad90*/  STL [R1+0x6f4], R3 ;  /* 0x0006f40301007387 */ /* 0x0001e80000100800 */
[----:B------:R1:W-:Y:S01]  /*2ada0*/  STL [R1+0x6dc], R10 ;  /* 0x0006dc0a01007387 */ /* 0x0003e20000100800 */
[----:B------:R-:W-:Y:S02]  /*2adb0*/  LEA R13, P0, R83, R6, 0x1 ;  /* 0x00000006530d7211 */ /* 0x000fe400078008ff */
[----:B0-----:R-:W-:-:S03]  /*2adc0*/  LEA.HI.X.SX32 R3, R81, R5, 0x1, P6 ;  /* 0x0000000551037211 */ /* 0x001fc600030f0eff */
[----:B------:R-:W-:Y:S01]  /*2add0*/  STL [R1+0x6fc], R13 ;  /* 0x0006fc0d01007387 */ /* 0x000fe20000100800 */
[----:B-1----:R-:W-:-:S03]  /*2ade0*/  LEA R10, P6, R77, R6, 0x1 ;  /* 0x000000064d0a7211 */ /* 0x002fc600078c08ff */
[----:B------:R-:W4:Y:S04]  /*2adf0*/  LDL.LU R81, [R1+0x90] ;  /* 0x0000900001517983 */ /* 0x000f280000300800 */
[----:B------:R0:W-:Y:S04]  /*2ae00*/  STL [R1+0x6e8], R3 ;  /* 0x0006e80301007387 */ /* 0x0001e80000100800 */
[----:B------:R1:W-:Y:S04]  /*2ae10*/  STL [R1+0x704], R10 ;  /* 0x0007040a01007387 */ /* 0x0003e80000100800 */
[----:B------:R-:W4:Y:S01]  /*2ae20*/  LDL.LU R55, [R1+0x94] ;  /* 0x0000940001377983 */ /* 0x000f220000300800 */
[----:B0-----:R-:W-:-:S02]  /*2ae30*/  LEA.HI.X.SX32 R3, R79, R5, 0x1, P5 ;  /* 0x000000054f037211 */ /* 0x001fc400028f0eff */
[----:B-1----:R-:W-:-:S03]  /*2ae40*/  LEA R10, P5, R86, R6, 0x1 ;  /* 0x00000006560a7211 */ /* 0x002fc600078a08ff */
[----:B------:R0:W-:Y:S04]  /*2ae50*/  STL [R1+0x6f0], R3 ;  /* 0x0006f00301007387 */ /* 0x0001e80000100800 */
[----:B------:R1:W-:Y:S01]  /*2ae60*/  STL [R1+0x70c], R10 ;  /* 0x00070c0a01007387 */ /* 0x0003e20000100800 */
[----:B0-----:R-:W-:-:S03]  /*2ae70*/  LEA.HI.X.SX32 R3, R83, R5, 0x1, P0 ;  /* 0x0000000553037211 */ /* 0x001fc600000f0eff */
[----:B------:R-:W4:Y:S01]  /*2ae80*/  LDL.LU R83, [R1+0x98] ;  /* 0x0000980001537983 */ /* 0x000f220000300800 */
[----:B-1----:R-:W-:-:S03]  /*2ae90*/  LEA R10, P0, R87, R6, 0x1 ;  /* 0x00000006570a7211 */ /* 0x002fc600078008ff */
[----:B------:R0:W-:Y:S04]  /*2aea0*/  STL [R1+0x6f8], R3 ;  /* 0x0006f80301007387 */ /* 0x0001e80000100800 */
[----:B------:R1:W-:Y:S04]  /*2aeb0*/  STL [R1+0x714], R10 ;  /* 0x0007140a01007387 */ /* 0x0003e80000100800 */
[----:B------:R-:W4:Y:S01]  /*2aec0*/  LDL.LU R78, [R1+0x9c] ;  /* 0x00009c00014e7983 */ /* 0x000f220000300800 */
[----:B0-----:R-:W-:Y:S02]  /*2aed0*/  LEA.HI.X.SX32 R3, R77, R5, 0x1, P6 ;  /* 0x000000054d037211 */ /* 0x001fe400030f0eff */
[----:B-1----:R-:W-:-:S03]  /*2aee0*/  LEA R10, P6, R74, R6, 0x1 ;  /* 0x000000064a0a7211 */ /* 0x002fc600078c08ff */
[----:B------:R0:W-:Y:S04]  /*2aef0*/  STL [R1+0x700], R3 ;  /* 0x0007000301007387 */ /* 0x0001e80000100800 */
[----:B------:R2:W-:Y:S01]  /*2af00*/  STL [R1+0x71c], R10 ;  /* 0x00071c0a01007387 */ /* 0x0005e20000100800 */
[----:B0-----:R-:W-:-:S03]  /*2af10*/  LEA.HI.X.SX32 R3, R86, R5, 0x1, P5 ;  /* 0x0000000556037211 */ /* 0x001fc600028f0eff */
[----:B------:R-:W4:Y:S04]  /*2af20*/  LDL.LU R86, [R1+0xa0] ;  /* 0x0000a00001567983 */ /* 0x000f280000300800 */
[----:B------:R0:W-:Y:S01]  /*2af30*/  STL [R1+0x708], R3 ;  /* 0x0007080301007387 */ /* 0x0001e20000100800 */
[-C--:B--2---:R-:W-:Y:S02]  /*2af40*/  LEA R10, P5, R72, R6.reuse, 0x1 ;  /* 0x00000006480a7211 */ /* 0x084fe400078a08ff */
[----:B0-----:R-:W-:Y:S02]  /*2af50*/  LEA.HI.X.SX32 R3, R87, R5, 0x1, P0 ;  /* 0x0000000557037211 */ /* 0x001fe400000f0eff */
[----:B------:R-:W2:Y:S04]  /*2af60*/  LDL.LU R87, [R1+0xa4] ;  /* 0x0000a40001577983 */ /* 0x000ea80000300800 */
[----:B------:R3:W-:Y:S04]  /*2af70*/  STL [R1+0x724], R10 ;  /* 0x0007240a01007387 */ /* 0x0007e80000100800 */
[----:B------:R0:W-:Y:S04]  /*2af80*/  STL [R1+0x710], R3 ;  /* 0x0007100301007387 */ /* 0x0001e80000100800 */
[----:B------:R-:W2:Y:S01]  /*2af90*/  LDL.LU R53, [R1+0xa8] ;  /* 0x0000a80001357983 */ /* 0x000ea20000300800 */
[----:B---3--:R-:W-:-:S02]  /*2afa0*/  LEA R10, P0, R76, R6, 0x1 ;  /* 0x000000064c0a7211 */ /* 0x008fc400078008ff */
[----:B0-----:R-:W-:-:S03]  /*2afb0*/  LEA.HI.X.SX32 R3, R74, R5, 0x1, P6 ;  /* 0x000000054a037211 */ /* 0x001fc600030f0eff */
[----:B------:R0:W-:Y:S04]  /*2afc0*/  STL [R1+0x72c], R10 ;  /* 0x00072c0a01007387 */ /* 0x0001e80000100800 */
[----:B------:R1:W-:Y:S04]  /*2afd0*/  STL [R1+0x718], R3 ;  /* 0x0007180301007387 */ /* 0x0003e80000100800 */
[----:B------:R-:W3:Y:S01]  /*2afe0*/  LDL.LU R54, [R1+0xac] ;  /* 0x0000ac0001367983 */ /* 0x000ee20000300800 */
[----:B0-----:R-:W-:Y:S02]  /*2aff0*/  LEA R10, P6, R71, R6, 0x1 ;  /* 0x00000006470a7211 */ /* 0x001fe400078c08ff */
[----:B-1----:R-:W-:-:S03]  /*2b000*/  LEA.HI.X.SX32 R3, R72, R5, 0x1, P5 ;  /* 0x0000000548037211 */ /* 0x002fc600028f0eff */
[----:B------:R-:W-:Y:S04]  /*2b010*/  STL [R1+0x734], R10 ;  /* 0x0007340a01007387 */ /* 0x000fe80000100800 */
[----:B------:R0:W-:Y:S04]  /*2b020*/  STL [R1+0x720], R3 ;  /* 0x0007200301007387 */ /* 0x0001e80000100800 */
[----:B------:R-:W3:Y:S01]  /*2b030*/  LDL.LU R69, [R1+0xb0] ;  /* 0x0000b00001457983 */ /* 0x000ee20000300800 */
[----:B0-----:R-:W-:Y:S02]  /*2b040*/  LEA.HI.X.SX32 R3, R76, R5, 0x1, P0 ;  /* 0x000000054c037211 */ /* 0x001fe400000f0eff */
[----:B------:R-:W-:-:S05]  /*2b050*/  LEA R10, P5, R73, R6, 0x1 ;  /* 0x00000006490a7211 */ /* 0x000fca00078a08ff */
[----:B------:R4:W-:Y:S04]  /*2b060*/  STL [R1+0x73c], R10 ;  /* 0x00073c0a01007387 */ /* 0x0009e80000100800 */
[----:B------:R0:W-:Y:S04]  /*2b070*/  STL [R1+0x728], R3 ;  /* 0x0007280301007387 */ /* 0x0001e80000100800 */
[----:B------:R-:W3:Y:S01]  /*2b080*/  LDL.LU R56, [R1+0xb4] ;  /* 0x0000b40001387983 */ /* 0x000ee20000300800 */
[----:B----4-:R-:W-:Y:S02]  /*2b090*/  LEA R10, P0, R92, R6, 0x1 ;  /* 0x000000065c0a7211 */ /* 0x010fe400078008ff */
[----:B0-----:R-:W-:-:S03]  /*2b0a0*/  LEA.HI.X.SX32 R3, R71, R5, 0x1, P6 ;  /* 0x0000000547037211 */ /* 0x001fc600030f0eff */
[----:B------:R0:W-:Y:S04]  /*2b0b0*/  STL [R1+0x744], R10 ;  /* 0x0007440a01007387 */ /* 0x0001e80000100800 */
[----:B------:R1:W-:Y:S04]  /*2b0c0*/  STL [R1+0x730], R3 ;  /* 0x0007300301007387 */ /* 0x0003e80000100800 */
[----:B------:R-:W4:Y:S01]  /*2b0d0*/  LDL.LU R76, [R1+0xb8] ;  /* 0x0000b800014c7983 */ /* 0x000f220000300800 */
[----:B0-----:R-:W-:Y:S02]  /*2b0e0*/  LEA R10, P6, R68, R6, 0x1 ;  /* 0x00000006440a7211 */ /* 0x001fe400078c08ff */
[----:B-1----:R-:W-:-:S03]  /*2b0f0*/  LEA.HI.X.SX32 R3, R73, R5, 0x1, P5 ;  /* 0x0000000549037211 */ /* 0x002fc600028f0eff */
[----:B------:R-:W-:Y:S04]  /*2b100*/  STL [R1+0x74c], R10 ;  /* 0x00074c0a01007387 */ /* 0x000fe80000100800 */
[----:B------:R-:W4:Y:S04]  /*2b110*/  LDL.LU R72, [R1+0xbc] ;  /* 0x0000bc0001487983 */ /* 0x000f280000300800 */
[----:B------:R0:W-:Y:S02]  /*2b120*/  STL [R1+0x738], R3 ;  /* 0x0007380301007387 */ /* 0x0001e40000100800 */
[----:B0-----:R-:W-:-:S02]  /*2b130*/  LEA.HI.X.SX32 R3, R92, R5, 0x1, P0 ;  /* 0x000000055c037211 */ /* 0x001fc400000f0eff */
[----:B------:R-:W4:Y:S01]  /*2b140*/  LDL.LU R92, [R1+0xc0] ;  /* 0x0000c000015c7983 */ /* 0x000f220000300800 */
[----:B------:R-:W-:-:S05]  /*2b150*/  LEA R10, P5, R81, R6, 0x1 ;  /* 0x00000006510a7211 */ /* 0x000fca00078a08ff */
[----:B------:R0:W-:Y:S04]  /*2b160*/  STL [R1+0x754], R10 ;  /* 0x0007540a01007387 */ /* 0x0001e80000100800 */
[----:B------:R1:W-:Y:S04]  /*2b170*/  STL [R1+0x740], R3 ;  /* 0x0007400301007387 */ /* 0x0003e80000100800 */
[----:B------:R-:W4:Y:S01]  /*2b180*/  LDL.LU R73, [R1+0xc4] ;  /* 0x0000c40001497983 */ /* 0x000f220000300800 */
[----:B0-----:R-:W-:Y:S02]  /*2b190*/  LEA R10, P0, R55, R6, 0x1 ;  /* 0x00000006370a7211 */ /* 0x001fe400078008ff */
[----:B-1----:R-:W-:-:S03]  /*2b1a0*/  LEA.HI.X.SX32 R3, R68, R5, 0x1, P6 ;  /* 0x0000000544037211 */ /* 0x002fc600030f0eff */
[----:B------:R0:W-:Y:S04]  /*2b1b0*/  STL [R1+0x75c], R10 ;  /* 0x00075c0a01007387 */ /* 0x0001e80000100800 */
[----:B------:R1:W-:Y:S01]  /*2b1c0*/  STL [R1+0x748], R3 ;  /* 0x0007480301007387 */ /* 0x0003e20000100800 */
[-C--:B0-----:R-:W-:Y:S02]  /*2b1d0*/  LEA R10, P6, R83, R6.reuse, 0x1 ;  /* 0x00000006530a7211 */ /* 0x081fe400078c08ff */
[----:B-1----:R-:W-:Y:S02]  /*2b1e0*/  LEA.HI.X.SX32 R3, R81, R5, 0x1, P5 ;  /* 0x0000000551037211 */ /* 0x002fe400028f0eff */
[----:B------:R-:W4:Y:S04]  /*2b1f0*/  LDL.LU R81, [R1+0xcc] ;  /* 0x0000cc0001517983 */ /* 0x000f280000300800 */
[----:B------:R0:W-:Y:S01]  /*2b200*/  STL [R1+0x764], R10 ;  /* 0x0007640a01007387 */ /* 0x0001e20000100800 */
[----:B------:R-:W-:-:S03]  /*2b210*/  LEA R13, P5, R78, R6, 0x1 ;  /* 0x000000064e0d7211 */ /* 0x000fc600078a08ff */
[----:B------:R1:W-:Y:S04]  /*2b220*/  STL [R1+0x750], R3 ;  /* 0x0007500301007387 */ /* 0x0003e80000100800 */
[----:B------:R-:W-:Y:S01]  /*2b230*/  STL [R1+0x76c], R13 ;  /* 0x00076c0d01007387 */ /* 0x000fe20000100800 */
[----:B0-----:R-:W-:-:S03]  /*2b240*/  LEA.HI.X.SX32 R10, R55, R5, 0x1, P0 ;  /* 0x00000005370a7211 */ /* 0x001fc600000f0eff */
[----:B------:R-:W4:Y:S04]  /*2b250*/  LDL.LU R55, [R1+0xd0] ;  /* 0x0000d00001377983 */ /* 0x000f280000300800 */
[----:B------:R0:W-:Y:S01]  /*2b260*/  STL [R1+0x758], R10 ;  /* 0x0007580a01007387 */ /* 0x0001e20000100800 */
[----:B-1----:R-:W-:Y:S02]  /*2b270*/  LEA R3, P0, R86, R6, 0x1 ;  /* 0x0000000656037211 */ /* 0x002fe400078008ff */
[----:B0-----:R-:W-:-:S03]  /*2b280*/  LEA.HI.X.SX32 R10, R83, R5, 0x1, P6 ;  /* 0x00000005530a7211 */ /* 0x001fc600030f0eff */
[----:B------:R2:W-:Y:S04]  /*2b290*/  STL [R1+0x774], R3 ;  /* 0x0007740301007387 */ /* 0x0005e80000100800 */
[----:B------:R-:W4:Y:S01]  /*2b2a0*/  LDL.LU R83, [R1+0xd4] ;  /* 0x0000d40001537983 */ /* 0x000f220000300800 */
[----:B--2---:R-:W-:-:S03]  /*2b2b0*/  LEA R3, P6, R87, R6, 0x1 ;  /* 0x0000000657037211 */ /* 0x004fc600078c08ff */
[----:B------:R0:W-:Y:S04]  /*2b2c0*/  STL [R1+0x760], R10 ;  /* 0x0007600a01007387 */ /* 0x0001e80000100800 */
[----:B------:R1:W-:Y:S01]  /*2b2d0*/  STL [R1+0x77c], R3 ;  /* 0x00077c0301007387 */ /* 0x0003e20000100800 */
[----:B0-----:R-:W-:-:S03]  /*2b2e0*/  LEA.HI.X.SX32 R10, R78, R5, 0x1, P5 ;  /* 0x000000054e0a7211 */ /* 0x001fc600028f0eff */
[----:B------:R-:W2:Y:S01]  /*2b2f0*/  LDL.LU R78, [R1+0xdc] ;  /* 0x0000dc00014e7983 */ /* 0x000ea20000300800 */
[----:B-1----:R-:W-:-:S03]  /*2b300*/  LEA R3, P5, R53, R6, 0x1 ;  /* 0x0000000635037211 */ /* 0x002fc600078a08ff */
[----:B------:R0:W-:Y:S04]  /*2b310*/  STL [R1+0x768], R10 ;  /* 0x0007680a01007387 */ /* 0x0001e80000100800 */
[----:B------:R3:W-:Y:S01]  /*2b320*/  STL [R1+0x784], R3 ;  /* 0x0007840301007387 */ /* 0x0007e20000100800 */
[----:B0-----:R-:W-:-:S03]  /*2b330*/  LEA.HI.X.SX32 R10, R86, R5, 0x1, P0 ;  /* 0x00000005560a7211 */ /* 0x001fc600000f0eff */
[----:B------:R-:W2:Y:S01]  /*2b340*/  LDL.LU R86, [R1+0xd8] ;  /* 0x0000d80001567983 */ /* 0x000ea20000300800 */
[----:B---3--:R-:W-:-:S03]  /*2b350*/  LEA R3, P0, R54, R6, 0x1 ;  /* 0x0000000636037211 */ /* 0x008fc600078008ff */
[----:B------:R0:W-:Y:S01]  /*2b360*/  STL [R1+0x770], R10 ;  /* 0x0007700a01007387 */ /* 0x0001e20000100800 */
[----:B------:R-:W-:-:S03]  /*2b370*/  LEA.HI.X.SX32 R13, R53, R5, 0x1, P5 ;  /* 0x00000005350d7211 */ /* 0x000fc600028f0eff */
[----:B------:R1:W-:Y:S01]  /*2b380*/  STL [R1+0x78c], R3 ;  /* 0x00078c0301007387 */ /* 0x0003e20000100800 */
[----:B0-----:R-:W-:-:S03]  /*2b390*/  LEA.HI.X.SX32 R10, R87, R5, 0x1, P6 ;  /* 0x00000005570a7211 */ /* 0x001fc600030f0eff */
[----:B------:R-:W3:Y:S01]  /*2b3a0*/  LDL.LU R87, [R1+0xe0] ;  /* 0x0000e00001577983 */ /* 0x000ee20000300800 */
[----:B-1----:R-:W-:-:S03]  /*2b3b0*/  LEA R3, P6, R69, R6, 0x1 ;  /* 0x0000000645037211 */ /* 0x002fc600078c08ff */
[----:B------:R-:W-:Y:S04]  /*2b3c0*/  STL [R1+0x778], R10 ;  /* 0x0007780a01007387 */ /* 0x000fe80000100800 */
[----:B------:R0:W-:Y:S04]  /*2b3d0*/  STL [R1+0x794], R3 ;  /* 0x0007940301007387 */ /* 0x0001e80000100800 */
[----:B------:R4:W-:Y:S01]  /*2b3e0*/  STL [R1+0x780], R13 ;  /* 0x0007800d01007387 */ /* 0x0009e20000100800 */
[----:B0-----:R-:W-:Y:S02]  /*2b3f0*/  LEA.HI.X.SX32 R3, R54, R5, 0x1, P0 ;  /* 0x0000000536037211 */ /* 0x001fe400000f0eff */
[----:B------:R-:W-:-:S05]  /*2b400*/  LEA R10, P5, R56, R6, 0x1 ;  /* 0x00000006380a7211 */ /* 0x000fca00078a08ff */
[----:B------:R0:W-:Y:S04]  /*2b410*/  STL [R1+0x79c], R10 ;  /* 0x00079c0a01007387 */ /* 0x0001e80000100800 */
[----:B------:R1:W-:Y:S01]  /*2b420*/  STL [R1+0x788], R3 ;  /* 0x0007880301007387 */ /* 0x0003e20000100800 */
[----:B----4-:R-:W-:Y:S02]  /*2b430*/  LEA R13, P0, R76, R6, 0x1 ;  /* 0x000000064c0d7211 */ /* 0x010fe400078008ff */
[----:B0-----:R-:W-:-:S03]  /*2b440*/  LEA.HI.X.SX32 R10, R69, R5, 0x1, P6 ;  /* 0x00000005450a7211 */ /* 0x001fc600030f0eff */
[----:B------:R-:W-:Y:S04]  /*2b450*/  STL [R1+0x7a4], R13 ;  /* 0x0007a40d01007387 */ /* 0x000fe80000100800 */
        /* <DEDUP_REMOVED lines=15> */
[----:B0-----:R-:W-:-:S05]  /*2b550*/  LEA.HI.X.SX32 R10, R72, R5, 0x1, P6 ;  /* 0x00000005480a7211 */ /* 0x001fca00030f0eff */
[----:B------:R0:W-:Y:S01]  /*2b560*/  STL [R1+0x7a8], R10 ;  /* 0x0007a80a01007387 */ /* 0x0001e20000100800 */
[----:B-1----:R-:W-:Y:S02]  /*2b570*/  LEA R3, P6, R81, R6, 0x1 ;  /* 0x0000000651037211 */ /* 0x002fe400078c08ff */
[----:B0-----:R-:W-:-:S03]  /*2b580*/  LEA.HI.X.SX32 R10, R92, R5, 0x1, P5 ;  /* 0x000000055c0a7211 */ /* 0x001fc600028f0eff */
[----:B------:R0:W-:Y:S04]  /*2b590*/  STL [R1+0x7c4], R3 ;  /* 0x0007c40301007387 */ /* 0x0001e80000100800 */
[----:B------:R-:W4:Y:S01]  /*2b5a0*/  LDL.LU R72, [R1+0x800] ;  /* 0x0008000001487983 */ /* 0x000f220000300800 */
[----:B------:R-:W-:-:S03]  /*2b5b0*/  LEA.HI.X.SX32 R13, R73, R5, 0x1, P0 ;  /* 0x00000005490d7211 */ /* 0x000fc600000f0eff */
[----:B------:R-:W-:Y:S01]  /*2b5c0*/  STL [R1+0x7b0], R10 ;  /* 0x0007b00a01007387 */ /* 0x000fe20000100800 */
[----:B0-----:R-:W-:-:S03]  /*2b5d0*/  LEA R3, P5, R55, R6, 0x1 ;  /* 0x0000000637037211 */ /* 0x001fc600078a08ff */
[----:B------:R-:W4:Y:S04]  /*2b5e0*/  LDL.LU R92, [R1+0xf8] ;  /* 0x0000f800015c7983 */ /* 0x000f280000300800 */
[----:B------:R0:W-:Y:S04]  /*2b5f0*/  STL [R1+0x7cc], R3 ;  /* 0x0007cc0301007387 */ /* 0x0001e80000100800 */
[----:B------:R-:W-:Y:S04]  /*2b600*/  STL [R1+0x7b8], R13 ;  /* 0x0007b80d01007387 */ /* 0x000fe80000100800 */
[----:B------:R-:W4:Y:S01]  /*2b610*/  LDL.LU R73, [R1+0xfc] ;  /* 0x0000fc0001497983 */ /* 0x000f220000300800 */
[----:B0-----:R-:W-:-:S02]  /*2b620*/  LEA.HI.X.SX32 R3, R81, R5, 0x1, P6 ;  /* 0x0000000551037211 */ /* 0x001fc400030f0eff */
[----:B------:R-:W-:-:S05]  /*2b630*/  LEA R10, P0, R83, R6, 0x1 ;  /* 0x00000006530a7211 */ /* 0x000fca00078008ff */
[----:B------:R2:W-:Y:S04]  /*2b640*/  STL [R1+0x7d4], R10 ;  /* 0x0007d40a01007387 */ /* 0x0005e80000100800 */
[----:B------:R0:W-:Y:S04]  /*2b650*/  STL [R1+0x7c0], R3 ;  /* 0x0007c00301007387 */ /* 0x0001e80000100800 */
[----:B------:R-:W4:Y:S01]  /*2b660*/  LDL.LU R81, [R1+0x810] ;  /* 0x0008100001517983 */ /* 0x000f220000300800 */
[----:B--2---:R-:W-:Y:S02]  /*2b670*/  LEA R10, P6, R78, R6, 0x1 ;  /* 0x000000064e0a7211 */ /* 0x004fe400078c08ff */
[----:B0-----:R-:W-:-:S03]  /*2b680*/  LEA.HI.X.SX32 R3, R55, R5, 0x1, P5 ;  /* 0x0000000537037211 */ /* 0x001fc600028f0eff */
[----:B------:R0:W-:Y:S04]  /*2b690*/  STL [R1+0x7dc], R10 ;  /* 0x0007dc0a01007387 */ /* 0x0001e80000100800 */
[----:B------:R-:W2:Y:S04]  /*2b6a0*/  LDL.LU R55, [R1+0x108] ;  /* 0x0001080001377983 */ /* 0x000ea80000300800 */
[----:B------:R1:W-:Y:S01]  /*2b6b0*/  STL [R1+0x7c8], R3 ;  /* 0x0007c80301007387 */ /* 0x0003e20000100800 */
[----:B0-----:R-:W-:Y:S02]  /*2b6c0*/  LEA R10, P5, R86, R6, 0x1 ;  /* 0x00000006560a7211 */ /* 0x001fe400078a08ff */
[----:B-1----:R-:W-:-:S03]  /*2b6d0*/  LEA.HI.X.SX32 R3, R83, R5, 0x1, P0 ;  /* 0x0000000553037211 */ /* 0x002fc600000f0eff */
[----:B------:R3:W-:Y:S04]  /*2b6e0*/  STL [R1+0x7e4], R10 ;  /* 0x0007e40a01007387 */ /* 0x0007e80000100800 */
[----:B------:R-:W2:Y:S04]  /*2b6f0*/  LDL.LU R83, [R1+0x10c] ;  /* 0x00010c0001537983 */ /* 0x000ea80000300800 */
[----:B------:R0:W-:Y:S01]  /*2b700*/  STL [R1+0x7d0], R3 ;  /* 0x0007d00301007387 */ /* 0x0001e20000100800 */
[----:B---3--:R-:W-:-:S05]  /*2b710*/  LEA R10, P0, R87, R6, 0x1 ;  /* 0x00000006570a7211 */ /* 0x008fca00078008ff */
[----:B------:R-:W-:Y:S01]  /*2b720*/  STL [R1+0x7ec], R10 ;  /* 0x0007ec0a01007387 */ /* 0x000fe20000100800 */
[----:B0-----:R-:W-:-:S03]  /*2b730*/  LEA.HI.X.SX32 R3, R78, R5, 0x1, P6 ;  /* 0x000000054e037211 */ /* 0x001fc600030f0eff */
[----:B------:R-:W3:Y:S04]  /*2b740*/  LDL.LU R54, [R1+0x820] ;  /* 0x0008200001367983 */ /* 0x000ee80000300800 */
[----:B------:R0:W-:Y:S02]  /*2b750*/  STL [R1+0x7d8], R3 ;  /* 0x0007d80301007387 */ /* 0x0001e40000100800 */
[-C--:B0-----:R-:W-:Y:S02]  /*2b760*/  LEA.HI.X.SX32 R3, R86, R5.reuse, 0x1, P5 ;  /* 0x0000000556037211 */ /* 0x081fe400028f0eff */
[----:B------:R-:W3:Y:S04]  /*2b770*/  LDL.LU R86, [R1+0x118] ;  /* 0x0001180001567983 */ /* 0x000ee80000300800 */
[----:B------:R0:W-:Y:S04]  /*2b780*/  STL [R1+0x7e0], R3 ;  /* 0x0007e00301007387 */ /* 0x0001e80000100800 */
[----:B------:R-:W3:Y:S01]  /*2b790*/  LDL.LU R78, [R1+0x11c] ;  /* 0x00011c00014e7983 */ /* 0x000ee20000300800 */
[----:B0-----:R-:W-:-:S02]  /*2b7a0*/  LEA.HI.X.SX32 R3, R87, R5, 0x1, P0 ;  /* 0x0000000557037211 */ /* 0x001fc400000f0eff */
[----:B------:R-:W-:Y:S02]  /*2b7b0*/  ISETP.GE.AND P6, PT, R9, RZ, PT ;  /* 0x000000ff0900720c */ /* 0x000fe40003fc6270 */
[----:B----4-:R-:W-:-:S05]  /*2b7c0*/  LEA R10, P5, R69, R6, 0x1 ;  /* 0x00000006450a7211 */ /* 0x010fca00078a08ff */
[----:B------:R0:W-:Y:S04]  /*2b7d0*/  STL [R1+0x7f4], R10 ;  /* 0x0007f40a01007387 */ /* 0x0001e80000100800 */
[----:B------:R1:W-:Y:S04]  /*2b7e0*/  STL [R1+0x7e8], R3 ;  /* 0x0007e80301007387 */ /* 0x0003e80000100800 */
[----:B------:R-:W4:Y:S01]  /*2b7f0*/  LDL.LU R87, [R1+0x830] ;  /* 0x0008300001577983 */ /* 0x000f220000300800 */
[----:B0-----:R-:W-:Y:S02]  /*2b800*/  LEA R10, P0, R53, R6, 0x1 ;  /* 0x00000006350a7211 */ /* 0x001fe400078008ff */
[----:B-1----:R-:W-:-:S03]  /*2b810*/  IABS R3, R9 ;  /* 0x0000000900037213 */ /* 0x002fc60000000000 */
[----:B------:R0:W-:Y:S01]  /*2b820*/  STL [R1+0x7fc], R10 ;  /* 0x0007fc0a01007387 */ /* 0x0001e20000100800 */
[-C--:B------:R-:W-:Y:S02]  /*2b830*/  LEA.HI.X.SX32 R13, R53, R5.reuse, 0x1, P0 ;  /* 0x00000005350d7211 */ /* 0x080fe400000f0eff */
[----:B0-----:R-:W-:Y:S02]  /*2b840*/  LEA.HI.X.SX32 R10, R69, R5, 0x1, P5 ;  /* 0x00000005450a7211 */ /* 0x001fe400028f0eff */
[-C--:B------:R-:W-:Y:S01]  /*2b850*/  LEA R9, P5, R76, R6.reuse, 0x1 ;  /* 0x000000064c097211 */ /* 0x080fe200078a08ff */
[----:B------:R-:W4:Y:S04]  /*2b860*/  LDL.LU R69, [R1+0x120] ;  /* 0x0001200001457983 */ /* 0x000f280000300800 */
[----:B------:R0:W-:Y:S04]  /*2b870*/  STL [R1+0x7f0], R10 ;  /* 0x0007f00a01007387 */ /* 0x0001e80000100800 */
[----:B------:R-:W-:Y:S04]  /*2b880*/  STL [R1+0x804], R9 ;  /* 0x0008040901007387 */ /* 0x000fe80000100800 */
[----:B------:R1:W-:Y:S01]  /*2b890*/  STL [R1+0x7f8], R13 ;  /* 0x0007f80d01007387 */ /* 0x0003e20000100800 */
[----:B0-----:R-:W-:-:S02]  /*2b8a0*/  LEA R10, P0, R56, R6, 0x1 ;  /* 0x00000006380a7211 */ /* 0x001fc400078008ff */
[-C--:B-1----:R-:W-:Y:S02]  /*2b8b0*/  LEA.HI.X.SX32 R13, R76, R5.reuse, 0x1, P5 ;  /* 0x000000054c0d7211 */ /* 0x082fe400028f0eff */
[----:B------:R-:W-:Y:S02]  /*2b8c0*/  SEL R9, R11, R72, !P3 ;  /* 0x000000480b097207 */ /* 0x000fe40005800000 */
[----:B------:R-:W4:Y:S04]  /*2b8d0*/  LDL.LU R72, [R1+0x124] ;  /* 0x0001240001487983 */ /* 0x000f280000300800 */
[----:B------:R0:W-:Y:S04]  /*2b8e0*/  STL [R1+0x80c], R10 ;  /* 0x00080c0a01007387 */ /* 0x0001e80000100800 */
[----:B------:R-:W4:Y:S04]  /*2b8f0*/  LDL.LU R51, [R1+0x840] ;  /* 0x0008400001337983 */ /* 0x000f280000300800 */
[----:B------:R1:W-:Y:S01]  /*2b900*/  STL [R1+0x800], R13 ;  /* 0x0008000d01007387 */ /* 0x0003e20000100800 */
[----:B------:R-:W-:-:S03]  /*2b910*/  LEA.HI.X.SX32 R19, R56, R5, 0x1, P0 ;  /* 0x0000000538137211 */ /* 0x000fc600000f0eff */
[----:B------:R-:W4:Y:S01]  /*2b920*/  LDL.LU R76, [R1+0x128] ;  /* 0x00012800014c7983 */ /* 0x000f220000300800 */
[-C--:B0-----:R-:W-:Y:S02]  /*2b930*/  LEA R10, P5, R92, R6.reuse, 0x1 ;  /* 0x000000065c0a7211 */ /* 0x081fe400078a08ff */
[----:B-1----:R-:W-:-:S03]  /*2b940*/  LEA R13, P0, R73, R6, 0x1 ;  /* 0x00000006490d7211 */ /* 0x002fc600078008ff */
[----:B------:R0:W-:Y:S04]  /*2b950*/  STL [R1+0x814], R10 ;  /* 0x0008140a01007387 */ /* 0x0001e80000100800 */
[----:B------:R-:W-:Y:S01]  /*2b960*/  STL [R1+0x808], R19 ;  /* 0x0008081301007387 */ /* 0x000fe20000100800 */
[----:B0-----:R-:W-:-:S03]  /*2b970*/  SEL R10, R11, R81, !P3 ;  /* 0x000000510b0a7207 */ /* 0x001fc60005800000 */
[----:B------:R-:W4:Y:S04]  /*2b980*/  LDL.LU R81, [R1+0x12c] ;  /* 0x00012c0001517983 */ /* 0x000f280000300800 */
[----:B------:R0:W-:Y:S04]  /*2b990*/  STL [R1+0x81c], R13 ;  /* 0x00081c0d01007387 */ /* 0x0001e80000100800 */
[----:B------:R-:W4:Y:S01]  /*2b9a0*/  LDL.LU R56, [R1+0x850] ;  /* 0x0008500001387983 */ /* 0x000f220000300800 */
[----:B0-----:R-:W-:-:S05]  /*2b9b0*/  LEA.HI.X.SX32 R13, R92, R5, 0x1, P5 ;  /* 0x000000055c0d7211 */ /* 0x001fca00028f0eff */
[----:B------:R0:W-:Y:S04]  /*2b9c0*/  STL [R1+0x810], R13 ;  /* 0x0008100d01007387 */ /* 0x0001e80000100800 */
[----:B------:R-:W4:Y:S01]  /*2b9d0*/  LDL.LU R92, [R1+0x130] ;  /* 0x00013000015c7983 */ /* 0x000f220000300800 */
[----:B--2---:R-:W-:Y:S02]  /*2b9e0*/  LEA R19, P5, R55, R6, 0x1 ;  /* 0x0000000637137211 */ /* 0x004fe400078a08ff */
[----:B0-----:R-:W-:-:S03]  /*2b9f0*/  LEA.HI.X.SX32 R13, R73, R5, 0x1, P0 ;  /* 0x00000005490d7211 */ /* 0x001fc600000f0eff */
[----:B------:R0:W-:Y:S04]  /*2ba00*/  STL [R1+0x824], R19 ;  /* 0x0008241301007387 */ /* 0x0001e80000100800 */
[----:B------:R-:W2:Y:S01]  /*2ba10*/  LDL.LU R73, [R1+0x134] ;  /* 0x0001340001497983 */ /* 0x000ea20000300800 */
[----:B------:R-:W-:Y:S02]  /*2ba20*/  LEA.HI.X.SX32 R20, R55, R5, 0x1, P5 ;  /* 0x0000000537147211 */ /* 0x000fe400028f0eff */
[-C--:B0-----:R-:W-:Y:S01]  /*2ba30*/  LEA R19, P0, R83, R6.reuse, 0x1 ;  /* 0x0000000653137211 */ /* 0x081fe200078008ff */
[----:B------:R-:W-:Y:S04]  /*2ba40*/  STL [R1+0x818], R13 ;  /* 0x0008180d01007387 */ /* 0x000fe80000100800 */
[----:B------:R3:W-:Y:S04]  /*2ba50*/  STL [R1+0x82c], R19 ;  /* 0x00082c1301007387 */ /* 0x0007e80000100800 */
[----:B------:R-:W2:Y:S04]  /*2ba60*/  LDL.LU R52, [R1+0x860] ;  /* 0x0008600001347983 */ /* 0x000ea80000300800 */
[----:B------:R0:W-:Y:S04]  /*2ba70*/  STL [R1+0x820], R20 ;  /* 0x0008201401007387 */ /* 0x0001e80000100800 */
[----:B------:R-:W2:Y:S01]  /*2ba80*/  LDL.LU R53, [R1+0x138] ;  /* 0x0001380001357983 */ /* 0x000ea20000300800 */
[----:B---3--:R-:W-:-:S02]  /*2ba90*/  LEA R19, P5, R86, R6, 0x1 ;  /* 0x0000000656137211 */ /* 0x008fc400078a08ff */
[----:B0-----:R-:W-:-:S03]  /*2baa0*/  LEA.HI.X.SX32 R20, R83, R5, 0x1, P0 ;  /* 0x0000000553147211 */ /* 0x001fc600000f0eff */
[----:B------:R0:W-:Y:S01]  /*2bab0*/  STL [R1+0x834], R19 ;  /* 0x0008341301007387 */ /* 0x0001e20000100800 */
[----:B------:R-:W-:-:S03]  /*2bac0*/  SEL R13, R11, R54, !P3 ;  /* 0x000000360b0d7207 */ /* 0x000fc60005800000 */
[----:B------:R-:W3:Y:S01]  /*2bad0*/  LDL.LU R54, [R1+0x13c] ;  /* 0x00013c0001367983 */ /* 0x000ee20000300800 */
[----:B0-----:R-:W-:-:S03]  /*2bae0*/  LEA R19, P0, R78, R6, 0x1 ;  /* 0x000000064e137211 */ /* 0x001fc600078008ff */
[----:B------:R0:W-:Y:S04]  /*2baf0*/  STL [R1+0x828], R20 ;  /* 0x0008281401007387 */ /* 0x0001e80000100800 */
[----:B------:R1:W-:Y:S01]  /*2bb00*/  STL [R1+0x83c], R19 ;  /* 0x00083c1301007387 */ /* 0x0003e20000100800 */
[----:B0-----:R-:W-:Y:S02]  /*2bb10*/  LEA.HI.X.SX32 R20, R86, R5, 0x1, P5 ;  /* 0x0000000556147211 */ /* 0x001fe400028f0eff */
[----:B----4-:R-:W-:Y:S02]  /*2bb20*/  SEL R68, R11, R87, !P3 ;  /* 0x000000570b447207 */ /* 0x010fe40005800000 */
[----:B------:R-:W4:Y:S04]  /*2bb30*/  LDL.LU R87, [R1+0x870] ;  /* 0x0008700001577983 */ /* 0x000f280000300800 */
[----:B------:R-:W4:Y:S04]  /*2bb40*/  LDL.LU R86, [R1+0x140] ;  /* 0x0001400001567983 */ /* 0x000f280000300800 */
[----:B------:R0:W-:Y:S04]  /*2bb50*/  STL [R1+0x830], R20 ;  /* 0x0008301401007387 */ /* 0x0001e80000100800 */
[----:B------:R-:W4:Y:S01]  /*2bb60*/  LDL.LU R83, [R1+0x144] ;  /* 0x0001440001537983 */ /* 0x000f220000300800 */
[----:B-1----:R-:W-:-:S02]  /*2bb70*/  LEA R19, P5, R69, R6, 0x1 ;  /* 0x0000000645137211 */ /* 0x002fc400078a08ff */
[----:B0-----:R-:W-:-:S03]  /*2bb80*/  LEA.HI.X.SX32 R20, R78, R5, 0x1, P0 ;  /* 0x000000054e147211 */ /* 0x001fc600000f0eff */
[----:B------:R-:W-:Y:S04]  /*2bb90*/  STL [R1+0x844], R19 ;  /* 0x0008441301007387 */ /* 0x000fe80000100800 */
[----:B------:R-:W4:Y:S04]  /*2bba0*/  LDL.LU R55, [R1+0x880] ;  /* 0x0008800001377983 */ /* 0x000f280000300800 */
[----:B------:R0:W-:Y:S04]  /*2bbb0*/  STL [R1+0x838], R20 ;  /* 0x0008381401007387 */ /* 0x0001e80000100800 */
[----:B------:R-:W4:Y:S01]  /*2bbc0*/  LDL.LU R78, [R1+0x148] ;  /* 0x00014800014e7983 */ /* 0x000f220000300800 */
[----:B0-----:R-:W-:-:S02]  /*2bbd0*/  LEA.HI.X.SX32 R20, R69, R5, 0x1, P5 ;  /* 0x0000000545147211 */ /* 0x001fc400028f0eff */
[----:B------:R-:W-:-:S05]  /*2bbe0*/  LEA R19, P0, R72, R6, 0x1 ;  /* 0x0000000648137211 */ /* 0x000fca00078008ff */
[----:B------:R0:W-:Y:S04]  /*2bbf0*/  STL [R1+0x84c], R19 ;  /* 0x00084c1301007387 */ /* 0x0001e80000100800 */
[----:B------:R-:W4:Y:S01]  /*2bc00*/  LDL.LU R69, [R1+0x14c] ;  /* 0x00014c0001457983 */ /* 0x000f220000300800 */
[----:B0-----:R-:W-:-:S03]  /*2bc10*/  LEA R19, P5, R76, R6, 0x1 ;  /* 0x000000064c137211 */ /* 0x001fc600078a08ff */
[----:B------:R0:W-:Y:S04]  /*2bc20*/  STL [R1+0x840], R20 ;  /* 0x0008401401007387 */ /* 0x0001e80000100800 */
[----:B------:R1:W-:Y:S01]  /*2bc30*/  STL [R1+0x854], R19 ;  /* 0x0008541301007387 */ /* 0x0003e20000100800 */
[----:B0-----:R-:W-:-:S03]  /*2bc40*/  LEA.HI.X.SX32 R20, R72, R5, 0x1, P0 ;  /* 0x0000000548147211 */ /* 0x001fc600000f0eff */
[----:B------:R-:W4:Y:S04]  /*2bc50*/  LDL.LU R72, [R1+0x890] ;  /* 0x0008900001487983 */ /* 0x000f280000300800 */
[----:B------:R0:W-:Y:S01]  /*2bc60*/  STL [R1+0x848], R20 ;  /* 0x0008481401007387 */ /* 0x0001e20000100800 */
[----:B-1----:R-:W-:Y:S02]  /*2bc70*/  LEA R19, P0, R81, R6, 0x1 ;  /* 0x0000000651137211 */ /* 0x002fe400078008ff */
[----:B------:R-:W-:Y:S02]  /*2bc80*/  SEL R74, R11, R56, !P3 ;  /* 0x000000380b4a7207 */ /* 0x000fe40005800000 */
[----:B------:R-:W4:Y:S01]  /*2bc90*/  LDL.LU R56, [R1+0x150] ;  /* 0x0001500001387983 */ /* 0x000f220000300800 */
[----:B0-----:R-:W-:-:S03]  /*2bca0*/  LEA.HI.X.SX32 R20, R76, R5, 0x1, P5 ;  /* 0x000000054c147211 */ /* 0x001fc600028f0eff */
[----:B------:R0:W-:Y:S04]  /*2bcb0*/  STL [R1+0x85c], R19 ;  /* 0x00085c1301007387 */ /* 0x0001e80000100800 */
[----:B------:R-:W4:Y:S01]  /*2bcc0*/  LDL.LU R76, [R1+0x154] ;  /* 0x00015400014c7983 */ /* 0x000f220000300800 */
[----:B0-----:R-:W-:-:S03]  /*2bcd0*/  LEA R19, P5, R92, R6, 0x1 ;  /* 0x000000065c137211 */ /* 0x001fc600078a08ff */
[----:B------:R0:W-:Y:S04]  /*2bce0*/  STL [R1+0x850], R20 ;  /* 0x0008501401007387 */ /* 0x0001e80000100800 */
[----:B------:R2:W-:Y:S01]  /*2bcf0*/  STL [R1+0x864], R19 ;  /* 0x0008641301007387 */ /* 0x0005e20000100800 */
[----:B0-----:R-:W-:-:S03]  /*2bd00*/  LEA.HI.X.SX32 R20, R81, R5, 0x1, P0 ;  /* 0x0000000551147211 */ /* 0x001fc600000f0eff */
[----:B------:R-:W4:Y:S01]  /*2bd10*/  LDL.LU R81, [R1+0x8a0] ;  /* 0x0008a00001517983 */ /* 0x000f220000300800 */
[----:B--2---:R-:W-:-:S03]  /*2bd20*/  LEA R19, P0, R73, R6, 0x1 ;  /* 0x0000000649137211 */ /* 0x004fc600078008ff */
[----:B------:R0:W-:Y:S04]  /*2bd30*/  STL [R1+0x858], R20 ;  /* 0x0008581401007387 */ /* 0x0001e80000100800 */
[----:B------:R1:W-:Y:S01]  /*2bd40*/  STL [R1+0x86c], R19 ;  /* 0x00086c1301007387 */ /* 0x0003e20000100800 */
[----:B0-----:R-:W-:-:S03]  /*2bd50*/  LEA.HI.X.SX32 R20, R92, R5, 0x1, P5 ;  /* 0x000000055c147211 */ /* 0x001fc600028f0eff */
[----:B------:R-:W2:Y:S04]  /*2bd60*/  LDL.LU R92, [R1+0x158] ;  /* 0x00015800015c7983 */ /* 0x000ea80000300800 */
[----:B------:R0:W-:Y:S01]  /*2bd70*/  STL [R1+0x860], R20 ;  /* 0x0008601401007387 */ /* 0x0001e20000100800 */
[-C--:B-1----:R-:W-:Y:S02]  /*2bd80*/  LEA R19, P5, R53, R6.reuse, 0x1 ;  /* 0x0000000635137211 */ /* 0x082fe400078a08ff */
[----:B0-----:R-:W-:Y:S02]  /*2bd90*/  LEA.HI.X.SX32 R20, R73, R5, 0x1, P0 ;  /* 0x0000000549147211 */ /* 0x001fe400000f0eff */
[----:B------:R-:W2:Y:S04]  /*2bda0*/  LDL.LU R73, [R1+0x15c] ;  /* 0x00015c0001497983 */ /* 0x000ea80000300800 */
[----:B------:R3:W-:Y:S04]  /*2bdb0*/  STL [R1+0x874], R19 ;  /* 0x0008741301007387 */ /* 0x0007e80000100800 */
[----:B------:R0:W-:Y:S01]  /*2bdc0*/  STL [R1+0x868], R20 ;  /* 0x0008681401007387 */ /* 0x0001e20000100800 */
[----:B---3--:R-:W-:-:S04]  /*2bdd0*/  LEA R19, P0, R54, R6, 0x1 ;  /* 0x0000000636137211 */ /* 0x008fc800078008ff */
[----:B0-----:R-:W-:Y:S02]  /*2bde0*/  LEA.HI.X.SX32 R20, R54, R5, 0x1, P0 ;  /* 0x0000000536147211 */ /* 0x001fe400000f0eff */
[C---:B------:R-:W-:Y:S02]  /*2bdf0*/  SEL R77, R11.reuse, R52, !P3 ;  /* 0x000000340b4d7207 */ /* 0x040fe40005800000 */
[----:B----4-:R-:W-:Y:S02]  /*2be00*/  SEL R79, R11, R87, !P3 ;  /* 0x000000570b4f7207 */ /* 0x010fe40005800000 */
[----:B------:R-:W3:Y:S04]  /*2be10*/  LDL.LU R87, [R1+0x8b0] ;  /* 0x0008b00001577983 */ /* 0x000ee80000300800 */
[----:B------:R0:W-:Y:S02]  /*2be20*/  STL [R1+0x87c], R19 ;  /* 0x00087c1301007387 */ /* 0x0001e40000100800 */
[----:B0-----:R-:W-:-:S02]  /*2be30*/  LEA.HI.X.SX32 R19, R53, R5, 0x1, P5 ;  /* 0x0000000535137211 */ /* 0x001fc400028f0eff */
[----:B------:R-:W-:-:S03]  /*2be40*/  LEA R21, P5, R86, R6, 0x1 ;  /* 0x0000000656157211 */ /* 0x000fc600078a08ff */
[----:B------:R0:W-:Y:S04]  /*2be50*/  STL [R1+0x870], R19 ;  /* 0x0008701301007387 */ /* 0x0001e80000100800 */
[----:B------:R-:W-:Y:S04]  /*2be60*/  STL [R1+0x884], R21 ;  /* 0x0008841501007387 */ /* 0x000fe80000100800 */
[----:B------:R1:W-:Y:S01]  /*2be70*/  STL [R1+0x878], R20 ;  /* 0x0008781401007387 */ /* 0x0003e20000100800 */
[----:B0-----:R-:W-:-:S05]  /*2be80*/  LEA R19, P0, R83, R6, 0x1 ;  /* 0x0000000653137211 */ /* 0x001fca00078008ff */
[----:B------:R0:W-:Y:S01]  /*2be90*/  STL [R1+0x88c], R19 ;  /* 0x00088c1301007387 */ /* 0x0001e20000100800 */
[----:B-1----:R-:W-:-:S03]  /*2bea0*/  LEA.HI.X.SX32 R20, R86, R5, 0x1, P5 ;  /* 0x0000000556147211 */ /* 0x002fc600028f0eff */
[----:B------:R-:W4:Y:S04]  /*2beb0*/  LDL.LU R52, [R1+0x164] ;  /* 0x0001640001347983 */ /* 0x000f280000300800 */
[----:B------:R1:W-:Y:S01]  /*2bec0*/  STL [R1+0x880], R20 ;  /* 0x0008801401007387 */ /* 0x0003e20000100800 */
[----:B0-----:R-:W-:-:S03]  /*2bed0*/  LEA R19, P5, R78, R6, 0x1 ;  /* 0x000000064e137211 */ /* 0x001fc600078a08ff */
[----:B------:R-:W4:Y:S04]  /*2bee0*/  LDL.LU R86, [R1+0x8c0] ;  /* 0x0008c00001567983 */ /* 0x000f280000300800 */
[----:B------:R0:W-:Y:S01]  /*2bef0*/  STL [R1+0x894], R19 ;  /* 0x0008941301007387 */ /* 0x0001e20000100800 */
[----:B-1----:R-:W-:-:S03]  /*2bf00*/  LEA.HI.X.SX32 R20, R83, R5, 0x1, P0 ;  /* 0x0000000553147211 */ /* 0x002fc600000f0eff */
[----:B------:R-:W4:Y:S04]  /*2bf10*/  LDL.LU R83, [R1+0x16c] ;  /* 0x00016c0001537983 */ /* 0x000f280000300800 */
[----:B------:R1:W-:Y:S01]  /*2bf20*/  STL [R1+0x888], R20 ;  /* 0x0008881401007387 */ /* 0x0003e20000100800 */
[----:B0-----:R-:W-:Y:S02]  /*2bf30*/  LEA R19, P0, R69, R6, 0x1 ;  /* 0x0000000645137211 */ /* 0x001fe400078008ff */
[----:B-1----:R-:W-:Y:S02]  /*2bf40*/  LEA.HI.X.SX32 R20, R78, R5, 0x1, P5 ;  /* 0x000000054e147211 */ /* 0x002fe400028f0eff */
[----:B------:R-:W-:Y:S02]  /*2bf50*/  SEL R85, R11, R72, !P3 ;  /* 0x000000480b557207 */ /* 0x000fe40005800000 */
[----:B------:R-:W4:Y:S04]  /*2bf60*/  LDL.LU R72, [R1+0x170] ;  /* 0x0001700001487983 */ /* 0x000f280000300800 */
[----:B------:R0:W-:Y:S04]  /*2bf70*/  STL [R1+0x89c], R19 ;  /* 0x00089c1301007387 */ /* 0x0001e80000100800 */
[----:B------:R-:W4:Y:S04]  /*2bf80*/  LDL.LU R53, [R1+0x8d0] ;  /* 0x0008d00001357983 */ /* 0x000f280000300800 */
[----:B------:R1:W-:Y:S04]  /*2bf90*/  STL [R1+0x890], R20 ;  /* 0x0008901401007387 */ /* 0x0003e80000100800 */
[----:B------:R-:W4:Y:S01]  /*2bfa0*/  LDL.LU R78, [R1+0x174] ;  /* 0x00017400014e7983 */ /* 0x000f220000300800 */
[----:B0-----:R-:W-:-:S02]  /*2bfb0*/  LEA R19, P5, R56, R6, 0x1 ;  /* 0x0000000638137211 */ /* 0x001fc400078a08ff */
[----:B-1----:R-:W-:-:S03]  /*2bfc0*/  LEA.HI.X.SX32 R20, R69, R5, 0x1, P0 ;  /* 0x0000000545147211 */ /* 0x002fc600000f0eff */
[----:B------:R0:W-:Y:S04]  /*2bfd0*/  STL [R1+0x8a4], R19 ;  /* 0x0008a41301007387 */ /* 0x0001e80000100800 */
[----:B------:R-:W4:Y:S01]  /*2bfe0*/  LDL.LU R69, [R1+0x178] ;  /* 0x0001780001457983 */ /* 0x000f220000300800 */
[----:B0-----:R-:W-:-:S03]  /*2bff0*/  LEA R19, P0, R76, R6, 0x1 ;  /* 0x000000064c137211 */ /* 0x001fc600078008ff */
[----:B------:R0:W-:Y:S04]  /*2c000*/  STL [R1+0x898], R20 ;  /* 0x0008981401007387 */ /* 0x0001e80000100800 */
[----:B------:R2:W-:Y:S04]  /*2c010*/  STL [R1+0x8ac], R19 ;  /* 0x0008ac1301007387 */ /* 0x0005e80000100800 */
[----:B------:R-:W4:Y:S01]  /*2c020*/  LDL.LU R54, [R1+0x8e0] ;  /* 0x0008e00001367983 */ /* 0x000f220000300800 */
[----:B------:R-:W-:-:S03]  /*2c030*/  SEL R88, R11, R81, !P3 ;  /* 0x000000510b587207 */ /* 0x000fc60005800000 */
[----:B------:R-:W4:Y:S01]  /*2c040*/  LDL.LU R81, [R1+0x17c] ;  /* 0x00017c0001517983 */ /* 0x000f220000300800 */
[----:B0-----:R-:W-:-:S03]  /*2c050*/  LEA.HI.X.SX32 R20, R56, R5, 0x1, P5 ;  /* 0x0000000538147211 */ /* 0x001fc600028f0eff */
[----:B------:R-:W4:Y:S04]  /*2c060*/  LDL.LU R56, [R1+0x180] ;  /* 0x0001800001387983 */ /* 0x000f280000300800 */
[----:B------:R0:W-:Y:S01]  /*2c070*/  STL [R1+0x8a0], R20 ;  /* 0x0008a01401007387 */ /* 0x0001e20000100800 */
[----:B--2---:R-:W-:Y:S02]  /*2c080*/  LEA R19, P5, R92, R6, 0x1 ;  /* 0x000000065c137211 */ /* 0x004fe400078a08ff */
[----:B0-----:R-:W-:-:S03]  /*2c090*/  LEA.HI.X.SX32 R20, R76, R5, 0x1, P0 ;  /* 0x000000054c147211 */ /* 0x001fc600000f0eff */
[----:B------:R0:W-:Y:S01]  /*2c0a0*/  STL [R1+0x8b4], R19 ;  /* 0x0008b41301007387 */ /* 0x0001e20000100800 */
[----:B------:R-:W-:-:S03]  /*2c0b0*/  SEL R82, R11, R55, !P3 ;  /* 0x000000370b527207 */ /* 0x000fc60005800000 */
[----:B------:R-:W2:Y:S01]  /*2c0c0*/  LDL.LU R55, [R1+0x8f0] ;  /* 0x0008f00001377983 */ /* 0x000ea20000300800 */
[----:B0-----:R-:W-:-:S03]  /*2c0d0*/  LEA R19, P0, R73, R6, 0x1 ;  /* 0x0000000649137211 */ /* 0x001fc600078008ff */
[----:B------:R0:W-:Y:S04]  /*2c0e0*/  STL [R1+0x8a8], R20 ;  /* 0x0008a81401007387 */ /* 0x0001e80000100800 */
[----:B------:R1:W-:Y:S04]  /*2c0f0*/  STL [R1+0x8bc], R19 ;  /* 0x0008bc1301007387 */ /* 0x0003e80000100800 */
[----:B------:R-:W2:Y:S01]  /*2c100*/  LDL.LU R76, [R1+0x188] ;  /* 0x00018800014c7983 */ /* 0x000ea20000300800 */
[----:B0-----:R-:W-:Y:S02]  /*2c110*/  LEA.HI.X.SX32 R20, R92, R5, 0x1, P5 ;  /* 0x000000055c147211 */ /* 0x001fe400028f0eff */
[----:B-1----:R-:W-:-:S02]  /*2c120*/  LEA R19, P5, R0, R6, 0x1 ;  /* 0x0000000600137211 */ /* 0x002fc400078a08ff */
[----:B---3--:R-:W-:Y:S02]  /*2c130*/  SEL R90, R11, R87, !P3 ;  /* 0x000000570b5a7207 */ /* 0x008fe40005800000 */
[----:B------:R-:W3:Y:S04]  /*2c140*/  LDL.LU R87, [R1+0x18c] ;  /* 0x00018c0001577983 */ /* 0x000ee80000300800 */
[----:B------:R0:W-:Y:S04]  /*2c150*/  STL [R1+0x8b0], R20 ;  /* 0x0008b01401007387 */ /* 0x0001e80000100800 */
[----:B------:R-:W3:Y:S04]  /*2c160*/  LDL.LU R92, [R1+0x900] ;  /* 0x00090000015c7983 */ /* 0x000ee80000300800 */
[----:B------:R-:W-:Y:S01]  /*2c170*/  STL [R1+0x8c4], R19 ;  /* 0x0008c41301007387 */ /* 0x000fe20000100800 */
[----:B0-----:R-:W-:-:S03]  /*2c180*/  LEA.HI.X.SX32 R20, R73, R5, 0x1, P0 ;  /* 0x0000000549147211 */ /* 0x001fc600000f0eff */
[----:B------:R-:W3:Y:S04]  /*2c190*/  LDL.LU R73, [R1+0x19c] ;  /* 0x00019c0001497983 */ /* 0x000ee80000300800 */
[----:B------:R0:W-:Y:S02]  /*2c1a0*/  STL [R1+0x8b8], R20 ;  /* 0x0008b81401007387 */ /* 0x0001e40000100800 */
[----:B0-----:R-:W-:Y:S02]  /*2c1b0*/  LEA.HI.X.SX32 R20, R0, R5, 0x1, P5 ;  /* 0x0000000500147211 */ /* 0x001fe400028f0eff */
[----:B----4-:R-:W-:Y:S02]  /*2c1c0*/  LEA R19, P0, R52, R6, 0x1 ;  /* 0x0000000634137211 */ /* 0x010fe400078008ff */
[----:B------:R-:W-:-:S02]  /*2c1d0*/  SEL R93, R11, R86, !P3 ;  /* 0x000000560b5d7207 */ /* 0x000fc40005800000 */
[----:B------:R-:W4:Y:S04]  /*2c1e0*/  LDL.LU R86, [R1+0x44] ;  /* 0x0000440001567983 */ /* 0x000f280000300800 */
[----:B------:R0:W-:Y:S04]  /*2c1f0*/  STL [R1+0x8cc], R19 ;  /* 0x0008cc1301007387 */ /* 0x0001e80000100800 */
[----:B------:R-:W4:Y:S04]  /*2c200*/  LDL.LU R0, [R1+0x910] ;  /* 0x0009100001007983 */ /* 0x000f280000300800 */
[----:B------:R1:W-:Y:S01]  /*2c210*/  STL [R1+0x8c0], R20 ;  /* 0x0008c01401007387 */ /* 0x0003e20000100800 */
[----:B0-----:R-:W-:-:S05]  /*2c220*/  LEA R19, P5, R83, R6, 0x1 ;  /* 0x0000000653137211 */ /* 0x001fca00078a08ff */
[----:B------:R0:W-:Y:S01]  /*2c230*/  STL [R1+0x8d4], R19 ;  /* 0x0008d41301007387 */ /* 0x0001e20000100800 */
[----:B-1----:R-:W-:-:S05]  /*2c240*/  LEA.HI.X.SX32 R20, R52, R5, 0x1, P0 ;  /* 0x0000000534147211 */ /* 0x002fca00000f0eff */
[----:B------:R1:W-:Y:S01]  /*2c250*/  STL [R1+0x8c8], R20 ;  /* 0x0008c81401007387 */ /* 0x0003e20000100800 */
[----:B0-----:R-:W-:Y:S02]  /*2c260*/  LEA R19, P0, R72, R6, 0x1 ;  /* 0x0000000648137211 */ /* 0x001fe400078008ff */
[----:B-1----:R-:W-:-:S03]  /*2c270*/  LEA.HI.X.SX32 R20, R83, R5, 0x1, P5 ;  /* 0x0000000553147211 */ /* 0x002fc600028f0eff */
[----:B------:R0:W-:Y:S04]  /*2c280*/  STL [R1+0x8dc], R19 ;  /* 0x0008dc1301007387 */ /* 0x0001e80000100800 */
[----:B------:R-:W4:Y:S04]  /*2c290*/  LDL.LU R83, [R1+0x198] ;  /* 0x0001980001537983 */ /* 0x000f280000300800 */
[----:B------:R1:W-:Y:S01]  /*2c2a0*/  STL [R1+0x8d0], R20 ;  /* 0x0008d01401007387 */ /* 0x0003e20000100800 */
[----:B0-----:R-:W-:Y:S02]  /*2c2b0*/  LEA R19, P5, R78, R6, 0x1 ;  /* 0x000000064e137211 */ /* 0x001fe400078a08ff */
[----:B-1----:R-:W-:-:S02]  /*2c2c0*/  LEA.HI.X.SX32 R20, R72, R5, 0x1, P0 ;  /* 0x0000000548147211 */ /* 0x002fc400000f0eff */
[----:B------:R-:W4:Y:S04]  /*2c2d0*/  LDL.LU R72, [R1+0x920] ;  /* 0x0009200001487983 */ /* 0x000f280000300800 */
[----:B------:R0:W-:Y:S04]  /*2c2e0*/  STL [R1+0x8e4], R19 ;  /* 0x0008e41301007387 */ /* 0x0001e80000100800 */
[----:B------:R1:W-:Y:S01]  /*2c2f0*/  STL [R1+0x8d8], R20 ;  /* 0x0008d81401007387 */ /* 0x0003e20000100800 */
[----:B0-----:R-:W-:Y:S02]  /*2c300*/  LEA R19, P0, R69, R6, 0x1 ;  /* 0x0000000645137211 */ /* 0x001fe400078008ff */
[----:B-1----:R-:W-:-:S03]  /*2c310*/  LEA.HI.X.SX32 R20, R78, R5, 0x1, P5 ;  /* 0x000000054e147211 */ /* 0x002fc600028f0eff */
[----:B------:R0:W-:Y:S04]  /*2c320*/  STL [R1+0x8ec], R19 ;  /* 0x0008ec1301007387 */ /* 0x0001e80000100800 */
[----:B------:R-:W4:Y:S01]  /*2c330*/  LDL.LU R78, [R1+0x1a0] ;  /* 0x0001a000014e7983 */ /* 0x000f220000300800 */
[----:B0-----:R-:W-:-:S03]  /*2c340*/  LEA R19, P5, R81, R6, 0x1 ;  /* 0x0000000651137211 */ /* 0x001fc600078a08ff */
[----:B------:R0:W-:Y:S04]  /*2c350*/  STL [R1+0x8e0], R20 ;  /* 0x0008e01401007387 */ /* 0x0001e80000100800 */
[----:B------:R1:W-:Y:S01]  /*2c360*/  STL [R1+0x8f4], R19 ;  /* 0x0008f41301007387 */ /* 0x0003e20000100800 */
[----:B0-----:R-:W-:-:S03]  /*2c370*/  LEA.HI.X.SX32 R20, R69, R5, 0x1, P0 ;  /* 0x0000000545147211 */ /* 0x001fc600000f0eff */
[----:B------:R-:W4:Y:S01]  /*2c380*/  LDL.LU R69, [R1+0x930] ;  /* 0x0009300001457983 */ /* 0x000f220000300800 */
[----:B-1----:R-:W-:-:S03]  /*2c390*/  LEA R19, P0, R56, R6, 0x1 ;  /* 0x0000000638137211 */ /* 0x002fc600078008ff */
[----:B------:R-:W-:Y:S04]  /*2c3a0*/  STL [R1+0x8e8], R20 ;  /* 0x0008e81401007387 */ /* 0x000fe80000100800 */
[----:B------:R0:W-:Y:S02]  /*2c3b0*/  STL [R1+0x8fc], R19 ;  /* 0x0008fc1301007387 */ /* 0x0001e40000100800 */
[-C--:B0-----:R-:W-:Y:S02]  /*2c3c0*/  LEA.HI.X.SX32 R19, R81, R5.reuse, 0x1, P5 ;  /* 0x0000000551137211 */ /* 0x081fe400028f0eff */
[----:B------:R-:W4:Y:S01]  /*2c3d0*/  LDL.LU R81, [R1+0x1bc] ;  /* 0x0001bc0001517983 */ /* 0x000f220000300800 */
[----:B--2---:R-:W-:Y:S02]  /*2c3e0*/  LEA R21, P5, R76, R6, 0x1 ;  /* 0x000000064c157211 */ /* 0x004fe400078a08ff */
[-C--:B------:R-:W-:Y:S01]  /*2c3f0*/  LEA.HI.X.SX32 R20, R56, R5.reuse, 0x1, P0 ;  /* 0x0000000538147211 */ /* 0x080fe200000f0eff */
[----:B------:R-:W-:Y:S04]  /*2c400*/  STL [R1+0x8f0], R19 ;  /* 0x0008f01301007387 */ /* 0x000fe80000100800 */
[----:B------:R-:W-:Y:S04]  /*2c410*/  STL [R1+0x904], R21 ;  /* 0x0009041501007387 */ /* 0x000fe80000100800 */
[----:B------:R0:W-:Y:S02]  /*2c420*/  STL [R1+0x8f8], R20 ;  /* 0x0008f81401007387 */ /* 0x0001e40000100800 */
[----:B0-----:R-:W-:-:S02]  /*2c430*/  LEA.HI.X.SX32 R20, R76, R5, 0x1, P5 ;  /* 0x000000054c147211 */ /* 0x001fc400028f0eff */
[C---:B------:R-:W-:Y:S02]  /*2c440*/  SEL R71, R11.reuse, R51, !P3 ;  /* 0x000000330b477207 */ /* 0x040fe40005800000 */
[C---:B------:R-:W-:Y:S02]  /*2c450*/  SEL R45, R11.reuse, R53, !P3 ;  /* 0x000000350b2d7207 */ /* 0x040fe40005800000 */
[C---:B------:R-:W-:Y:S02]  /*2c460*/  SEL R48, R11.reuse, R55, !P3 ;  /* 0x000000370b307207 */ /* 0x040fe40005800000 */
[----:B------:R-:W-:Y:S02]  /*2c470*/  SEL R47, R11, R54, !P3 ;  /* 0x000000360b2f7207 */ /* 0x000fe40005800000 */
[----:B---3--:R-:W-:Y:S02]  /*2c480*/  LEA R19, P0, R87, R6, 0x1 ;  /* 0x0000000657137211 */ /* 0x008fe400078008ff */
[----:B------:R-:W-:-:S02]  /*2c490*/  SEL R50, R11, R92, !P3 ;  /* 0x0000005c0b327207 */ /* 0x000fc40005800000 */
[----:B------:R-:W2:Y:S04]  /*2c4a0*/  LDL.LU R92, [R1+0x940] ;  /* 0x00094000015c7983 */ /* 0x000ea80000300800 */
[----:B------:R0:W-:Y:S04]  /*2c4b0*/  STL [R1+0x90c], R19 ;  /* 0x00090c1301007387 */ /* 0x0001e80000100800 */
[----:B------:R-:W3:Y:S01]  /*2c4c0*/  LDL.LU R76, [R1+0x1c8] ;  /* 0x0001c800014c7983 */ /* 0x000ee20000300800 */
[----:B0-----:R-:W-:-:S03]  /*2c4d0*/  LEA R19, P5, R73, R6, 0x1 ;  /* 0x0000000649137211 */ /* 0x001fc600078a08ff */
[----:B------:R0:W-:Y:S04]  /*2c4e0*/  STL [R1+0x900], R20 ;  /* 0x0009001401007387 */ /* 0x0001e80000100800 */
[----:B------:R4:W-:Y:S01]  /*2c4f0*/  STL [R1+0x914], R19 ;  /* 0x0009141301007387 */ /* 0x0009e20000100800 */
[----:B0-----:R-:W-:-:S03]  /*2c500*/  LEA.HI.X.SX32 R20, R87, R5, 0x1, P0 ;  /* 0x0000000557147211 */ /* 0x001fc600000f0eff */
[----:B------:R-:W3:Y:S04]  /*2c510*/  LDL.LU R87, [R1+0x1b8] ;  /* 0x0001b80001577983 */ /* 0x000ee80000300800 */
[----:B------:R0:W-:Y:S01]  /*2c520*/  STL [R1+0x908], R20 ;  /* 0x0009081401007387 */ /* 0x0001e20000100800 */
[----:B----4-:R-:W-:Y:S02]  /*2c530*/  LEA R19, P0, R86, R6, 0x1 ;  /* 0x0000000656137211 */ /* 0x010fe400078008ff */
[----:B0-----:R-:W-:-:S03]  /*2c540*/  LEA.HI.X.SX32 R20, R73, R5, 0x1, P5 ;  /* 0x0000000549147211 */ /* 0x001fc600028f0eff */
[----:B------:R0:W-:Y:S01]  /*2c550*/  STL [R1+0x91c], R19 ;  /* 0x00091c1301007387 */ /* 0x0001e20000100800 */
[----:B------:R-:W-:-:S03]  /*2c560*/  SEL R51, R11, R0, !P3 ;  /* 0x000000000b337207 */ /* 0x000fc60005800000 */
[----:B------:R-:W4:Y:S04]  /*2c570*/  LDL.LU R0, [R1+0x950] ;  /* 0x0009500001007983 */ /* 0x000f280000300800 */
        /* <DEDUP_REMOVED lines=8> */
[----:B0-----:R-:W-:-:S03]  /*2c600*/  LEA.HI.X.SX32 R20, R8, R5, 0x1, P5 ;  /* 0x0000000508147211 */ /* 0x001fc600028f0eff */
[----:B------:R0:W-:Y:S04]  /*2c610*/  STL [R1+0x92c], R19 ;  /* 0x00092c1301007387 */ /* 0x0001e80000100800 */
[----:B------:R-:W4:Y:S04]  /*2c620*/  LDL.LU R8, [R1+0x960] ;  /* 0x0009600001087983 */ /* 0x000f280000300800 */
[----:B------:R1:W-:Y:S01]  /*2c630*/  STL [R1+0x920], R20 ;  /* 0x0009201401007387 */ /* 0x0003e20000100800 */
[----:B0-----:R-:W-:Y:S02]  /*2c640*/  LEA R19, P5, R7, R6, 0x1 ;  /* 0x0000000607137211 */ /* 0x001fe400078a08ff */
[----:B------:R-:W-:-:S02]  /*2c650*/  SEL R53, R11, R72, !P3 ;  /* 0x000000480b357207 */ /* 0x000fc40005800000 */
[----:B------:R-:W4:Y:S01]  /*2c660*/  LDL.LU R72, [R1+0x1e8] ;  /* 0x0001e80001487983 */ /* 0x000f220000300800 */
[----:B-1----:R-:W-:-:S03]  /*2c670*/  LEA.HI.X.SX32 R20, R83, R5, 0x1, P0 ;  /* 0x0000000553147211 */ /* 0x002fc600000f0eff */
[----:B------:R0:W-:Y:S04]  /*2c680*/  STL [R1+0x934], R19 ;  /* 0x0009341301007387 */ /* 0x0001e80000100800 */
[----:B------:R-:W4:Y:S04]  /*2c690*/  LDL.LU R83, [R1+0x1d0] ;  /* 0x0001d00001537983 */ /* 0x000f280000300800 */
[----:B------:R-:W-:Y:S01]  /*2c6a0*/  STL [R1+0x928], R20 ;  /* 0x0009281401007387 */ /* 0x000fe20000100800 */
[----:B0-----:R-:W-:-:S05]  /*2c6b0*/  LEA R19, P0, R78, R6, 0x1 ;  /* 0x000000064e137211 */ /* 0x001fca00078008ff */
[----:B------:R0:W-:Y:S02]  /*2c6c0*/  STL [R1+0x93c], R19 ;  /* 0x00093c1301007387 */ /* 0x0001e40000100800 */
[----:B0-----:R-:W-:Y:S02]  /*2c6d0*/  LEA.HI.X.SX32 R19, R7, R5, 0x1, P5 ;  /* 0x0000000507137211 */ /* 0x001fe400028f0eff */
[----:B------:R-:W4:Y:S04]  /*2c6e0*/  LDL.LU R7, [R1+0x970] ;  /* 0x0009700001077983 */ /* 0x000f280000300800 */
[----:B------:R-:W4:Y:S01]  /*2c6f0*/  LDL.LU R55, [R1+0x1f4] ;  /* 0x0001f40001377983 */ /* 0x000f220000300800 */
[----:B------:R-:W-:-:S03]  /*2c700*/  SEL R54, R11, R69, !P3 ;  /* 0x000000450b367207 */ /* 0x000fc60005800000 */
[----:B------:R0:W-:Y:S01]  /*2c710*/  STL [R1+0x930], R19 ;  /* 0x0009301301007387 */ /* 0x0001e20000100800 */
[----:B------:R-:W-:-:S05]  /*2c720*/  LEA R21, P5, R81, R6, 0x1 ;  /* 0x0000000651157211 */ /* 0x000fca00078a08ff */
[----:B------:R-:W-:Y:S04]  /*2c730*/  STL [R1+0x944], R21 ;  /* 0x0009441501007387 */ /* 0x000fe80000100800 */
[----:B------:R-:W4:Y:S01]  /*2c740*/  LDL.LU R69, [R1+0x1e0] ;  /* 0x0001e00001457983 */ /* 0x000f220000300800 */
[----:B------:R-:W-:Y:S02]  /*2c750*/  LEA.HI.X.SX32 R20, R78, R5, 0x1, P0 ;  /* 0x000000054e147211 */ /* 0x000fe400000f0eff */
[----:B0-----:R-:W-:-:S03]  /*2c760*/  LEA R19, P0, R91, R6, 0x1 ;  /* 0x000000065b137211 */ /* 0x001fc600078008ff */
[----:B------:R0:W-:Y:S04]  /*2c770*/  STL [R1+0x938], R20 ;  /* 0x0009381401007387 */ /* 0x0001e80000100800 */
[----:B------:R3:W-:Y:S01]  /*2c780*/  STL [R1+0x94c], R19 ;  /* 0x00094c1301007387 */ /* 0x0007e20000100800 */
[----:B0-----:R-:W-:Y:S02]  /*2c790*/  LEA.HI.X.SX32 R20, R81, R5, 0x1, P5 ;  /* 0x0000000551147211 */ /* 0x001fe400028f0eff */
[----:B--2---:R-:W-:Y:S02]  /*2c7a0*/  SEL R56, R11, R92, !P3 ;  /* 0x0000005c0b387207 */ /* 0x004fe40005800000 */
[----:B------:R-:W2:Y:S04]  /*2c7b0*/  LDL.LU R92, [R1+0x980] ;  /* 0x00098000015c7983 */ /* 0x000ea80000300800 */
[----:B------:R-:W2:Y:S01]  /*2c7c0*/  LDL.LU R81, [R1+0x200] ;  /* 0x0002000001517983 */ /* 0x000ea20000300800 */
[----:B---3--:R-:W-:-:S03]  /*2c7d0*/  LEA R19, P5, R76, R6, 0x1 ;  /* 0x000000064c137211 */ /* 0x008fc600078a08ff */
[----:B------:R0:W-:Y:S04]  /*2c7e0*/  STL [R1+0x940], R20 ;  /* 0x0009401401007387 */ /* 0x0001e80000100800 */
[----:B------:R-:W3:Y:S04]  /*2c7f0*/  LDL.LU R49, [R1+0x1ec] ;  /* 0x0001ec0001317983 */ /* 0x000ee80000300800 */
[----:B------:R1:W-:Y:S01]  /*2c800*/  STL [R1+0x954], R19 ;  /* 0x0009541301007387 */ /* 0x0003e20000100800 */
[-C--:B0-----:R-:W-:Y:S02]  /*2c810*/  LEA.HI.X.SX32 R20, R91, R5.reuse, 0x1, P0 ;  /* 0x000000055b147211 */ /* 0x081fe400000f0eff */
[----:B------:R-:W-:-:S03]  /*2c820*/  LEA.HI.X.SX32 R21, R76, R5, 0x1, P5 ;  /* 0x000000054c157211 */ /* 0x000fc600028f0eff */
[----:B------:R0:W-:Y:S01]  /*2c830*/  STL [R1+0x948], R20 ;  /* 0x0009481401007387 */ /* 0x0001e20000100800 */
[----:B-1----:R-:W-:-:S03]  /*2c840*/  LEA R19, P0, R87, R6, 0x1 ;  /* 0x0000000657137211 */ /* 0x002fc600078008ff */
[----:B------:R-:W3:Y:S04]  /*2c850*/  LDL.LU R91, [R1+0x990] ;  /* 0x00099000015b7983 */ /* 0x000ee80000300800 */
[----:B------:R4:W-:Y:S04]  /*2c860*/  STL [R1+0x95c], R19 ;  /* 0x00095c1301007387 */ /* 0x0009e80000100800 */
[----:B------:R-:W3:Y:S04]  /*2c870*/  LDL.LU R78, [R1+0x210] ;  /* 0x00021000014e7983 */ /* 0x000ee80000300800 */
[----:B------:R1:W-:Y:S04]  /*2c880*/  STL [R1+0x950], R21 ;  /* 0x0009501501007387 */ /* 0x0003e80000100800 */
[----:B------:R-:W3:Y:S01]  /*2c890*/  LDL.LU R52, [R1+0x1fc] ;  /* 0x0001fc0001347983 */ /* 0x000ee20000300800 */
[----:B0-----:R-:W-:-:S02]  /*2c8a0*/  LEA.HI.X.SX32 R20, R87, R5, 0x1, P0 ;  /* 0x0000000557147211 */ /* 0x001fc400000f0eff */
[----:B----4-:R-:W-:-:S05]  /*2c8b0*/  LEA R19, P5, R73, R6, 0x1 ;  /* 0x0000000649137211 */ /* 0x010fca00078a08ff */
[----:B------:R0:W-:Y:S01]  /*2c8c0*/  STL [R1+0x964], R19 ;  /* 0x0009641301007387 */ /* 0x0001e20000100800 */
[----:B-1----:R-:W-:-:S03]  /*2c8d0*/  LEA.HI.X.SX32 R21, R73, R5, 0x1, P5 ;  /* 0x0000000549157211 */ /* 0x002fc600028f0eff */
[----:B------:R1:W-:Y:S04]  /*2c8e0*/  STL [R1+0x958], R20 ;  /* 0x0009581401007387 */ /* 0x0003e80000100800 */
[----:B------:R-:W4:Y:S01]  /*2c8f0*/  LDL.LU R87, [R1+0x9a0] ;  /* 0x0009a00001577983 */ /* 0x000f220000300800 */
[----:B0-----:R-:W-:-:S05]  /*2c900*/  LEA R19, P0, R86, R6, 0x1 ;  /* 0x0000000656137211 */ /* 0x001fca00078008ff */
[----:B------:R0:W-:Y:S04]  /*2c910*/  STL [R1+0x96c], R19 ;  /* 0x00096c1301007387 */ /* 0x0001e80000100800 */
[----:B------:R-:W4:Y:S01]  /*2c920*/  LDL.LU R76, [R1+0x21c] ;  /* 0x00021c00014c7983 */ /* 0x000f220000300800 */
[----:B-1----:R-:W-:-:S03]  /*2c930*/  LEA.HI.X.SX32 R20, R86, R5, 0x1, P0 ;  /* 0x0000000556147211 */ /* 0x002fc600000f0eff */
[----:B------:R-:W-:Y:S04]  /*2c940*/  STL [R1+0x960], R21 ;  /* 0x0009601501007387 */ /* 0x000fe80000100800 */
[----:B------:R-:W4:Y:S01]  /*2c950*/  LDL.LU R73, [R1+0x208] ;  /* 0x0002080001497983 */ /* 0x000f220000300800 */
[----:B0-----:R-:W-:-:S05]  /*2c960*/  LEA R19, P5, R72, R6, 0x1 ;  /* 0x0000000648137211 */ /* 0x001fca00078a08ff */
[----:B------:R0:W-:Y:S04]  /*2c970*/  STL [R1+0x974], R19 ;  /* 0x0009741301007387 */ /* 0x0001e80000100800 */
[----:B------:R1:W-:Y:S04]  /*2c980*/  STL [R1+0x968], R20 ;  /* 0x0009681401007387 */ /* 0x0003e80000100800 */
[----:B------:R-:W4:Y:S01]  /*2c990*/  LDL.LU R86, [R1+0x9b0] ;  /* 0x0009b00001567983 */ /* 0x000f220000300800 */
[----:B0-----:R-:W-:Y:S02]  /*2c9a0*/  LEA R19, P0, R83, R6, 0x1 ;  /* 0x0000000653137211 */ /* 0x001fe400078008ff */
[----:B-1----:R-:W-:-:S03]  /*2c9b0*/  LEA.HI.X.SX32 R20, R72, R5, 0x1, P5 ;  /* 0x0000000548147211 */ /* 0x002fc600028f0eff */
[----:B------:R0:W-:Y:S04]  /*2c9c0*/  STL [R1+0x97c], R19 ;  /* 0x00097c1301007387 */ /* 0x0001e80000100800 */
[----:B------:R-:W4:Y:S04]  /*2c9d0*/  LDL.LU R24, [R1+0x22c] ;  /* 0x00022c0001187983 */ /* 0x000f280000300800 */
[----:B------:R1:W-:Y:S01]  /*2c9e0*/  STL [R1+0x970], R20 ;  /* 0x0009701401007387 */ /* 0x0003e20000100800 */
[----:B0-----:R-:W-:-:S05]  /*2c9f0*/  LEA R19, P5, R55, R6, 0x1 ;  /* 0x0000000637137211 */ /* 0x001fca00078a08ff */
[----:B------:R0:W-:Y:S01]  /*2ca00*/  STL [R1+0x984], R19 ;  /* 0x0009841301007387 */ /* 0x0001e20000100800 */
[----:B-1----:R-:W-:-:S03]  /*2ca10*/  LEA.HI.X.SX32 R20, R83, R5, 0x1, P0 ;  /* 0x0000000553147211 */ /* 0x002fc600000f0eff */
[----:B------:R-:W4:Y:S04]  /*2ca20*/  LDL.LU R72, [R1+0x218] ;  /* 0x0002180001487983 */ /* 0x000f280000300800 */
        /* <DEDUP_REMOVED lines=8> */
[----:B--2---:R-:W-:-:S05]  /*2cab0*/  LEA R19, P5, R81, R6, 0x1 ;  /* 0x0000000651137211 */ /* 0x004fca00078a08ff */
[----:B------:R3:W-:Y:S04]  /*2cac0*/  STL [R1+0x994], R19 ;  /* 0x0009941301007387 */ /* 0x0007e80000100800 */
[----:B------:R-:W2:Y:S04]  /*2cad0*/  LDL.LU R69, [R1+0x224] ;  /* 0x0002240001457983 */ /* 0x000ea80000300800 */
[----:B------:R0:W-:Y:S01]  /*2cae0*/  STL [R1+0x988], R20 ;  /* 0x0009881401007387 */ /* 0x0001e20000100800 */
[----:B---3--:R-:W-:-:S05]  /*2caf0*/  LEA R19, P0, R49, R6, 0x1 ;  /* 0x0000000631137211 */ /* 0x008fca00078008ff */
[----:B------:R1:W-:Y:S01]  /*2cb00*/  STL [R1+0x99c], R19 ;  /* 0x00099c1301007387 */ /* 0x0003e20000100800 */
[----:B0-----:R-:W-:-:S03]  /*2cb10*/  LEA.HI.X.SX32 R20, R81, R5, 0x1, P5 ;  /* 0x0000000551147211 */ /* 0x001fc600028f0eff */
[----:B------:R-:W3:Y:S04]  /*2cb20*/  LDL.LU R81, [R1+0x9d0] ;  /* 0x0009d00001517983 */ /* 0x000ee80000300800 */
[----:B------:R0:W-:Y:S04]  /*2cb30*/  STL [R1+0x990], R20 ;  /* 0x0009901401007387 */ /* 0x0001e80000100800 */
[----:B------:R-:W3:Y:S01]  /*2cb40*/  LDL.LU R44, [R1+0x244] ;  /* 0x00024400012c7983 */ /* 0x000ee20000300800 */
[----:B-1----:R-:W-:-:S05]  /*2cb50*/  LEA R19, P5, R78, R6, 0x1 ;  /* 0x000000064e137211 */ /* 0x002fca00078a08ff */
[----:B------:R1:W-:Y:S01]  /*2cb60*/  STL [R1+0x9a4], R19 ;  /* 0x0009a41301007387 */ /* 0x0003e20000100800 */
[----:B0-----:R-:W-:-:S05]  /*2cb70*/  LEA.HI.X.SX32 R20, R49, R5, 0x1, P0 ;  /* 0x0000000531147211 */ /* 0x001fca00000f0eff */
[----:B------:R0:W-:Y:S01]  /*2cb80*/  STL [R1+0x998], R20 ;  /* 0x0009981401007387 */ /* 0x0001e20000100800 */
[----:B-1----:R-:W-:-:S05]  /*2cb90*/  LEA R19, P0, R52, R6, 0x1 ;  /* 0x0000000634137211 */ /* 0x002fca00078008ff */
[----:B------:R4:W-:Y:S01]  /*2cba0*/  STL [R1+0x9ac], R19 ;  /* 0x0009ac1301007387 */ /* 0x0009e20000100800 */
[----:B0-----:R-:W-:-:S03]  /*2cbb0*/  LEA.HI.X.SX32 R20, R78, R5, 0x1, P5 ;  /* 0x000000054e147211 */ /* 0x001fc600028f0eff */
[----:B------:R-:W3:Y:S04]  /*2cbc0*/  LDL.LU R28, [R1+0x234] ;  /* 0x00023400011c7983 */ /* 0x000ee80000300800 */
[----:B------:R0:W-:Y:S04]  /*2cbd0*/  STL [R1+0x9a0], R20 ;  /* 0x0009a01401007387 */ /* 0x0001e80000100800 */
[----:B------:R-:W3:Y:S01]  /*2cbe0*/  LDL.LU R78, [R1+0x9e0] ;  /* 0x0009e000014e7983 */ /* 0x000ee20000300800 */
[----:B----4-:R-:W-:-:S03]  /*2cbf0*/  LEA R19, P5, R76, R6, 0x1 ;  /* 0x000000064c137211 */ /* 0x010fc600078a08ff */
[----:B------:R-:W4:Y:S01]  /*2cc00*/  LDL.LU R46, [R1+0x250] ;  /* 0x00025000012e7983 */ /* 0x000f220000300800 */
[----:B0-----:R-:W-:-:S03]  /*2cc10*/  LEA.HI.X.SX32 R20, R52, R5, 0x1, P0 ;  /* 0x0000000534147211 */ /* 0x001fc600000f0eff */
[----:B------:R0:W-:Y:S04]  /*2cc20*/  STL [R1+0x9b4], R19 ;  /* 0x0009b41301007387 */ /* 0x0001e80000100800 */
[----:B------:R1:W-:Y:S04]  /*2cc30*/  STL [R1+0x9a8], R20 ;  /* 0x0009a81401007387 */ /* 0x0003e80000100800 */
[----:B------:R-:W4:Y:S01]  /*2cc40*/  LDL.LU R27, [R1+0x240] ;  /* 0x00024000011b7983 */ /* 0x000f220000300800 */
[----:B0-----:R-:W-:-:S05]  /*2cc50*/  LEA R19, P0, R73, R6, 0x1 ;  /* 0x0000000649137211 */ /* 0x001fca00078008ff */
[----:B------:R0:W-:Y:S01]  /*2cc60*/  STL [R1+0x9bc], R19 ;  /* 0x0009bc1301007387 */ /* 0x0001e20000100800 */
[-C--:B-1----:R-:W-:Y:S02]  /*2cc70*/  LEA.HI.X.SX32 R20, R73, R5.reuse, 0x1, P0 ;  /* 0x0000000549147211 */ /* 0x082fe400000f0eff */
[----:B0-----:R-:W-:Y:S02]  /*2cc80*/  LEA.HI.X.SX32 R19, R76, R5, 0x1, P5 ;  /* 0x000000054c137211 */ /* 0x001fe400028f0eff */
[----:B------:R-:W4:Y:S04]  /*2cc90*/  LDL.LU R76, [R1+0x9f0] ;  /* 0x0009f000014c7983 */ /* 0x000f280000300800 */
[----:B------:R-:W4:Y:S04]  /*2cca0*/  LDL.LU R49, [R1+0x260] ;  /* 0x0002600001317983 */ /* 0x000f280000300800 */
[----:B------:R-:W-:Y:S01]  /*2ccb0*/  STL [R1+0x9b0], R19 ;  /* 0x0009b01301007387 */ /* 0x000fe20000100800 */
[----:B------:R-:W-:-:S05]  /*2ccc0*/  LEA R21, P5, R24, R6, 0x1 ;  /* 0x0000000618157211 */ /* 0x000fca00078a08ff */
[----:B------:R0:W-:Y:S04]  /*2ccd0*/  STL [R1+0x9c4], R21 ;  /* 0x0009c41501007387 */ /* 0x0001e80000100800 */
[----:B------:R-:W4:Y:S04]  /*2cce0*/  LDL.LU R30, [R1+0x24c] ;  /* 0x00024c00011e7983 */ /* 0x000f280000300800 */
[----:B------:R1:W-:Y:S01]  /*2ccf0*/  STL [R1+0x9b8], R20 ;  /* 0x0009b81401007387 */ /* 0x0003e20000100800 */
[----:B0-----:R-:W-:Y:S02]  /*2cd00*/  LEA.HI.X.SX32 R21, R24, R5, 0x1, P5 ;  /* 0x0000000518157211 */ /* 0x001fe400028f0eff */
[----:B------:R-:W-:-:S05]  /*2cd10*/  LEA R19, P0, R72, R6, 0x1 ;  /* 0x0000000648137211 */ /* 0x000fca00078008ff */
[----:B------:R0:W-:Y:S04]  /*2cd20*/  STL [R1+0x9cc], R19 ;  /* 0x0009cc1301007387 */ /* 0x0001e80000100800 */
[----:B------:R-:W4:Y:S04]  /*2cd30*/  LDL.LU R73, [R1+0xa00] ;  /* 0x000a000001497983 */ /* 0x000f280000300800 */
[----:B------:R-:W4:Y:S01]  /*2cd40*/  LDL.LU R52, [R1+0x26c] ;  /* 0x00026c0001347983 */ /* 0x000f220000300800 */
[----:B-1----:R-:W-:-:S03]  /*2cd50*/  LEA.HI.X.SX32 R20, R72, R5, 0x1, P0 ;  /* 0x0000000548147211 */ /* 0x002fc600000f0eff */
[----:B------:R-:W-:Y:S04]  /*2cd60*/  STL [R1+0x9c0], R21 ;  /* 0x0009c01501007387 */ /* 0x000fe80000100800 */
[----:B------:R-:W4:Y:S01]  /*2cd70*/  LDL.LU R23, [R1+0x25c] ;  /* 0x00025c0001177983 */ /* 0x000f220000300800 */
[----:B0-----:R-:W-:-:S05]  /*2cd80*/  LEA R19, P5, R55, R6, 0x1 ;  /* 0x0000000637137211 */ /* 0x001fca00078a08ff */
[----:B------:R2:W-:Y:S04]  /*2cd90*/  STL [R1+0x9d4], R19 ;  /* 0x0009d41301007387 */ /* 0x0005e80000100800 */
[----:B------:R-:W-:Y:S04]  /*2cda0*/  STL [R1+0x9c8], R20 ;  /* 0x0009c81401007387 */ /* 0x000fe80000100800 */
[----:B------:R-:W4:Y:S04]  /*2cdb0*/  LDL.LU R72, [R1+0xa10] ;  /* 0x000a100001487983 */ /* 0x000f280000300800 */
[----:B------:R-:W4:Y:S01]  /*2cdc0*/  LDL.LU R29, [R1+0x27c] ;  /* 0x00027c00011d7983 */ /* 0x000f220000300800 */
[----:B--2---:R-:W-:-:S05]  /*2cdd0*/  LEA R19, P0, R69, R6, 0x1 ;  /* 0x0000000645137211 */ /* 0x004fca00078008ff */
[----:B------:R0:W-:Y:S02]  /*2cde0*/  STL [R1+0x9dc], R19 ;  /* 0x0009dc1301007387 */ /* 0x0001e40000100800 */
[----:B0-----:R-:W-:Y:S02]  /*2cdf0*/  LEA.HI.X.SX32 R19, R55, R5, 0x1, P5 ;  /* 0x0000000537137211 */ /* 0x001fe400028f0eff */
[----:B------:R-:W2:Y:S01]  /*2ce00*/  LDL.LU R55, [R1+0x268] ;  /* 0x0002680001377983 */ /* 0x000ea20000300800 */
[----:B---3--:R-:W-:-:S03]  /*2ce10*/  LEA R20, P5, R44, R6, 0x1 ;  /* 0x000000062c147211 */ /* 0x008fc600078a08ff */
[----:B------:R0:W-:Y:S04]  /*2ce20*/  STL [R1+0x9d0], R19 ;  /* 0x0009d01301007387 */ /* 0x0001e80000100800 */
[----:B------:R1:W-:Y:S01]  /*2ce30*/  STL [R1+0x9e4], R20 ;  /* 0x0009e41401007387 */ /* 0x0003e20000100800 */
[----:B0-----:R-:W-:-:S03]  /*2ce40*/  LEA.HI.X.SX32 R19, R69, R5, 0x1, P0 ;  /* 0x0000000545137211 */ /* 0x001fc600000f0eff */
[----:B------:R-:W3:Y:S04]  /*2ce50*/  LDL.LU R69, [R1+0xa20] ;  /* 0x000a200001457983 */ /* 0x000ee80000300800 */
[----:B------:R-:W3:Y:S01]  /*2ce60*/  LDL.LU R25, [R1+0x284] ;  /* 0x0002840001197983 */ /* 0x000ee20000300800 */
[----:B-1----:R-:W-:-:S03]  /*2ce70*/  LEA.HI.X.SX32 R20, R44, R5, 0x1, P5 ;  /* 0x000000052c147211 */ /* 0x002fc600028f0eff */
[----:B------:R0:W-:Y:S02]  /*2ce80*/  STL [R1+0x9d8], R19 ;  /* 0x0009d81301007387 */ /* 0x0001e40000100800 */
[----:B0-----:R-:W-:-:S05]  /*2ce90*/  LEA R19, P0, R28, R6, 0x1 ;  /* 0x000000061c137211 */ /* 0x001fca00078008ff */
[----:B------:R4:W-:Y:S04]  /*2cea0*/  STL [R1+0x9ec], R19 ;  /* 0x0009ec1301007387 */ /* 0x0009e80000100800 */
[----:B------:R-:W3:Y:S04]  /*2ceb0*/  LDL.LU R44, [R1+0xa30] ;  /* 0x000a3000012c7983 */ /* 0x000ee80000300800 */
[----:B------:R0:W-:Y:S01]  /*2cec0*/  STL [R1+0x9e0], R20 ;  /* 0x0009e01401007387 */ /* 0x0001e20000100800 */
[----:B----4-:R-:W-:-:S03]  /*2ced0*/  LEA R19, P5, R46, R6, 0x1 ;  /* 0x000000062e137211 */ /* 0x010fc600078a08ff */
[----:B------:R-:W4:Y:S04]  /*2cee0*/  LDL.LU R24, [R1+0x294] ;  /* 0x0002940001187983 */ /* 0x000f280000300800 */
[----:B------:R1:W-:Y:S01]  /*2cef0*/  STL [R1+0x9f4], R19 ;  /* 0x0009f41301007387 */ /* 0x0003e20000100800 */
[----:B0-----:R-:W-:-:S05]  /*2cf00*/  LEA.HI.X.SX32 R20, R28, R5, 0x1, P0 ;  /* 0x000000051c147211 */ /* 0x001fca00000f0eff */
[----:B------:R0:W-:Y:S01]  /*2cf10*/  STL [R1+0x9e8], R20 ;  /* 0x0009e81401007387 */ /* 0x0001e20000100800 */
[----:B-1----:R-:W-:-:S05]  /*2cf20*/  LEA R19, P0, R27, R6, 0x1 ;  /* 0x000000061b137211 */ /* 0x002fca00078008ff */
[----:B------:R1:W-:Y:S01]  /*2cf30*/  STL [R1+0x9fc], R19 ;  /* 0x0009fc1301007387 */ /* 0x0003e20000100800 */
[----:B0-----:R-:W-:-:S03]  /*2cf40*/  LEA.HI.X.SX32 R20, R46, R5, 0x1, P5 ;  /* 0x000000052e147211 */ /* 0x001fc600028f0eff */
[----:B------:R-:W4:Y:S01]  /*2cf50*/  LDL.LU R46, [R1+0xa40] ;  /* 0x000a4000012e7983 */ /* 0x000f220000300800 */
[----:B-1----:R-:W-:-:S03]  /*2cf60*/  LEA R19, P5, R49, R6, 0x1 ;  /* 0x0000000631137211 */ /* 0x002fc600078a08ff */
[----:B------:R0:W-:Y:S04]  /*2cf70*/  STL [R1+0x9f0], R20 ;  /* 0x0009f01401007387 */ /* 0x0001e80000100800 */
[----:B------:R-:W4:Y:S04]  /*2cf80*/  LDL.LU R28, [R1+0x2a4] ;  /* 0x0002a400011c7983 */ /* 0x000f280000300800 */
[----:B------:R1:W-:Y:S01]  /*2cf90*/  STL [R1+0xa04], R19 ;  /* 0x000a041301007387 */ /* 0x0003e20000100800 */
[----:B0-----:R-:W-:-:S05]  /*2cfa0*/  LEA.HI.X.SX32 R20, R27, R5, 0x1, P0 ;  /* 0x000000051b147211 */ /* 0x001fca00000f0eff */
[----:B------:R0:W-:Y:S01]  /*2cfb0*/  STL [R1+0x9f8], R20 ;  /* 0x0009f81401007387 */ /* 0x0001e20000100800 */
[----:B-1----:R-:W-:-:S05]  /*2cfc0*/  LEA R19, P0, R30, R6, 0x1 ;  /* 0x000000061e137211 */ /* 0x002fca00078008ff */
[----:B------:R1:W-:Y:S01]  /*2cfd0*/  STL [R1+0xa0c], R19 ;  /* 0x000a0c1301007387 */ /* 0x0003e20000100800 */
[----:B0-----:R-:W-:-:S03]  /*2cfe0*/  LEA.HI.X.SX32 R20, R49, R5, 0x1, P5 ;  /* 0x0000000531147211 */ /* 0x001fc600028f0eff */
[----:B------:R-:W4:Y:S04]  /*2cff0*/  LDL.LU R49, [R1+0xa50] ;  /* 0x000a500001317983 */ /* 0x000f280000300800 */
[----:B------:R0:W-:Y:S04]  /*2d000*/  STL [R1+0xa00], R20 ;  /* 0x000a001401007387 */ /* 0x0001e80000100800 */
[----:B------:R-:W4:Y:S01]  /*2d010*/  LDL.LU R27, [R1+0x2b0] ;  /* 0x0002b000011b7983 */ /* 0x000f220000300800 */
[----:B-1----:R-:W-:Y:S02]  /*2d020*/  LEA R19, P5, R52, R6, 0x1 ;  /* 0x0000000634137211 */ /* 0x002fe400078a08ff */
[----:B0-----:R-:W-:-:S03]  /*2d030*/  LEA.HI.X.SX32 R20, R30, R5, 0x1, P0 ;  /* 0x000000051e147211 */ /* 0x001fc600000f0eff */
        /* <DEDUP_REMOVED lines=11> */
[----:B------:R-:W-:-:S03]  /*2d0f0*/  LEA.HI.X.SX32 R21, R29, R5, 0x1, P5 ;  /* 0x000000051d157211 */ /* 0x000fc600028f0eff */
[----:B------:R0:W-:Y:S01]  /*2d100*/  STL [R1+0xa18], R20 ;  /* 0x000a181401007387 */ /* 0x0001e20000100800 */
[----:B--2---:R-:W-:-:S05]  /*2d110*/  LEA R19, P0, R55, R6, 0x1 ;  /* 0x0000000637137211 */ /* 0x004fca00078008ff */
[----:B------:R3:W-:Y:S01]  /*2d120*/  STL [R1+0xa2c], R19 ;  /* 0x000a2c1301007387 */ /* 0x0007e20000100800 */
[----:B0-----:R-:W-:-:S03]  /*2d130*/  LEA.HI.X.SX32 R20, R55, R5, 0x1, P0 ;  /* 0x0000000537147211 */ /* 0x001fc600000f0eff */
[----:B------:R-:W-:Y:S04]  /*2d140*/  STL [R1+0xa20], R21 ;  /* 0x000a201501007387 */ /* 0x000fe80000100800 */
[----:B------:R-:W2:Y:S01]  /*2d150*/  LDL.LU R55, [R1+0xa70] ;  /* 0x000a700001377983 */ /* 0x000ea20000300800 */
[----:B---3--:R-:W-:-:S05]  /*2d160*/  LEA R19, P5, R25, R6, 0x1 ;  /* 0x0000000619137211 */ /* 0x008fca00078a08ff */
[----:B------:R0:W-:Y:S04]  /*2d170*/  STL [R1+0xa34], R19 ;  /* 0x000a341301007387 */ /* 0x0001e80000100800 */
[----:B------:R1:W-:Y:S01]  /*2d180*/  STL [R1+0xa28], R20 ;  /* 0x000a281401007387 */ /* 0x0003e20000100800 */
[----:B0-----:R-:W-:Y:S02]  /*2d190*/  LEA R19, P0, R4, R6, 0x1 ;  /* 0x0000000604137211 */ /* 0x001fe400078008ff */
[----:B-1----:R-:W-:-:S03]  /*2d1a0*/  LEA.HI.X.SX32 R20, R25, R5, 0x1, P5 ;  /* 0x0000000519147211 */ /* 0x002fc600028f0eff */
[----:B------:R4:W-:Y:S04]  /*2d1b0*/  STL [R1+0xa3c], R19 ;  /* 0x000a3c1301007387 */ /* 0x0009e80000100800 */
[----:B------:R-:W3:Y:S01]  /*2d1c0*/  LDL.LU R25, [R1+0x2b4] ;  /* 0x0002b40001197983 */ /* 0x000ee20000300800 */
[----:B----4-:R-:W-:-:S03]  /*2d1d0*/  LEA R19, P5, R24, R6, 0x1 ;  /* 0x0000000618137211 */ /* 0x010fc600078a08ff */
[----:B------:R0:W-:Y:S04]  /*2d1e0*/  STL [R1+0xa30], R20 ;  /* 0x000a301401007387 */ /* 0x0001e80000100800 */
[----:B------:R1:W-:Y:S01]  /*2d1f0*/  STL [R1+0xa44], R19 ;  /* 0x000a441301007387 */ /* 0x0003e20000100800 */
[----:B0-----:R-:W-:-:S03]  /*2d200*/  LEA.HI.X.SX32 R20, R4, R5, 0x1, P0 ;  /* 0x0000000504147211 */ /* 0x001fc600000f0eff */
[----:B------:R-:W4:Y:S01]  /*2d210*/  LDL.LU R4, [R1+0xa80] ;  /* 0x000a800001047983 */ /* 0x000f220000300800 */
[----:B-1----:R-:W-:-:S03]  /*2d220*/  LEA R19, P0, R2, R6, 0x1 ;  /* 0x0000000602137211 */ /* 0x002fc600078008ff */
        /* <DEDUP_REMOVED lines=19> */
[-C--:B------:R-:W-:Y:S02]  /*2d360*/  LEA.HI.X.SX32 R21, R27, R5.reuse, 0x1, P5 ;  /* 0x000000051b157211 */ /* 0x080fe400028f0eff */
[C---:B-1----:R-:W-:Y:S01]  /*2d370*/  LEA R19, P0, R84.reuse, R6, 0x1 ;  /* 0x0000000654137211 */ /* 0x042fe200078008ff */
[----:B------:R-:W-:Y:S04]  /*2d380*/  STL [R1+0xa58], R20 ;  /* 0x000a581401007387 */ /* 0x000fe80000100800 */
[----:B------:R-:W4:Y:S04]  /*2d390*/  LDL.LU R29, [R1+0x2f0] ;  /* 0x0002f000011d7983 */ /* 0x000f280000300800 */
[----:B------:R0:W-:Y:S04]  /*2d3a0*/  STL [R1+0xa6c], R19 ;  /* 0x000a6c1301007387 */ /* 0x0001e80000100800 */
[----:B------:R1:W-:Y:S01]  /*2d3b0*/  STL [R1+0xa60], R21 ;  /* 0x000a601501007387 */ /* 0x0003e20000100800 */
[----:B0-----:R-:W-:-:S03]  /*2d3c0*/  LEA.HI.X.SX32 R19, R84, R5, 0x1, P0 ;  /* 0x0000000554137211 */ /* 0x001fc600000f0eff */
[----:B------:R-:W4:Y:S01]  /*2d3d0*/  LDL.LU R84, [R1+0x5dc] ;  /* 0x0005dc0001547983 */ /* 0x000f220000300800 */
[----:B------:R-:W-:-:S05]  /*2d3e0*/  LEA R20, P5, R23, R6, 0x1 ;  /* 0x0000000617147211 */ /* 0x000fca00078a08ff */
[----:B------:R0:W-:Y:S04]  /*2d3f0*/  STL [R1+0xa74], R20 ;  /* 0x000a741401007387 */ /* 0x0001e80000100800 */
[----:B------:R-:W4:Y:S01]  /*2d400*/  LDL.LU R28, [R1+0x300] ;  /* 0x00030000011c7983 */ /* 0x000f220000300800 */
[----:B-1----:R-:W-:-:S03]  /*2d410*/  LEA.HI.X.SX32 R21, R23, R5, 0x1, P5 ;  /* 0x0000000517157211 */ /* 0x002fc600028f0eff */
[----:B------:R1:W-:Y:S01]  /*2d420*/  STL [R1+0xa68], R19 ;  /* 0x000a681301007387 */ /* 0x0003e20000100800 */
[-C--:B0-----:R-:W-:Y:S02]  /*2d430*/  LEA R20, P5, R75, R6.reuse, 0x1 ;  /* 0x000000064b147211 */ /* 0x081fe400078a08ff */
[----:B-1----:R-:W-:-:S05]  /*2d440*/  LEA R19, P0, R80, R6, 0x1 ;  /* 0x0000000650137211 */ /* 0x002fca00078008ff */
[----:B------:R0:W-:Y:S04]  /*2d450*/  STL [R1+0xa7c], R19 ;  /* 0x000a7c1301007387 */ /* 0x0001e80000100800 */
[----:B------:R-:W-:Y:S01]  /*2d460*/  STL [R1+0xa70], R21 ;  /* 0x000a701501007387 */ /* 0x000fe20000100800 */
[----:B0-----:R-:W-:-:S03]  /*2d470*/  LEA.HI.X.SX32 R19, R80, R5, 0x1, P0 ;  /* 0x0000000550137211 */ /* 0x001fc600000f0eff */
[----:B------:R-:W4:Y:S04]  /*2d480*/  LDL.LU R80, [R1+0x5e8] ;  /* 0x0005e80001507983 */ /* 0x000f280000300800 */
[----:B------:R0:W-:Y:S04]  /*2d490*/  STL [R1+0xa84], R20 ;  /* 0x000a841401007387 */ /* 0x0001e80000100800 */
[----:B------:R-:W4:Y:S04]  /*2d4a0*/  LDL.LU R27, [R1+0x310] ;  /* 0x00031000011b7983 */ /* 0x000f280000300800 */
[----:B------:R3:W-:Y:S04]  /*2d4b0*/  STL [R1+0xa78], R19 ;  /* 0x000a781301007387 */ /* 0x0007e80000100800 */
[----:B------:R-:W4:Y:S01]  /*2d4c0*/  LDL.LU R23, [R1+0x2fc] ;  /* 0x0002fc0001177983 */ /* 0x000f220000300800 */
[----:B0-----:R-:W-:-:S02]  /*2d4d0*/  LEA.HI.X.SX32 R20, R75, R5, 0x1, P5 ;  /* 0x000000054b147211 */ /* 0x001fc400028f0eff */
[----:B---3--:R-:W-:-:S05]  /*2d4e0*/  LEA R19, P0, R25, R6, 0x1 ;  /* 0x0000000619137211 */ /* 0x008fca00078008ff */
[----:B------:R0:W-:Y:S04]  /*2d4f0*/  STL [R1+0xa8c], R19 ;  /* 0x000a8c1301007387 */ /* 0x0001e80000100800 */
[----:B------:R-:W3:Y:S04]  /*2d500*/  LDL.LU R75, [R1+0x5e4] ;  /* 0x0005e400014b7983 */ /* 0x000ee80000300800 */
[----:B------:R1:W-:Y:S01]  /*2d510*/  STL [R1+0xa80], R20 ;  /* 0x000a801401007387 */ /* 0x0003e20000100800 */
[----:B0-----:R-:W-:Y:S02]  /*2d520*/  LEA R19, P5, R70, R6, 0x1 ;  /* 0x0000000646137211 */ /* 0x001fe400078a08ff */
[----:B-1----:R-:W-:-:S03]  /*2d530*/  LEA.HI.X.SX32 R20, R25, R5, 0x1, P0 ;  /* 0x0000000519147211 */ /* 0x002fc600000f0eff */
[----:B------:R2:W-:Y:S04]  /*2d540*/  STL [R1+0xa94], R19 ;  /* 0x000a941301007387 */ /* 0x0005e80000100800 */
[----:B------:R0:W-:Y:S04]  /*2d550*/  STL [R1+0xa88], R20 ;  /* 0x000a881401007387 */ /* 0x0001e80000100800 */
[----:B------:R-:W3:Y:S01]  /*2d560*/  LDL.LU R25, [R1+0x308] ;  /* 0x0003080001197983 */ /* 0x000ee20000300800 */
[----:B--2---:R-:W-:-:S05]  /*2d570*/  LEA R19, P0, R24, R6, 0x1 ;  /* 0x0000000618137211 */ /* 0x004fca00078008ff */
[----:B------:R1:W-:Y:S01]  /*2d580*/  STL [R1+0xa9c], R19 ;  /* 0x000a9c1301007387 */ /* 0x0003e20000100800 */
[-C--:B0-----:R-:W-:Y:S02]  /*2d590*/  LEA.HI.X.SX32 R20, R24, R5.reuse, 0x1, P0 ;  /* 0x0000000518147211 */ /* 0x081fe400000f0eff */
[----:B-1----:R-:W-:Y:S02]  /*2d5a0*/  LEA.HI.X.SX32 R19, R70, R5, 0x1, P5 ;  /* 0x0000000546137211 */ /* 0x002fe400028f0eff */
[-C--:B------:R-:W-:Y:S01]  /*2d5b0*/  LEA R21, P5, R67, R6.reuse, 0x1 ;  /* 0x0000000643157211 */ /* 0x080fe200078a08ff */
[----:B------:R-:W2:Y:S04]  /*2d5c0*/  LDL.LU R70, [R1+0x480] ;  /* 0x0004800001467983 */ /* 0x000ea80000300800 */
[----:B------:R4:W-:Y:S04]  /*2d5d0*/  STL [R1+0xa90], R19 ;  /* 0x000a901301007387 */ /* 0x0009e80000100800 */
[----:B------:R-:W-:Y:S04]  /*2d5e0*/  STL [R1+0xaa4], R21 ;  /* 0x000aa41501007387 */ /* 0x000fe80000100800 */
[----:B------:R0:W-:Y:S04]  /*2d5f0*/  STL [R1+0xa98], R20 ;  /* 0x000a981401007387 */ /* 0x0001e80000100800 */
[----:B------:R-:W2:Y:S01]  /*2d600*/  LDL.LU R24, [R1+0x31c] ;  /* 0x00031c0001187983 */ /* 0x000ea20000300800 */
[----:B----4-:R-:W-:-:S05]  /*2d610*/  LEA R19, P0, R30, R6, 0x1 ;  /* 0x000000061e137211 */ /* 0x010fca00078008ff */
[----:B------:R1:W-:Y:S01]  /*2d620*/  STL [R1+0xaac], R19 ;  /* 0x000aac1301007387 */ /* 0x0003e20000100800 */
[-C--:B0-----:R-:W-:Y:S02]  /*2d630*/  LEA.HI.X.SX32 R20, R30, R5.reuse, 0x1, P0 ;  /* 0x000000051e147211 */ /* 0x081fe400000f0eff */
[----:B-1----:R-:W-:Y:S02]  /*2d640*/  LEA.HI.X.SX32 R19, R67, R5, 0x1, P5 ;  /* 0x0000000543137211 */ /* 0x002fe400028f0eff */
[----:B------:R-:W4:Y:S04]  /*2d650*/  LDL.LU R67, [R1+0x474] ;  /* 0x0004740001437983 */ /* 0x000f280000300800 */
[----:B------:R0:W-:Y:S01]  /*2d660*/  STL [R1+0xaa0], R19 ;  /* 0x000aa01301007387 */ /* 0x0001e20000100800 */
[----:B------:R-:W-:-:S05]  /*2d670*/  LEA R21, P5, R29, R6, 0x1 ;  /* 0x000000061d157211 */ /* 0x000fca00078a08ff */
[----:B------:R1:W-:Y:S01]  /*2d680*/  STL [R1+0xab4], R21 ;  /* 0x000ab41501007387 */ /* 0x0003e20000100800 */
[----:B0-----:R-:W-:-:S03]  /*2d690*/  LEA R19, P0, R66, R6, 0x1 ;  /* 0x0000000642137211 */ /* 0x001fc600078008ff */
[----:B------:R0:W-:Y:S04]  /*2d6a0*/  STL [R1+0xaa8], R20 ;  /* 0x000aa81401007387 */ /* 0x0001e80000100800 */
[----:B------:R0:W-:Y:S01]  /*2d6b0*/  STL [R1+0xabc], R19 ;  /* 0x000abc1301007387 */ /* 0x0001e20000100800 */
[-C--:B-1----:R-:W-:Y:S02]  /*2d6c0*/  LEA.HI.X.SX32 R21, R29, R5.reuse, 0x1, P5 ;  /* 0x000000051d157211 */ /* 0x082fe400028f0eff */
[----:B0-----:R-:W-:-:S03]  /*2d6d0*/  LEA.HI.X.SX32 R20, R66, R5, 0x1, P0 ;  /* 0x0000000542147211 */ /* 0x001fc600000f0eff */
[----:B------:R-:W-:Y:S04]  /*2d6e0*/  STL [R1+0xab0], R21 ;  /* 0x000ab01501007387 */ /* 0x000fe80000100800 */
        /* <DEDUP_REMOVED lines=10> */
[----:B0-----:R-:W-:Y:S02]  /*2d790*/  LEA R19, P5, R27, R6, 0x1 ;  /* 0x000000061b137211 */ /* 0x001fe400078a08ff */
[----:B-1----:R-:W-:-:S03]  /*2d7a0*/  LEA.HI.X.SX32 R20, R65, R5, 0x1, P0 ;  /* 0x0000000541147211 */ /* 0x002fc600000f0eff */
[----:B------:R0:W-:Y:S04]  /*2d7b0*/  STL [R1+0xad4], R19 ;  /* 0x000ad41301007387 */ /* 0x0001e80000100800 */
[----:B------:R-:W4:Y:S01]  /*2d7c0*/  LDL.LU R65, [R1+0x438] ;  /* 0x0004380001417983 */ /* 0x000f220000300800 */
[----:B0-----:R-:W-:-:S03]  /*2d7d0*/  LEA R19, P0, R23, R6, 0x1 ;  /* 0x0000000617137211 */ /* 0x001fc600078008ff */
[----:B------:R0:W-:Y:S04]  /*2d7e0*/  STL [R1+0xac8], R20 ;  /* 0x000ac81401007387 */ /* 0x0001e80000100800 */
[----:B------:R1:W-:Y:S04]  /*2d7f0*/  STL [R1+0xadc], R19 ;  /* 0x000adc1301007387 */ /* 0x0003e80000100800 */
[----:B------:R-:W4:Y:S01]  /*2d800*/  LDL.LU R28, [R1+0x35c] ;  /* 0x00035c00011c7983 */ /* 0x000f220000300800 */
[-C--:B0-----:R-:W-:Y:S02]  /*2d810*/  LEA.HI.X.SX32 R20, R23, R5.reuse, 0x1, P0 ;  /* 0x0000000517147211 */ /* 0x081fe400000f0eff */
[----:B-1----:R-:W-:-:S02]  /*2d820*/  LEA.HI.X.SX32 R19, R27, R5, 0x1, P5 ;  /* 0x000000051b137211 */ /* 0x002fc400028f0eff */
[----:B------:R-:W-:-:S03]  /*2d830*/  LEA R21, P5, R64, R6, 0x1 ;  /* 0x0000000640157211 */ /* 0x000fc600078a08ff */
[----:B------:R-:W-:Y:S04]  /*2d840*/  STL [R1+0xad0], R19 ;  /* 0x000ad01301007387 */ /* 0x000fe80000100800 */
[----:B------:R-:W-:Y:S04]  /*2d850*/  STL [R1+0xae4], R21 ;  /* 0x000ae41501007387 */ /* 0x000fe80000100800 */
[----:B------:R0:W-:Y:S02]  /*2d860*/  STL [R1+0xad8], R20 ;  /* 0x000ad81401007387 */ /* 0x0001e40000100800 */
[----:B0-----:R-:W-:-:S02]  /*2d870*/  LEA.HI.X.SX32 R20, R64, R5, 0x1, P5 ;  /* 0x0000000540147211 */ /* 0x001fc400028f0eff */
[----:B---3--:R-:W-:-:S05]  /*2d880*/  LEA R19, P0, R25, R6, 0x1 ;  /* 0x0000000619137211 */ /* 0x008fca00078008ff */
[----:B------:R0:W-:Y:S04]  /*2d890*/  STL [R1+0xaec], R19 ;  /* 0x000aec1301007387 */ /* 0x0001e80000100800 */
[----:B------:R-:W3:Y:S04]  /*2d8a0*/  LDL.LU R64, [R1+0x444] ;  /* 0x0004440001407983 */ /* 0x000ee80000300800 */
[----:B------:R1:W-:Y:S01]  /*2d8b0*/  STL [R1+0xae0], R20 ;  /* 0x000ae01401007387 */ /* 0x0003e20000100800 */
[----:B0-----:R-:W-:-:S03]  /*2d8c0*/  LEA R19, P5, R63, R6, 0x1 ;  /* 0x000000063f137211 */ /* 0x001fc600078a08ff */
[----:B------:R-:W3:Y:S04]  /*2d8d0*/  LDL.LU R27, [R1+0x368] ;  /* 0x00036800011b7983 */ /* 0x000ee80000300800 */
[----:B------:R2:W-:Y:S01]  /*2d8e0*/  STL [R1+0xaf4], R19 ;  /* 0x000af41301007387 */ /* 0x0005e20000100800 */
[----:B-1----:R-:W-:-:S05]  /*2d8f0*/  LEA.HI.X.SX32 R20, R25, R5, 0x1, P0 ;  /* 0x0000000519147211 */ /* 0x002fca00000f0eff */
[----:B------:R0:W-:Y:S04]  /*2d900*/  STL [R1+0xae8], R20 ;  /* 0x000ae81401007387 */ /* 0x0001e80000100800 */
[----:B------:R-:W3:Y:S01]  /*2d910*/  LDL.LU R25, [R1+0x354] ;  /* 0x0003540001197983 */ /* 0x000ee20000300800 */
[----:B--2---:R-:W-:Y:S02]  /*2d920*/  LEA R19, P0, R24, R6, 0x1 ;  /* 0x0000000618137211 */ /* 0x004fe400078008ff */
[----:B0-----:R-:W-:-:S03]  /*2d930*/  LEA.HI.X.SX32 R20, R63, R5, 0x1, P5 ;  /* 0x000000053f147211 */ /* 0x001fc600028f0eff */
[----:B------:R0:W-:Y:S04]  /*2d940*/  STL [R1+0xafc], R19 ;  /* 0x000afc1301007387 */ /* 0x0001e80000100800 */
[----:B------:R-:W2:Y:S01]  /*2d950*/  LDL.LU R63, [R1+0x448] ;  /* 0x00044800013f7983 */ /* 0x000ea20000300800 */
[----:B0-----:R-:W-:-:S03]  /*2d960*/  LEA R19, P5, R62, R6, 0x1 ;  /* 0x000000063e137211 */ /* 0x001fc600078a08ff */
[----:B------:R0:W-:Y:S04]  /*2d970*/  STL [R1+0xaf0], R20 ;  /* 0x000af01401007387 */ /* 0x0001e80000100800 */
[----:B------:R1:W-:Y:S04]  /*2d980*/  STL [R1+0xb04], R19 ;  /* 0x000b041301007387 */ /* 0x0003e80000100800 */
[----:B------:R-:W2:Y:S01]  /*2d990*/  LDL.LU R32, [R1+0x37c] ;  /* 0x00037c0001207983 */ /* 0x000ea20000300800 */
[----:B0-----:R-:W-:Y:S02]  /*2d9a0*/  LEA.HI.X.SX32 R20, R24, R5, 0x1, P0 ;  /* 0x0000000518147211 */ /* 0x001fe400000f0eff */
[----:B-1----:R-:W-:-:S03]  /*2d9b0*/  LEA R19, P0, R61, R6, 0x1 ;  /* 0x000000063d137211 */ /* 0x002fc600078008ff */
[----:B------:R0:W-:Y:S04]  /*2d9c0*/  STL [R1+0xaf8], R20 ;  /* 0x000af81401007387 */ /* 0x0001e80000100800 */
[----:B------:R-:W2:Y:S04]  /*2d9d0*/  LDL.LU R24, [R1+0x364] ;  /* 0x0003640001187983 */ /* 0x000ea80000300800 */
[----:B------:R-:W-:Y:S01]  /*2d9e0*/  STL [R1+0xb0c], R19 ;  /* 0x000b0c1301007387 */ /* 0x000fe20000100800 */
[----:B0-----:R-:W-:-:S03]  /*2d9f0*/  LEA.HI.X.SX32 R20, R62, R5, 0x1, P5 ;  /* 0x000000053e147211 */ /* 0x001fc600028f0eff */
[----:B------:R-:W2:Y:S04]  /*2da00*/  LDL.LU R62, [R1+0x458] ;  /* 0x00045800013e7983 */ /* 0x000ea80000300800 */
[----:B------:R0:W-:Y:S02]  /*2da10*/  STL [R1+0xb00], R20 ;  /* 0x000b001401007387 */ /* 0x0001e40000100800 */
[----:B0-----:R-:W-:Y:S02]  /*2da20*/  LEA.HI.X.SX32 R20, R61, R5, 0x1, P0 ;  /* 0x000000053d147211 */ /* 0x001fe400000f0eff */
[----:B----4-:R-:W-:-:S05]  /*2da30*/  LEA R19, P5, R30, R6, 0x1 ;  /* 0x000000061e137211 */ /* 0x010fca00078a08ff */
[----:B------:R0:W-:Y:S04]  /*2da40*/  STL [R1+0xb14], R19 ;  /* 0x000b141301007387 */ /* 0x0001e80000100800 */
[----:B------:R-:W4:Y:S04]  /*2da50*/  LDL.LU R23, [R1+0x388] ;  /* 0x0003880001177983 */ /* 0x000f280000300800 */
[----:B------:R1:W-:Y:S01]  /*2da60*/  STL [R1+0xb08], R20 ;  /* 0x000b081401007387 */ /* 0x0003e20000100800 */
[----:B0-----:R-:W-:-:S03]  /*2da70*/  LEA R19, P0, R29, R6, 0x1 ;  /* 0x000000061d137211 */ /* 0x001fc600078008ff */
[----:B------:R-:W4:Y:S04]  /*2da80*/  LDL.LU R34, [R1+0x374] ;  /* 0x0003740001227983 */ /* 0x000f280000300800 */
[----:B------:R-:W-:Y:S01]  /*2da90*/  STL [R1+0xb1c], R19 ;  /* 0x000b1c1301007387 */ /* 0x000fe20000100800 */
[----:B-1----:R-:W-:-:S03]  /*2daa0*/  LEA.HI.X.SX32 R20, R30, R5, 0x1, P5 ;  /* 0x000000051e147211 */ /* 0x002fc600028f0eff */
[----:B------:R-:W4:Y:S04]  /*2dab0*/  LDL.LU R61, [R1+0x44c] ;  /* 0x00044c00013d7983 */ /* 0x000f280000300800 */
[----:B------:R-:W4:Y:S04]  /*2dac0*/  LDL.LU R21, [R1+0x394] ;  /* 0x0003940001157983 */ /* 0x000f280000300800 */
[----:B------:R0:W-:Y:S02]  /*2dad0*/  STL [R1+0xb10], R20 ;  /* 0x000b101401007387 */ /* 0x0001e40000100800 */
[----:B0-----:R-:W-:-:S02]  /*2dae0*/  LEA.HI.X.SX32 R20, R29, R5, 0x1, P0 ;  /* 0x000000051d147211 */ /* 0x001fc400000f0eff */
[----:B------:R-:W-:-:S05]  /*2daf0*/  LEA R19, P5, R28, R6, 0x1 ;  /* 0x000000061c137211 */ /* 0x000fca00078a08ff */
[----:B------:R0:W-:Y:S04]  /*2db00*/  STL [R1+0xb24], R19 ;  /* 0x000b241301007387 */ /* 0x0001e80000100800 */
[----:B------:R-:W4:Y:S04]  /*2db10*/  LDL.LU R30, [R1+0x384] ;  /* 0x00038400011e7983 */ /* 0x000f280000300800 */
[----:B------:R1:W-:Y:S04]  /*2db20*/  STL [R1+0xb18], R20 ;  /* 0x000b181401007387 */ /* 0x0003e80000100800 */
[----:B------:R-:W4:Y:S01]  /*2db30*/  LDL.LU R31, [R1+0x454] ;  /* 0x00045400011f7983 */ /* 0x000f220000300800 */
[----:B0-----:R-:W-:-:S05]  /*2db40*/  LEA R19, P0, R59, R6, 0x1 ;  /* 0x000000063b137211 */ /* 0x001fca00078008ff */
[----:B------:R-:W-:Y:S01]  /*2db50*/  STL [R1+0xb2c], R19 ;  /* 0x000b2c1301007387 */ /* 0x000fe20000100800 */
[----:B-1----:R-:W-:-:S03]  /*2db60*/  LEA.HI.X.SX32 R20, R28, R5, 0x1, P5 ;  /* 0x000000051c147211 */ /* 0x002fc600028f0eff */
[----:B------:R-:W4:Y:S04]  /*2db70*/  LDL.LU R29, [R1+0x3a4] ;  /* 0x0003a400011d7983 */ /* 0x000f280000300800 */
[----:B------:R0:W-:Y:S04]  /*2db80*/  STL [R1+0xb20], R20 ;  /* 0x000b201401007387 */ /* 0x0001e80000100800 */
[----:B------:R-:W4:Y:S01]  /*2db90*/  LDL.LU R33, [R1+0x390] ;  /* 0x0003900001217983 */ /* 0x000f220000300800 */
[----:B0-----:R-:W-:Y:S02]  /*2dba0*/  LEA.HI.X.SX32 R20, R59, R5, 0x1, P0 ;  /* 0x000000053b147211 */ /* 0x001fe400000f0eff */
[----:B---3--:R-:W-:-:S05]  /*2dbb0*/  LEA R19, P5, R27, R6, 0x1 ;  /* 0x000000061b137211 */ /* 0x008fca00078a08ff */
[----:B------:R0:W-:Y:S04]  /*2dbc0*/  STL [R1+0xb34], R19 ;  /* 0x000b341301007387 */ /* 0x0001e80000100800 */
[----:B------:R-:W3:Y:S04]  /*2dbd0*/  LDL.LU R59, [R1+0x434] ;  /* 0x00043400013b7983 */ /* 0x000ee80000300800 */
[----:B------:R1:W-:Y:S04]  /*2dbe0*/  STL [R1+0xb28], R20 ;  /* 0x000b281401007387 */ /* 0x0003e80000100800 */
[----:B------:R-:W3:Y:S01]  /*2dbf0*/  LDL.LU R28, [R1+0x3b4] ;  /* 0x0003b400011c7983 */ /* 0x000ee20000300800 */
[----:B0-----:R-:W-:-:S02]  /*2dc00*/  LEA R19, P0, R25, R6, 0x1 ;  /* 0x0000000619137211 */ /* 0x001fc400078008ff */
[----:B-1----:R-:W-:-:S03]  /*2dc10*/  LEA.HI.X.SX32 R20, R27, R5, 0x1, P5 ;  /* 0x000000051b147211 */ /* 0x002fc600028f0eff */
[----:B------:R-:W-:Y:S04]  /*2dc20*/  STL [R1+0xb3c], R19 ;  /* 0x000b3c1301007387 */ /* 0x000fe80000100800 */
[----:B------:R-:W3:Y:S01]  /*2dc30*/  LDL.LU R27, [R1+0x3a0] ;  /* 0x0003a000011b7983 */ /* 0x000ee20000300800 */
[----:B------:R-:W-:-:S03]  /*2dc40*/  LEA.HI.X.SX32 R35, R25, R5, 0x1, P0 ;  /* 0x0000000519237211 */ /* 0x000fc600000f0eff */
[----:B------:R0:W-:Y:S04]  /*2dc50*/  STL [R1+0xb30], R20 ;  /* 0x000b301401007387 */ /* 0x0001e80000100800 */
[----:B0-----:R-:W3:Y:S01]  /*2dc60*/  LDL.LU R20, [R1+0x430] ;  /* 0x0004300001147983 */ /* 0x001ee20000300800 */
[----:B--2---:R-:W-:-:S05]  /*2dc70*/  LEA R19, P5, R32, R6, 0x1 ;  /* 0x0000000620137211 */ /* 0x004fca00078a08ff */
[----:B------:R0:W-:Y:S04]  /*2dc80*/  STL [R1+0xb44], R19 ;  /* 0x000b441301007387 */ /* 0x0001e80000100800 */
[----:B------:R-:W2:Y:S01]  /*2dc90*/  LDL.LU R25, [R1+0x3c0] ;  /* 0x0003c00001197983 */ /* 0x000ea20000300800 */
[----:B0-----:R-:W-:-:S03]  /*2dca0*/  LEA R19, P0, R24, R6, 0x1 ;  /* 0x0000000618137211 */ /* 0x001fc600078008ff */
[----:B------:R-:W-:Y:S04]  /*2dcb0*/  STL [R1+0xb38], R35 ;  /* 0x000b382301007387 */ /* 0x000fe80000100800 */
[----:B------:R0:W-:Y:S01]  /*2dcc0*/  STL [R1+0xb4c], R19 ;  /* 0x000b4c1301007387 */ /* 0x0001e20000100800 */
[-C--:B------:R-:W-:Y:S02]  /*2dcd0*/  LEA.HI.X.SX32 R24, R24, R5.reuse, 0x1, P0 ;  /* 0x0000000518187211 */ /* 0x080fe400000f0eff */
[----:B0-----:R-:W-:Y:S02]  /*2dce0*/  LEA.HI.X.SX32 R19, R32, R5, 0x1, P5 ;  /* 0x0000000520137211 */ /* 0x001fe400028f0eff */
[----:B------:R-:W2:Y:S04]  /*2dcf0*/  LDL.LU R32, [R1+0x3ac] ;  /* 0x0003ac0001207983 */ /* 0x000ea80000300800 */
[----:B------:R0:W-:Y:S01]  /*2dd00*/  STL [R1+0xb40], R19 ;  /* 0x000b401301007387 */ /* 0x0001e20000100800 */
[----:B----4-:R-:W-:-:S05]  /*2dd10*/  LEA R35, P5, R23, R6, 0x1 ;  /* 0x0000000617237211 */ /* 0x010fca00078a08ff */
[----:B------:R-:W-:Y:S04]  /*2dd20*/  STL [R1+0xb54], R35 ;  /* 0x000b542301007387 */ /* 0x000fe80000100800 */
[----:B------:R1:W-:Y:S01]  /*2dd30*/  STL [R1+0xb48], R24 ;  /* 0x000b481801007387 */ /* 0x0003e20000100800 */
[----:B0-----:R-:W-:-:S03]  /*2dd40*/  LEA R19, P0, R34, R6, 0x1 ;  /* 0x0000000622137211 */ /* 0x001fc600078008ff */
[----:B-1----:R-:W4:Y:S04]  /*2dd50*/  LDL.LU R24, [R1+0x3d0] ;  /* 0x0003d00001187983 */ /* 0x002f280000300800 */
[----:B------:R0:W-:Y:S01]  /*2dd60*/  STL [R1+0xb5c], R19 ;  /* 0x000b5c1301007387 */ /* 0x0001e20000100800 */
[-C--:B------:R-:W-:Y:S02]  /*2dd70*/  LEA.HI.X.SX32 R34, R34, R5.reuse, 0x1, P0 ;  /* 0x0000000522227211 */ /* 0x080fe400000f0eff */
[----:B0-----:R-:W-:Y:S02]  /*2dd80*/  LEA.HI.X.SX32 R19, R23, R5, 0x1, P5 ;  /* 0x0000000517137211 */ /* 0x001fe400028f0eff */
[----:B------:R-:W4:Y:S01]  /*2dd90*/  LDL.LU R23, [R1+0x3bc] ;  /* 0x0003bc0001177983 */ /* 0x000f220000300800 */
[----:B------:R-:W-:-:S03]  /*2dda0*/  LEA R35, P5, R21, R6, 0x1 ;  /* 0x0000000615237211 */ /* 0x000fc600078a08ff */
[----:B------:R0:W-:Y:S04]  /*2ddb0*/  STL [R1+0xb50], R19 ;  /* 0x000b501301007387 */ /* 0x0001e80000100800 */
[----:B------:R-:W-:Y:S04]  /*2ddc0*/  STL [R1+0xb64], R35 ;  /* 0x000b642301007387 */ /* 0x000fe80000100800 */
[----:B------:R-:W-:Y:S01]  /*2ddd0*/  STL [R1+0xb58], R34 ;  /* 0x000b582201007387 */ /* 0x000fe20000100800 */
[----:B0-----:R-:W-:Y:S02]  /*2dde0*/  LEA R19, P0, R30, R6, 0x1 ;  /* 0x000000061e137211 */ /* 0x001fe400078008ff */
[----:B------:R-:W-:-:S02]  /*2ddf0*/  SEL R60, R11, R31, !P3 ;  /* 0x0000001f0b3c7207 */ /* 0x000fc40005800000 */
[----:B------:R-:W4:Y:S04]  /*2de00*/  LDL.LU R31, [R1+0x3d8] ;  /* 0x0003d800011f7983 */ /* 0x000f280000300800 */
[----:B------:R0:W-:Y:S02]  /*2de10*/  STL [R1+0xb6c], R19 ;  /* 0x000b6c1301007387 */ /* 0x0001e40000100800 */
[-C--:B0-----:R-:W-:Y:S02]  /*2de20*/  LEA.HI.X.SX32 R19, R21, R5.reuse, 0x1, P5 ;  /* 0x0000000515137211 */ /* 0x081fe400028f0eff */
[----:B------:R-:W4:Y:S01]  /*2de30*/  LDL.LU R21, [R1+0x3cc] ;  /* 0x0003cc0001157983 */ /* 0x000f220000300800 */
[-C--:B------:R-:W-:Y:S02]  /*2de40*/  LEA R34, P5, R29, R6.reuse, 0x1 ;  /* 0x000000061d227211 */ /* 0x080fe400078a08ff */
[----:B------:R-:W-:Y:S01]  /*2de50*/  LEA.HI.X.SX32 R30, R30, R5, 0x1, P0 ;  /* 0x000000051e1e7211 */ /* 0x000fe200000f0eff */
[----:B------:R0:W-:Y:S04]  /*2de60*/  STL [R1+0xb60], R19 ;  /* 0x000b601301007387 */ /* 0x0001e80000100800 */
[----:B------:R-:W-:Y:S04]  /*2de70*/  STL [R1+0xb74], R34 ;  /* 0x000b742201007387 */ /* 0x000fe80000100800 */
[----:B------:R1:W-:Y:S01]  /*2de80*/  STL [R1+0xb68], R30 ;  /* 0x000b681e01007387 */ /* 0x0003e20000100800 */
[----:B0-----:R-:W-:-:S03]  /*2de90*/  LEA R19, P0, R33, R6, 0x1 ;  /* 0x0000000621137211 */ /* 0x001fc600078008ff */
[----:B-1----:R-:W4:Y:S01]  /*2dea0*/  LDL.LU R30, [R1+0x3e4] ;  /* 0x0003e400011e7983 */ /* 0x002f220000300800 */
[----:B------:R-:W-:-:S03]  /*2deb0*/  LEA.HI.X.SX32 R34, R29, R5, 0x1, P5 ;  /* 0x000000051d227211 */ /* 0x000fc600028f0eff */
[----:B------:R3:W-:Y:S01]  /*2dec0*/  STL [R1+0xb7c], R19 ;  /* 0x000b7c1301007387 */ /* 0x0007e20000100800 */
[----:B------:R-:W-:-:S03]  /*2ded0*/  LEA.HI.X.SX32 R33, R33, R5, 0x1, P0 ;  /* 0x0000000521217211 */ /* 0x000fc600000f0eff */
[----:B------:R-:W4:Y:S04]  /*2dee0*/  LDL.LU R29, [R1+0x3d4] ;  /* 0x0003d400011d7983 */ /* 0x000f280000300800 */
[----:B------:R-:W-:Y:S01]  /*2def0*/  STL [R1+0xb70], R34 ;  /* 0x000b702201007387 */ /* 0x000fe20000100800 */
[----:B---3--:R-:W-:-:S05]  /*2df00*/  LEA R19, P5, R28, R6, 0x1 ;  /* 0x000000061c137211 */ /* 0x008fca00078a08ff */
[----:B------:R0:W-:Y:S04]  /*2df10*/  STL [R1+0xb84], R19 ;  /* 0x000b841301007387 */ /* 0x0001e80000100800 */
[----:B------:R1:W-:Y:S01]  /*2df20*/  STL [R1+0xb78], R33 ;  /* 0x000b782101007387 */ /* 0x0003e20000100800 */
[----:B0-----:R-:W-:-:S03]  /*2df30*/  LEA R19, P0, R27, R6, 0x1 ;  /* 0x000000061b137211 */ /* 0x001fc600078008ff */
[----:B-1----:R-:W3:Y:S04]  /*2df40*/  LDL.LU R33, [R1+0x3e0] ;  /* 0x0003e00001217983 */ /* 0x002ee80000300800 */
[----:B------:R2:W-:Y:S01]  /*2df50*/  STL [R1+0xb8c], R19 ;  /* 0x000b8c1301007387 */ /* 0x0005e20000100800 */
[----:B------:R-:W-:Y:S02]  /*2df60*/  SEL R58, R11, R20, !P3 ;  /* 0x000000140b3a7207 */ /* 0x000fe40005800000 */
[----:B------:R-:W-:Y:S02]  /*2df70*/  LEA.HI.X.SX32 R20, R28, R5, 0x1, P5 ;  /* 0x000000051c147211 */ /* 0x000fe400028f0eff */
[----:B------:R-:W3:Y:S04]  /*2df80*/  LDL.LU R28, [R1+0xc8] ;  /* 0x0000c800011c7983 */ /* 0x000ee80000300800 */
[----:B------:R0:W-:Y:S01]  /*2df90*/  STL [R1+0xb80], R20 ;  /* 0x000b801401007387 */ /* 0x0001e20000100800 */
[----:B--2---:R-:W-:-:S05]  /*2dfa0*/  LEA R19, P5, R25, R6, 0x1 ;  /* 0x0000000619137211 */ /* 0x004fca00078a08ff */
[----:B------:R1:W-:Y:S01]  /*2dfb0*/  STL [R1+0xb94], R19 ;  /* 0x000b941301007387 */ /* 0x0003e20000100800 */
[----:B0-----:R-:W-:-:S03]  /*2dfc0*/  LEA.HI.X.SX32 R20, R27, R5, 0x1, P0 ;  /* 0x000000051b147211 */ /* 0x001fc600000f0eff */
[----:B------:R-:W2:Y:S04]  /*2dfd0*/  LDL.LU R27, [R1+0x3ec] ;  /* 0x0003ec00011b7983 */ /* 0x000ea80000300800 */
[----:B------:R-:W-:Y:S01]  /*2dfe0*/  STL [R1+0xb88], R20 ;  /* 0x000b881401007387 */ /* 0x000fe20000100800 */
[----:B-1----:R-:W-:-:S05]  /*2dff0*/  LEA R19, P0, R32, R6, 0x1 ;  /* 0x0000000620137211 */ /* 0x002fca00078008ff */
[----:B------:R0:W-:Y:S02]  /*2e000*/  STL [R1+0xb9c], R19 ;  /* 0x000b9c1301007387 */ /* 0x0001e40000100800 */
[-C--:B0-----:R-:W-:Y:S02]  /*2e010*/  LEA.HI.X.SX32 R19, R25, R5.reuse, 0x1, P5 ;  /* 0x0000000519137211 */ /* 0x081fe400028f0eff */
[----:B------:R-:W2:Y:S04]  /*2e020*/  LDL.LU R25, [R1+0x3dc] ;  /* 0x0003dc0001197983 */ /* 0x000ea80000300800 */
[----:B------:R-:W-:Y:S01]  /*2e030*/  STL [R1+0xb90], R19 ;  /* 0x000b901301007387 */ /* 0x000fe20000100800 */
[----:B------:R-:W-:Y:S02]  /*2e040*/  LEA.HI.X.SX32 R32, R32, R5, 0x1, P0 ;  /* 0x0000000520207211 */ /* 0x000fe400000f0eff */
[----:B----4-:R-:W-:-:S05]  /*2e050*/  LEA R20, P5, R24, R6, 0x1 ;  /* 0x0000000618147211 */ /* 0x010fca00078a08ff */
[----:B------:R0:W-:Y:S04]  /*2e060*/  STL [R1+0xba4], R20 ;  /* 0x000ba41401007387 */ /* 0x0001e80000100800 */
[----:B0-----:R-:W4:Y:S01]  /*2e070*/  LDL.LU R20, [R1+0x3f4] ;  /* 0x0003f40001147983 */ /* 0x001f220000300800 */
[----:B------:R-:W-:-:S03]  /*2e080*/  LEA R19, P0, R23, R6, 0x1 ;  /* 0x0000000617137211 */ /* 0x000fc600078008ff */
[----:B------:R-:W-:Y:S04]  /*2e090*/  STL [R1+0xb98], R32 ;  /* 0x000b982001007387 */ /* 0x000fe80000100800 */
[----:B------:R0:W-:Y:S02]  /*2e0a0*/  STL [R1+0xbac], R19 ;  /* 0x000bac1301007387 */ /* 0x0001e40000100800 */
[-C--:B0-----:R-:W-:Y:S02]  /*2e0b0*/  LEA.HI.X.SX32 R19, R24, R5.reuse, 0x1, P5 ;  /* 0x0000000518137211 */ /* 0x081fe400028f0eff */
[----:B------:R-:W4:Y:S01]  /*2e0c0*/  LDL.LU R24, [R1+0x3e8] ;  /* 0x0003e80001187983 */ /* 0x000f220000300800 */
[----:B------:R-:W-:Y:S02]  /*2e0d0*/  LEA.HI.X.SX32 R32, R23, R5, 0x1, P0 ;  /* 0x0000000517207211 */ /* 0x000fe400000f0eff */
[-C--:B------:R-:W-:Y:S01]  /*2e0e0*/  LEA R34, P5, R31, R6.reuse, 0x1 ;  /* 0x000000061f227211 */ /* 0x080fe200078a08ff */
[----:B------:R0:W-:Y:S04]  /*2e0f0*/  STL [R1+0xba0], R19 ;  /* 0x000ba01301007387 */ /* 0x0001e80000100800 */
[----:B------:R-:W-:Y:S04]  /*2e100*/  STL [R1+0xbb4], R34 ;  /* 0x000bb42201007387 */ /* 0x000fe80000100800 */
[----:B------:R-:W4:Y:S01]  /*2e110*/  LDL.LU R23, [R1+0x3fc] ;  /* 0x0003fc0001177983 */ /* 0x000f220000300800 */
[----:B0-----:R-:W-:-:S03]  /*2e120*/  LEA R19, P0, R21, R6, 0x1 ;  /* 0x0000000615137211 */ /* 0x001fc600078008ff */
[----:B------:R0:W-:Y:S01]  /*2e130*/  STL [R1+0xba8], R32 ;  /* 0x000ba82001007387 */ /* 0x0001e20000100800 */
[----:B------:R-:W-:-:S03]  /*2e140*/  LEA.HI.X.SX32 R31, R31, R5, 0x1, P5 ;  /* 0x000000051f1f7211 */ /* 0x000fc600028f0eff */
[----:B------:R-:W-:Y:S04]  /*2e150*/  STL [R1+0xbbc], R19 ;  /* 0x000bbc1301007387 */ /* 0x000fe80000100800 */
[----:B0-----:R-:W4:Y:S04]  /*2e160*/  LDL.LU R32, [R1+0x3f0] ;  /* 0x0003f00001207983 */ /* 0x001f280000300800 */
[----:B------:R0:W-:Y:S04]  /*2e170*/  STL [R1+0xbb0], R31 ;  /* 0x000bb01f01007387 */ /* 0x0001e80000100800 */
[----:B0-----:R-:W4:Y:S01]  /*2e180*/  LDL.LU R31, [R1+0x404] ;  /* 0x00040400011f7983 */ /* 0x001f220000300800 */
[----:B------:R-:W-:-:S02]  /*2e190*/  LEA R19, P5, R30, R6, 0x1 ;  /* 0x000000061e137211 */ /* 0x000fc400078a08ff */
[----:B------:R-:W-:-:S03]  /*2e1a0*/  LEA.HI.X.SX32 R21, R21, R5, 0x1, P0 ;  /* 0x0000000515157211 */ /* 0x000fc600000f0eff */
[----:B------:R0:W-:Y:S01]  /*2e1b0*/  STL [R1+0xbc4], R19 ;  /* 0x000bc41301007387 */ /* 0x0001e20000100800 */
[----:B------:R-:W-:-:S03]  /*2e1c0*/  LEA.HI.X.SX32 R30, R30, R5, 0x1, P5 ;  /* 0x000000051e1e7211 */ /* 0x000fc600028f0eff */
[----:B------:R1:W-:Y:S01]  /*2e1d0*/  STL [R1+0xbb8], R21 ;  /* 0x000bb81501007387 */ /* 0x0003e20000100800 */
[----:B0-----:R-:W-:-:S03]  /*2e1e0*/  LEA R19, P0, R29, R6, 0x1 ;  /* 0x000000061d137211 */ /* 0x001fc600078008ff */
[----:B-1----:R-:W4:Y:S04]  /*2e1f0*/  LDL.LU R21, [R1+0x3f8] ;  /* 0x0003f80001157983 */ /* 0x002f280000300800 */
[----:B------:R-:W-:Y:S04]  /*2e200*/  STL [R1+0xbcc], R19 ;  /* 0x000bcc1301007387 */ /* 0x000fe80000100800 */
[----:B------:R0:W-:Y:S01]  /*2e210*/  STL [R1+0xbc0], R30 ;  /* 0x000bc01e01007387 */ /* 0x0001e20000100800 */
[----:B------:R-:W-:-:S03]  /*2e220*/  LEA.HI.X.SX32 R29, R29, R5, 0x1, P0 ;  /* 0x000000051d1d7211 */ /* 0x000fc600000f0eff */
[----:B0-----:R-:W4:Y:S01]  /*2e230*/  LDL.LU R30, [R1+0x40c] ;  /* 0x00040c00011e7983 */ /* 0x001f220000300800 */
[----:B---3--:R-:W-:-:S05]  /*2e240*/  LEA R19, P5, R33, R6, 0x1 ;  /* 0x0000000621137211 */ /* 0x008fca00078a08ff */
[----:B------:R0:W-:Y:S04]  /*2e250*/  STL [R1+0xbd4], R19 ;  /* 0x000bd41301007387 */ /* 0x0001e80000100800 */
[----:B------:R1:W-:Y:S01]  /*2e260*/  STL [R1+0xbc8], R29 ;  /* 0x000bc81d01007387 */ /* 0x0003e20000100800 */
[----:B0-----:R-:W-:-:S03]  /*2e270*/  LEA R19, P0, R28, R6, 0x1 ;  /* 0x000000061c137211 */ /* 0x001fc600078008ff */
[----:B-1----:R-:W3:Y:S04]  /*2e280*/  LDL.LU R29, [R1+0x400] ;  /* 0x00040000011d7983 */ /* 0x002ee80000300800 */
[----:B------:R0:W-:Y:S02]  /*2e290*/  STL [R1+0xbdc], R19 ;  /* 0x000bdc1301007387 */ /* 0x0001e40000100800 */
[-C--:B0-----:R-:W-:Y:S02]  /*2e2a0*/  LEA.HI.X.SX32 R19, R33, R5.reuse, 0x1, P5 ;  /* 0x0000000521137211 */ /* 0x081fe400028f0eff */
[-C--:B--2---:R-:W-:Y:S02]  /*2e2b0*/  LEA R34, P5, R27, R6.reuse, 0x1 ;  /* 0x000000061b227211 */ /* 0x084fe400078a08ff */
[----:B------:R-:W-:Y:S01]  /*2e2c0*/  LEA.HI.X.SX32 R33, R28, R5, 0x1, P0 ;  /* 0x000000051c217211 */ /* 0x000fe200000f0eff */
[----:B------:R0:W-:Y:S04]  /*2e2d0*/  STL [R1+0xbd0], R19 ;  /* 0x000bd01301007387 */ /* 0x0001e80000100800 */
[----:B------:R-:W-:Y:S04]  /*2e2e0*/  STL [R1+0xbe4], R34 ;  /* 0x000be42201007387 */ /* 0x000fe80000100800 */
[----:B------:R-:W2:Y:S04]  /*2e2f0*/  LDL.LU R28, [R1+0x414] ;  /* 0x00041400011c7983 */ /* 0x000ea80000300800 */
[----:B------:R1:W-:Y:S01]  /*2e300*/  STL [R1+0xbd8], R33 ;  /* 0x000bd82101007387 */ /* 0x0003e20000100800 */
[----:B0-----:R-:W-:-:S05]  /*2e310*/  LEA R19, P0, R25, R6, 0x1 ;  /* 0x0000000619137211 */ /* 0x001fca00078008ff */
[----:B------:R0:W-:Y:S01]  /*2e320*/  STL [R1+0xbec], R19 ;  /* 0x000bec1301007387 */ /* 0x0001e20000100800 */
[-C--:B-1----:R-:W-:Y:S02]  /*2e330*/  LEA.HI.X.SX32 R33, R25, R5.reuse, 0x1, P0 ;  /* 0x0000000519217211 */ /* 0x082fe400000f0eff */
[----:B0-----:R-:W-:Y:S02]  /*2e340*/  LEA.HI.X.SX32 R19, R27, R5, 0x1, P5 ;  /* 0x000000051b137211 */ /* 0x001fe400028f0eff */
[----:B------:R-:W2:Y:S04]  /*2e350*/  LDL.LU R27, [R1+0x408] ;  /* 0x00040800011b7983 */ /* 0x000ea80000300800 */
[----:B------:R0:W-:Y:S01]  /*2e360*/  STL [R1+0xbe0], R19 ;  /* 0x000be01301007387 */ /* 0x0001e20000100800 */
[----:B----4-:R-:W-:-:S05]  /*2e370*/  LEA R34, P5, R20, R6, 0x1 ;  /* 0x0000000614227211 */ /* 0x010fca00078a08ff */
[----:B------:R-:W-:Y:S04]  /*2e380*/  STL [R1+0xbf4], R34 ;  /* 0x000bf42201007387 */ /* 0x000fe80000100800 */
[----:B------:R-:W4:Y:S04]  /*2e390*/  LDL.LU R25, [R1+0x41c] ;  /* 0x00041c0001197983 */ /* 0x000f280000300800 */
[----:B------:R1:W-:Y:S01]  /*2e3a0*/  STL [R1+0xbe8], R33 ;  /* 0x000be82101007387 */ /* 0x0003e20000100800 */
[----:B0-----:R-:W-:Y:S02]  /*2e3b0*/  LEA R19, P0, R24, R6, 0x1 ;  /* 0x0000000618137211 */ /* 0x001fe400078008ff */
[----:B-1----:R-:W-:-:S03]  /*2e3c0*/  LEA.HI.X.SX32 R33, R20, R5, 0x1, P5 ;  /* 0x0000000514217211 */ /* 0x002fc600028f0eff */
[----:B------:R0:W-:Y:S01]  /*2e3d0*/  STL [R1+0xbfc], R19 ;  /* 0x000bfc1301007387 */ /* 0x0001e20000100800 */
[----:B------:R-:W-:-:S03]  /*2e3e0*/  LEA.HI.X.SX32 R20, R24, R5, 0x1, P0 ;  /* 0x0000000518147211 */ /* 0x000fc600000f0eff */
[----:B------:R-:W-:Y:S04]  /*2e3f0*/  STL [R1+0xbf0], R33 ;  /* 0x000bf02101007387 */ /* 0x000fe80000100800 */
[----:B------:R-:W4:Y:S01]  /*2e400*/  LDL.LU R24, [R1+0x410] ;  /* 0x0004100001187983 */ /* 0x000f220000300800 */
[----:B0-----:R-:W-:-:S05]  /*2e410*/  LEA R19, P5, R23, R6, 0x1 ;  /* 0x0000000617137211 */ /* 0x001fca00078a08ff */
[----:B------:R0:W-:Y:S04]  /*2e420*/  STL [R1+0xc04], R19 ;  /* 0x000c041301007387 */ /* 0x0001e80000100800 */
[----:B------:R1:W-:Y:S01]  /*2e430*/  STL [R1+0xbf8], R20 ;  /* 0x000bf81401007387 */ /* 0x0003e20000100800 */
[----:B0-----:R-:W-:Y:S02]  /*2e440*/  LEA R19, P0, R32, R6, 0x1 ;  /* 0x0000000620137211 */ /* 0x001fe400078008ff */
[----:B-1----:R-:W-:-:S03]  /*2e450*/  LEA.HI.X.SX32 R20, R23, R5, 0x1, P5 ;  /* 0x0000000517147211 */ /* 0x002fc600028f0eff */
[----:B------:R0:W-:Y:S04]  /*2e460*/  STL [R1+0xc0c], R19 ;  /* 0x000c0c1301007387 */ /* 0x0001e80000100800 */
[----:B------:R-:W4:Y:S01]  /*2e470*/  LDL.LU R23, [R1+0x424] ;  /* 0x0004240001177983 */ /* 0x000f220000300800 */
[----:B0-----:R-:W-:-:S03]  /*2e480*/  LEA R19, P5, R31, R6, 0x1 ;  /* 0x000000061f137211 */ /* 0x001fc600078a08ff */
[----:B------:R-:W-:Y:S04]  /*2e490*/  STL [R1+0xc00], R20 ;  /* 0x000c001401007387 */ /* 0x000fe80000100800 */
[----:B------:R0:W-:Y:S04]  /*2e4a0*/  STL [R1+0xc14], R19 ;  /* 0x000c141301007387 */ /* 0x0001e80000100800 */
[----:B0-----:R-:W4:Y:S01]  /*2e4b0*/  LDL.LU R19, [R1+0x418] ;  /* 0x0004180001137983 */ /* 0x001f220000300800 */
[-C--:B------:R-:W-:Y:S02]  /*2e4c0*/  LEA.HI.X.SX32 R32, R32, R5.reuse, 0x1, P0 ;  /* 0x0000000520207211 */ /* 0x080fe400000f0eff */
[----:B------:R-:W-:-:S02]  /*2e4d0*/  LEA.HI.X.SX32 R31, R31, R5, 0x1, P5 ;  /* 0x000000051f1f7211 */ /* 0x000fc400028f0eff */
[C---:B------:R-:W-:Y:S01]  /*2e4e0*/  LEA R20, P0, R21.reuse, R6, 0x1 ;  /* 0x0000000615147211 */ /* 0x040fe200078008ff */
[----:B------:R-:W-:Y:S04]  /*2e4f0*/  STL [R1+0xc08], R32 ;  /* 0x000c082001007387 */ /* 0x000fe80000100800 */
[----:B------:R0:W-:Y:S01]  /*2e500*/  STL [R1+0xc1c], R20 ;  /* 0x000c1c1401007387 */ /* 0x0001e20000100800 */
[----:B------:R-:W-:-:S03]  /*2e510*/  LEA.HI.X.SX32 R21, R21, R5, 0x1, P0 ;  /* 0x0000000515157211 */ /* 0x000fc600000f0eff */
[----:B------:R-:W-:Y:S04]  /*2e520*/  STL [R1+0xc10], R31 ;  /* 0x000c101f01007387 */ /* 0x000fe80000100800 */
[----:B------:R-:W4:Y:S01]  /*2e530*/  LDL.LU R34, [R1+0x42c] ;  /* 0x00042c0001227983 */ /* 0x000f220000300800 */
[----:B0-----:R-:W-:-:S05]  /*2e540*/  LEA R20, P5, R30, R6, 0x1 ;  /* 0x000000061e147211 */ /* 0x001fca00078a08ff */
[----:B------:R-:W-:Y:S04]  /*2e550*/  STL [R1+0xc24], R20 ;  /* 0x000c241401007387 */ /* 0x000fe80000100800 */
[----:B------:R0:W-:Y:S04]  /*2e560*/  STL [R1+0xc18], R21 ;  /* 0x000c181501007387 */ /* 0x0001e80000100800 */
[----:B------:R-:W4:Y:S01]  /*2e570*/  LDL.LU R33, [R1+0x420] ;  /* 0x0004200001217983 */ /* 0x000f220000300800 */
[----:B0-----:R-:W-:Y:S02]  /*2e580*/  LEA.HI.X.SX32 R21, R30, R5, 0x1, P5 ;  /* 0x000000051e157211 */ /* 0x001fe400028f0eff */
[----:B---3--:R-:W-:-:S05]  /*2e590*/  LEA R20, P0, R29, R6, 0x1 ;  /* 0x000000061d147211 */ /* 0x008fca00078008ff */
[----:B------:R0:W-:Y:S04]  /*2e5a0*/  STL [R1+0xc2c], R20 ;  /* 0x000c2c1401007387 */ /* 0x0001e80000100800 */
[----:B0-----:R-:W3:Y:S04]  /*2e5b0*/  LDL.LU R20, [R1+0x440] ;  /* 0x0004400001147983 */ /* 0x001ee80000300800 */
[----:B------:R0:W-:Y:S04]  /*2e5c0*/  STL [R1+0xc20], R21 ;  /* 0x000c201501007387 */ /* 0x0001e80000100800 */
[----:B------:R-:W3:Y:S01]  /*2e5d0*/  LDL.LU R32, [R1+0x428] ;  /* 0x0004280001207983 */ /* 0x000ee20000300800 */
[----:B--2---:R-:W-:-:S02]  /*2e5e0*/  LEA R30, P5, R28, R6, 0x1 ;  /* 0x000000061c1e7211 */ /* 0x004fc400078a08ff */
[----:B0-----:R-:W-:-:S03]  /*2e5f0*/  LEA.HI.X.SX32 R21, R29, R5, 0x1, P0 ;  /* 0x000000051d157211 */ /* 0x001fc600000f0eff */
[----:B------:R-:W-:Y:S04]  /*2e600*/  STL [R1+0xc34], R30 ;  /* 0x000c341e01007387 */ /* 0x000fe80000100800 */
[----:B------:R-:W2:Y:S04]  /*2e610*/  LDL.LU R31, [R1+0x45c] ;  /* 0x00045c00011f7983 */ /* 0x000ea80000300800 */
[----:B------:R0:W-:Y:S01]  /*2e620*/  STL [R1+0xc28], R21 ;  /* 0x000c281501007387 */ /* 0x0001e20000100800 */
[----:B------:R-:W-:-:S03]  /*2e630*/  LEA.HI.X.SX32 R28, R28, R5, 0x1, P5 ;  /* 0x000000051c1c7211 */ /* 0x000fc600028f0eff */
[----:B0-----:R-:W2:Y:S01]  /*2e640*/  LDL.LU R21, [R1+0x43c] ;  /* 0x00043c0001157983 */ /* 0x001ea20000300800 */
[----:B------:R-:W-:-:S05]  /*2e650*/  LEA R29, P0, R27, R6, 0x1 ;  /* 0x000000061b1d7211 */ /* 0x000fca00078008ff */
[----:B------:R-:W-:Y:S04]  /*2e660*/  STL [R1+0xc3c], R29 ;  /* 0x000c3c1d01007387 */ /* 0x000fe80000100800 */
[----:B------:R-:W2:Y:S04]  /*2e670*/  LDL.LU R30, [R1+0x464] ;  /* 0x00046400011e7983 */ /* 0x000ea80000300800 */
[----:B------:R0:W-:Y:S02]  /*2e680*/  STL [R1+0xc30], R28 ;  /* 0x000c301c01007387 */ /* 0x0001e40000100800 */
[----:B0-----:R-:W-:-:S02]  /*2e690*/  LEA.HI.X.SX32 R28, R27, R5, 0x1, P0 ;  /* 0x000000051b1c7211 */ /* 0x001fc400000f0eff */
[----:B----4-:R-:W-:-:S05]  /*2e6a0*/  LEA R29, P5, R25, R6, 0x1 ;  /* 0x00000006191d7211 */ /* 0x010fca00078a08ff */
[----:B------:R0:W-:Y:S04]  /*2e6b0*/  STL [R1+0xc44], R29 ;  /* 0x000c441d01007387 */ /* 0x0001e80000100800 */
[----:B0-----:R-:W4:Y:S04]  /*2e6c0*/  LDL.LU R29, [R1+0x450] ;  /* 0x00045000011d7983 */ /* 0x001f280000300800 */
[----:B------:R0:W-:Y:S01]  /*2e6d0*/  STL [R1+0xc38], R28 ;  /* 0x000c381c01007387 */ /* 0x0001e20000100800 */
[----:B------:R-:W-:-:S03]  /*2e6e0*/  LEA R27, P0, R24, R6, 0x1 ;  /* 0x00000006181b7211 */ /* 0x000fc600078008ff */
[----:B0-----:R-:W4:Y:S01]  /*2e6f0*/  LDL.LU R28, [R1+0x46c] ;  /* 0x00046c00011c7983 */ /* 0x001f220000300800 */
[----:B------:R-:W-:-:S03]  /*2e700*/  LEA.HI.X.SX32 R25, R25, R5, 0x1, P5 ;  /* 0x0000000519197211 */ /* 0x000fc600028f0eff */
[----:B------:R0:W-:Y:S04]  /*2e710*/  STL [R1+0xc4c], R27 ;  /* 0x000c4c1b01007387 */ /* 0x0001e80000100800 */
[----:B0-----:R-:W4:Y:S04]  /*2e720*/  LDL.LU R27, [R1+0x460] ;  /* 0x00046000011b7983 */ /* 0x001f280000300800 */
[----:B------:R0:W-:Y:S01]  /*2e730*/  STL [R1+0xc40], R25 ;  /* 0x000c401901007387 */ /* 0x0001e20000100800 */
[----:B------:R-:W-:Y:S02]  /*2e740*/  LEA R35, P5, R23, R6, 0x1 ;  /* 0x0000000617237211 */ /* 0x000fe400078a08ff */
[----:B0-----:R-:W-:-:S02]  /*2e750*/  LEA.HI.X.SX32 R25, R24, R5, 0x1, P0 ;  /* 0x0000000518197211 */ /* 0x001fc400000f0eff */
[----:B------:R-:W4:Y:S04]  /*2e760*/  LDL.LU R24, [R1+0x478] ;  /* 0x0004780001187983 */ /* 0x000f280000300800 */
[----:B------:R0:W-:Y:S04]  /*2e770*/  STL [R1+0xc54], R35 ;  /* 0x000c542301007387 */ /* 0x0001e80000100800 */
[----:B------:R1:W-:Y:S01]  /*2e780*/  STL [R1+0xc48], R25 ;  /* 0x000c481901007387 */ /* 0x0003e20000100800 */
[----:B0-----:R-:W-:-:S03]  /*2e790*/  LEA R35, P0, R19, R6, 0x1 ;  /* 0x0000000613237211 */ /* 0x001fc600078008ff */
[----:B-1----:R-:W4:Y:S04]  /*2e7a0*/  LDL.LU R25, [R1+0x468] ;  /* 0x0004680001197983 */ /* 0x002f280000300800 */
[----:B------:R0:W-:Y:S02]  /*2e7b0*/  STL [R1+0xc5c], R35 ;  /* 0x000c5c2301007387 */ /* 0x0001e40000100800 */
[-C--:B0-----:R-:W-:Y:S02]  /*2e7c0*/  LEA.HI.X.SX32 R35, R23, R5.reuse, 0x1, P5 ;  /* 0x0000000517237211 */ /* 0x081fe400028f0eff */
[----:B------:R-:W4:Y:S01]  /*2e7d0*/  LDL.LU R23, [R1+0x5e0] ;  /* 0x0005e00001177983 */ /* 0x000f220000300800 */
[----:B------:R-:W-:-:S03]  /*2e7e0*/  LEA.HI.X.SX32 R19, R19, R5, 0x1, P0 ;  /* 0x0000000513137211 */ /* 0x000fc600000f0eff */
[----:B------:R0:W-:Y:S02]  /*2e7f0*/  STL [R1+0xc50], R35 ;  /* 0x000c502301007387 */ /* 0x0001e40000100800 */
[----:B0-----:R-:W-:-:S05]  /*2e800*/  LEA R35, P5, R34, R6, 0x1 ;  /* 0x0000000622237211 */ /* 0x001fca00078a08ff */
[----:B------:R0:W-:Y:S01]  /*2e810*/  STL [R1+0xc64], R35 ;  /* 0x000c642301007387 */ /* 0x0001e20000100800 */
[----:B------:R-:W-:-:S03]  /*2e820*/  LEA.HI.X.SX32 R34, R34, R5, 0x1, P5 ;  /* 0x0000000522227211 */ /* 0x000fc600028f0eff */
[----:B0-----:R-:W4:Y:S04]  /*2e830*/  LDL.LU R35, [R1+0x1d8c] ;  /* 0x001d8c0001237983 */ /* 0x001f280000300800 */
[----:B------:R0:W-:Y:S02]  /*2e840*/  STL [R1+0xc58], R19 ;  /* 0x000c581301007387 */ /* 0x0001e40000100800 */
[----:B0-----:R-:W-:-:S05]  /*2e850*/  LEA R19, P0, R33, R6, 0x1 ;  /* 0x0000000621137211 */ /* 0x001fca00078008ff */
[----:B------:R0:W-:Y:S01]  /*2e860*/  STL [R1+0xc6c], R19 ;  /* 0x000c6c1301007387 */ /* 0x0001e20000100800 */
[----:B------:R-:W-:-:S03]  /*2e870*/  LEA.HI.X.SX32 R33, R33, R5, 0x1, P0 ;  /* 0x0000000521217211 */ /* 0x000fc600000f0eff */
[----:B0-----:R-:W4:Y:S04]  /*2e880*/  LDL.LU R19, [R1+0x1d88] ;  /* 0x001d880001137983 */ /* 0x001f280000300800 */
[----:B------:R3:W-:Y:S02]  /*2e890*/  STL [R1+0xc60], R34 ;  /* 0x000c602201007387 */ /* 0x0007e40000100800 */
[----:B---3--:R-:W-:-:S05]  /*2e8a0*/  LEA R34, P5, R20, R6, 0x1 ;  /* 0x0000000614227211 */ /* 0x008fca00078a08ff */
[----:B------:R0:W-:Y:S01]  /*2e8b0*/  STL [R1+0xc74], R34 ;  /* 0x000c742201007387 */ /* 0x0001e20000100800 */
[----:B------:R-:W-:-:S03]  /*2e8c0*/  LEA.HI.X.SX32 R20, R20, R5, 0x1, P5 ;  /* 0x0000000514147211 */ /* 0x000fc600028f0eff */
[----:B0-----:R-:W3:Y:S04]  /*2e8d0*/  LDL.LU R34, [R1+0x1d84] ;  /* 0x001d840001227983 */ /* 0x001ee80000300800 */
[----:B------:R0:W-:Y:S02]  /*2e8e0*/  STL [R1+0xc68], R33 ;  /* 0x000c682101007387 */ /* 0x0001e40000100800 */
[----:B0-----:R-:W-:-:S05]  /*2e8f0*/  LEA R33, P0, R32, R6, 0x1 ;  /* 0x0000000620217211 */ /* 0x001fca00078008ff */
[----:B------:R0:W-:Y:S01]  /*2e900*/  STL [R1+0xc7c], R33 ;  /* 0x000c7c2101007387 */ /* 0x0001e20000100800 */
[----:B------:R-:W-:-:S03]  /*2e910*/  LEA.HI.X.SX32 R32, R32, R5, 0x1, P0 ;  /* 0x0000000520207211 */ /* 0x000fc600000f0eff */
[----:B0-----:R-:W3:Y:S04]  /*2e920*/  LDL.LU R33, [R1+0x1d80] ;  /* 0x001d800001217983 */ /* 0x001ee80000300800 */
[----:B------:R2:W-:Y:S02]  /*2e930*/  STL [R1+0xc70], R20 ;  /* 0x000c701401007387 */ /* 0x0005e40000100800 */
[----:B--2---:R-:W-:-:S05]  /*2e940*/  LEA R20, P5, R31, R6, 0x1 ;  /* 0x000000061f147211 */ /* 0x004fca00078a08ff */
[----:B------:R0:W-:Y:S01]  /*2e950*/  STL [R1+0xc84], R20 ;  /* 0x000c841401007387 */ /* 0x0001e20000100800 */
[----:B------:R-:W-:-:S03]  /*2e960*/  LEA.HI.X.SX32 R31, R31, R5, 0x1, P5 ;  /* 0x000000051f1f7211 */ /* 0x000fc600028f0eff */
[----:B0-----:R-:W2:Y:S04]  /*2e970*/  LDL.LU R20, [R1+0x1d7c] ;  /* 0x001d7c0001147983 */ /* 0x001ea80000300800 */
[----:B------:R0:W-:Y:S02]  /*2e980*/  STL [R1+0xc78], R32 ;  /* 0x000c782001007387 */ /* 0x0001e40000100800 */
[----:B0-----:R-:W-:-:S05]  /*2e990*/  LEA R32, P0, R21, R6, 0x1 ;  /* 0x0000000615207211 */ /* 0x001fca00078008ff */
        /* <DEDUP_REMOVED lines=9> */
[----:B----4-:R-:W-:-:S05]  /*2ea30*/  LEA R21, P0, R29, R6, 0x1 ;  /* 0x000000061d157211 */ /* 0x010fca00078008ff */
[----:B------:R0:W-:Y:S01]  /*2ea40*/  STL [R1+0xc9c], R21 ;  /* 0x000c9c1501007387 */ /* 0x0001e20000100800 */
[----:B------:R-:W-:-:S03]  /*2ea50*/  LEA.HI.X.SX32 R29, R29, R5, 0x1, P0 ;  /* 0x000000051d1d7211 */ /* 0x000fc600000f0eff */
[----:B0-----:R-:W4:Y:S04]  /*2ea60*/  LDL.LU R21, [R1+0x1d70] ;  /* 0x001d700001157983 */ /* 0x001f280000300800 */
        /* <DEDUP_REMOVED lines=17> */
[----:B------:R0:W-:Y:S04]  /*2eb80*/  STL [R1+0xcbc], R27 ;  /* 0x000cbc1b01007387 */ /* 0x0001e80000100800 */
[----:B0-----:R-:W2:Y:S04]  /*2eb90*/  LDL.LU R27, [R1+0x1d60] ;  /* 0x001d6000011b7983 */ /* 0x001ea80000300800 */
[----:B------:R0:W-:Y:S02]  /*2eba0*/  STL [R1+0xcb0], R24 ;  /* 0x000cb01801007387 */ /* 0x0001e40000100800 */
[----:B0-----:R-:W-:-:S05]  /*2ebb0*/  LEA R24, P5, R23, R6, 0x1 ;  /* 0x0000000617187211 */ /* 0x001fca00078a08ff */
[----:B------:R0:W-:Y:S04]  /*2ebc0*/  STL [R1+0xcc4], R24 ;  /* 0x000cc41801007387 */ /* 0x0001e80000100800 */
[----:B0-----:R-:W2:Y:S01]  /*2ebd0*/  LDL.LU R24, [R1+0x1d5c] ;  /* 0x001d5c0001187983 */ /* 0x001ea20000300800 */
[----:B------:R-:W-:-:S05]  /*2ebe0*/  LEA.HI.X.SX32 R25, R25, R5, 0x1, P0 ;  /* 0x0000000519197211 */ /* 0x000fca00000f0eff */
[----:B------:R2:W-:Y:S02]  /*2ebf0*/  STL [R1+0xcb8], R25 ;  /* 0x000cb81901007387 */ /* 0x0005e40000100800 */
[----:B--2---:R-:W-:-:S05]  /*2ec00*/  LEA R25, P0, R24, R6, 0x1 ;  /* 0x0000000618197211 */ /* 0x004fca00078008ff */
[----:B------:R0:W-:Y:S04]  /*2ec10*/  STL [R1+0xccc], R25 ;  /* 0x000ccc1901007387 */ /* 0x0001e80000100800 */
[----:B0-----:R-:W2:Y:S01]  /*2ec20*/  LDL.LU R25, [R1+0x1d58] ;  /* 0x001d580001197983 */ /* 0x001ea20000300800 */
[-C--:B------:R-:W-:Y:S02]  /*2ec30*/  LEA.HI.X.SX32 R23, R23, R5.reuse, 0x1, P5 ;  /* 0x0000000517177211 */ /* 0x080fe400028f0eff */
[----:B------:R-:W-:-:S03]  /*2ec40*/  LEA.HI.X.SX32 R24, R24, R5, 0x1, P0 ;  /* 0x0000000518187211 */ /* 0x000fc600000f0eff */
[----:B------:R2:W-:Y:S01]  /*2ec50*/  STL [R1+0xcc0], R23 ;  /* 0x000cc01701007387 */ /* 0x0005e20000100800 */
[----:B------:R-:W-:Y:S02]  /*2ec60*/  IMAD R9, R9, UR7, RZ ;  /* 0x0000000709097c24 */ /* 0x000fe4000f8e02ff */
[----:B------:R-:W-:Y:S02]  /*2ec70*/  IMAD R10, R10, UR12, RZ ;  /* 0x0000000c0a0a7c24 */ /* 0x000fe4000f8e02ff */
[----:B------:R-:W-:Y:S02]  /*2ec80*/  IMAD R13, R13, UR13, RZ ;  /* 0x0000000d0d0d7c24 */ /* 0x000fe4000f8e02ff */
[----:B------:R-:W-:Y:S02]  /*2ec90*/  IMAD R68, R68, UR14, RZ ;  /* 0x0000000e44447c24 */ /* 0x000fe4000f8e02ff */
[----:B------:R-:W-:Y:S02]  /*2eca0*/  IMAD R71, R71, UR15, RZ ;  /* 0x0000000f47477c24 */ /* 0x000fe4000f8e02ff */
[----:B------:R-:W-:-:S02]  /*2ecb0*/  IMAD R74, R74, UR18, RZ ;  /* 0x000000124a4a7c24 */ /* 0x000fc4000f8e02ff */
[----:B------:R-:W-:Y:S02]  /*2ecc0*/  IMAD R77, R77, UR19, RZ ;  /* 0x000000134d4d7c24 */ /* 0x000fe4000f8e02ff */
[----:B------:R-:W-:Y:S02]  /*2ecd0*/  IMAD R79, R79, UR20, RZ ;  /* 0x000000144f4f7c24 */ /* 0x000fe4000f8e02ff */
[----:B------:R-:W-:Y:S02]  /*2ece0*/  IMAD R82, R82, UR21, RZ ;  /* 0x0000001552527c24 */ /* 0x000fe4000f8e02ff */
[----:B------:R-:W-:Y:S02]  /*2ecf0*/  IMAD R85, R85, UR22, RZ ;  /* 0x0000001655557c24 */ /* 0x000fe4000f8e02ff */
[----:B------:R-:W-:Y:S02]  /*2ed00*/  IMAD R88, R88, UR23, RZ ;  /* 0x0000001758587c24 */ /* 0x000fe4000f8e02ff */
[----:B------:R-:W-:-:S02]  /*2ed10*/  IMAD R90, R90, UR24, RZ ;  /* 0x000000185a5a7c24 */ /* 0x000fc4000f8e02ff */
[----:B------:R-:W-:Y:S02]  /*2ed20*/  IMAD R93, R93, UR25, RZ ;  /* 0x000000195d5d7c24 */ /* 0x000fe4000f8e02ff */
[----:B------:R-:W-:Y:S01]  /*2ed30*/  IMAD R45, R45, UR26, RZ ;  /* 0x0000001a2d2d7c24 */ /* 0x000fe2000f8e02ff */
[----:B------:R-:W-:Y:S01]  /*2ed40*/  SEL R44, R11, R44, !P3 ;  /* 0x0000002c0b2c7207 */ /* 0x000fe20005800000 */
[----:B------:R-:W-:Y:S02]  /*2ed50*/  IMAD R47, R47, UR27, RZ ;  /* 0x0000001b2f2f7c24 */ /* 0x000fe4000f8e02ff */
[----:B------:R-:W-:Y:S01]  /*2ed60*/  IMAD R48, R48, UR28, RZ ;  /* 0x0000001c30307c24 */ /* 0x000fe2000f8e02ff */
[----:B------:R-:W-:Y:S01]  /*2ed70*/  SEL R46, R11, R46, !P3 ;  /* 0x0000002e0b2e7207 */ /* 0x000fe20005800000 */
[----:B------:R-:W-:Y:S02]  /*2ed80*/  IMAD R50, R50, UR29, RZ ;  /* 0x0000001d32327c24 */ /* 0x000fe4000f8e02ff */
[----:B------:R-:W-:Y:S01]  /*2ed90*/  IMAD R51, R51, UR30, RZ ;  /* 0x0000001e33337c24 */ /* 0x000fe2000f8e02ff */
[----:B------:R-:W-:Y:S01]  /*2eda0*/  SEL R49, R11, R49, !P3 ;  /* 0x000000310b317207 */ /* 0x000fe20005800000 */
[----:B------:R-:W-:-:S02]  /*2edb0*/  IMAD R53, R53, UR31, RZ ;  /* 0x0000001f35357c24 */ /* 0x000fc4000f8e02ff */
[----:B------:R-:W-:Y:S01]  /*2edc0*/  IMAD R54, R54, UR32, RZ ;  /* 0x0000002036367c24 */ /* 0x000fe2000f8e02ff */
[C---:B------:R-:W-:Y:S01]  /*2edd0*/  SEL R52, R11.reuse, R52, !P3 ;  /* 0x000000340b347207 */ /* 0x040fe20005800000 */
[----:B------:R-:W-:Y:S01]  /*2ede0*/  IMAD R56, R56, UR33, RZ ;  /* 0x0000002138387c24 */ /* 0x000fe2000f8e02ff */
[----:B------:R-:W-:Y:S01]  /*2edf0*/  SEL R0, R11, R0, !P3 ;  /* 0x000000000b007207 */ /* 0x000fe20005800000 */
[----:B------:R-:W0:Y:S01]  /*2ee00*/  LDCU UR7, c[0x0][0x3b0] ;  /* 0x00007600ff0777ac */ /* 0x000e220008000800 */
[CC--:B--2---:R-:W-:Y:S01]  /*2ee10*/  LEA R23, P5, R25.reuse, R6.reuse, 0x1 ;  /* 0x0000000619177211 */ /* 0x0c4fe200078a08ff */
[----:B------:R-:W1:Y:S04]  /*2ee20*/  LDCU UR12, c[0x0][0x3b0] ;  /* 0x00007600ff0c77ac */ /* 0x000e680008000800 */
[----:B------:R2:W-:Y:S01]  /*2ee30*/  STL [R1+0xcd4], R23 ;  /* 0x000cd41701007387 */ /* 0x0005e20000100800 */
[----:B------:R-:W-:Y:S01]  /*2ee40*/  LEA.HI.X.SX32 R25, R25, R5, 0x1, P5 ;  /* 0x0000000519197211 */ /* 0x000fe200028f0eff */
[----:B------:R-:W0:Y:S02]  /*2ee50*/  LDCU UR13, c[0x0][0x3b0] ;  /* 0x00007600ff0d77ac */ /* 0x000e240008000800 */
[----:B--2---:R-:W2:Y:S04]  /*2ee60*/  LDL.LU R23, [R1+0x1d54] ;  /* 0x001d540001177983 */ /* 0x004ea80000300800 */
        /* <DEDUP_REMOVED lines=96> */
[----:B------:R0:W-:Y:S02]  /*2f470*/  STL [R1+0xd74], R9 ;  /* 0x000d740901007387 */ /* 0x0001e40000100800 */
[----:B0-----:R-:W-:Y:S02]  /*2f480*/  LEA.HI.X.SX32 R9, R10, R5, 0x1, P0 ;  /* 0x000000050a097211 */ /* 0x001fe400000f0eff */
[----:B------:R-:W-:-:S03]  /*2f490*/  LEA R10, P0, R68, R6, 0x1 ;  /* 0x00000006440a7211 */ /* 0x000fc600078008ff */
[----:B------:R0:W-:Y:S04]  /*2f4a0*/  STL [R1+0xd68], R9 ;  /* 0x000d680901007387 */ /* 0x0001e80000100800 */
[----:B------:R1:W-:Y:S01]  /*2f4b0*/  STL [R1+0xd7c], R10 ;  /* 0x000d7c0a01007387 */ /* 0x0003e20000100800 */
[-C--:B0-----:R-:W-:Y:S02]  /*2f4c0*/  LEA.HI.X.SX32 R9, R13, R5.reuse, 0x1, P5 ;  /* 0x000000050d097211 */ /* 0x081fe400028f0eff */
[-C--:B------:R-:W-:Y:S02]  /*2f4d0*/  LEA R13, P5, R71, R6.reuse, 0x1 ;  /* 0x00000006470d7211 */ /* 0x080fe400078a08ff */
[----:B-1----:R-:W-:Y:S01]  /*2f4e0*/  LEA.HI.X.SX32 R10, R68, R5, 0x1, P0 ;  /* 0x00000005440a7211 */ /* 0x002fe200000f0eff */
[----:B------:R0:W-:Y:S04]  /*2f4f0*/  STL [R1+0xd70], R9 ;  /* 0x000d700901007387 */ /* 0x0001e80000100800 */
[----:B------:R-:W-:Y:S01]  /*2f500*/  STL [R1+0xd84], R13 ;  /* 0x000d840d01007387 */ /* 0x000fe20000100800 */
[----:B0-----:R-:W-:-:S03]  /*2f510*/  LEA R9, P0, R74, R6, 0x1 ;  /* 0x000000064a097211 */ /* 0x001fc600078008ff */
[----:B------:R0:W-:Y:S04]  /*2f520*/  STL [R1+0xd78], R10 ;  /* 0x000d780a01007387 */ /* 0x0001e80000100800 */
[----:B------:R1:W-:Y:S01]  /*2f530*/  STL [R1+0xd8c], R9 ;  /* 0x000d8c0901007387 */ /* 0x0003e20000100800 */
[-C--:B0-----:R-:W-:Y:S02]  /*2f540*/  LEA.HI.X.SX32 R10, R71, R5.reuse, 0x1, P5 ;  /* 0x00000005470a7211 */ /* 0x081fe400028f0eff */
[-C--:B------:R-:W-:Y:S02]  /*2f550*/  LEA R13, P5, R77, R6.reuse, 0x1 ;  /* 0x000000064d0d7211 */ /* 0x080fe400078a08ff */
[----:B-1----:R-:W-:Y:S01]  /*2f560*/  LEA.HI.X.SX32 R9, R74, R5, 0x1, P0 ;  /* 0x000000054a097211 */ /* 0x002fe200000f0eff */
[----:B------:R0:W-:Y:S04]  /*2f570*/  STL [R1+0xd80], R10 ;  /* 0x000d800a01007387 */ /* 0x0001e80000100800 */
[----:B------:R-:W-:Y:S04]  /*2f580*/  STL [R1+0xd94], R13 ;  /* 0x000d940d01007387 */ /* 0x000fe80000100800 */
[----:B------:R1:W-:Y:S01]  /*2f590*/  STL [R1+0xd88], R9 ;  /* 0x000d880901007387 */ /* 0x0003e20000100800 */
[----:B0-----:R-:W-:-:S05]  /*2f5a0*/  LEA R10, P0, R79, R6, 0x1 ;  /* 0x000000064f0a7211 */ /* 0x001fca00078008ff */
[----:B------:R0:W-:Y:S01]  /*2f5b0*/  STL [R1+0xd9c], R10 ;  /* 0x000d9c0a01007387 */ /* 0x0001e20000100800 */
[----:B-1----:R-:W-:Y:S02]  /*2f5c0*/  LEA.HI.X.SX32 R9, R77, R5, 0x1, P5 ;  /* 0x000000054d097211 */ /* 0x002fe400028f0eff */
[----:B------:R-:W-:-:S03]  /*2f5d0*/  LEA R13, P5, R82, R6, 0x1 ;  /* 0x00000006520d7211 */ /* 0x000fc600078a08ff */
[----:B------:R1:W-:Y:S01]  /*2f5e0*/  STL [R1+0xd90], R9 ;  /* 0x000d900901007387 */ /* 0x0003e20000100800 */
[----:B0-----:R-:W-:-:S03]  /*2f5f0*/  LEA.HI.X.SX32 R10, R79, R5, 0x1, P0 ;  /* 0x000000054f0a7211 */ /* 0x001fc600000f0eff */
[----:B------:R-:W-:Y:S01]  /*2f600*/  STL [R1+0xda4], R13 ;  /* 0x000da40d01007387 */ /* 0x000fe20000100800 */
[----:B-1----:R-:W-:-:S03]  /*2f610*/  LEA R9, P0, R85, R6, 0x1 ;  /* 0x0000000655097211 */ /* 0x002fc600078008ff */
        /* <DEDUP_REMOVED lines=13> */
[----:B0-----:R-:W-:Y:S01]  /*2f6f0*/  LEA.HI.X.SX32 R10, R90, R5, 0x1, P0 ;  /* 0x000000055a0a7211 */ /* 0x001fe200000f0eff */
[----:B------:R-:W-:Y:S02]  /*2f700*/  IMAD R90, R44, UR48, RZ ;  /* 0x000000302c5a7c24 */ /* 0x000fe4000f8e02ff */
[----:B------:R-:W-:Y:S01]  /*2f710*/  STL [R1+0xdc4], R13 ;  /* 0x000dc40d01007387 */ /* 0x000fe20000100800 */
[----:B-1----:R-:W-:-:S03]  /*2f720*/  LEA R9, P0, R45, R6, 0x1 ;  /* 0x000000062d097211 */ /* 0x002fc600078008ff */
[----:B------:R-:W-:Y:S04]  /*2f730*/  STL [R1+0xdb8], R10 ;  /* 0x000db80a01007387 */ /* 0x000fe80000100800 */
[----:B------:R-:W2:Y:S04]  /*2f740*/  LDL.LU R44, [R1+0x1d04] ;  /* 0x001d0400012c7983 */ /* 0x000ea80000300800 */
[----:B------:R0:W-:Y:S04]  /*2f750*/  STL [R1+0xdcc], R9 ;  /* 0x000dcc0901007387 */ /* 0x0001e80000100800 */
[----:B------:R-:W-:Y:S01]  /*2f760*/  STL [R1+0x186c], R93 ;  /* 0x00186c5d01007387 */ /* 0x000fe20000100800 */
[----:B0-----:R-:W-:-:S03]  /*2f770*/  LEA.HI.X.SX32 R9, R93, R5, 0x1, P5 ;  /* 0x000000055d097211 */ /* 0x001fc600028f0eff */
[----:B------:R-:W-:Y:S04]  /*2f780*/  STL [R1+0x1874], R93 ;  /* 0x0018745d01007387 */ /* 0x000fe80000100800 */
[----:B------:R0:W-:Y:S04]  /*2f790*/  STL [R1+0xdc0], R9 ;  /* 0x000dc00901007387 */ /* 0x0001e80000100800 */
[----:B------:R-:W-:Y:S04]  /*2f7a0*/  STL [R1+0x187c], R93 ;  /* 0x00187c5d01007387 */ /* 0x000fe80000100800 */
        /* <DEDUP_REMOVED lines=117> */
[----:B------:R-:W-:Y:S01]  /*2ff00*/  STL [R1+0x1c14], R93 ;  /* 0x001c145d01007387 */ /* 0x000fe20000100800 */
[----:B0-----:R-:W-:-:S03]  /*2ff10*/  LEA R9, P5, R47, R6, 0x1 ;  /* 0x000000062f097211 */ /* 0x001fc600078a08ff */
[----:B------:R-:W-:Y:S04]  /*2ff20*/  STL [R1+0x1c1c], R93 ;  /* 0x001c1c5d01007387 */ /* 0x000fe80000100800 */
[----:B------:R-:W-:Y:S04]  /*2ff30*/  STL [R1+0x1c24], R93 ;  /* 0x001c245d01007387 */ /* 0x000fe80000100800 */
[----:B------:R-:W-:Y:S01]  /*2ff40*/  STL [R1+0x1c2c], R93 ;  /* 0x001c2c5d01007387 */ /* 0x000fe20000100800 */
[----:B------:R-:W-:-:S03]  /*2ff50*/  LEA.HI.X.SX32 R10, R45, R5, 0x1, P0 ;  /* 0x000000052d0a7211 */ /* 0x000fc600000f0eff */
[----:B------:R-:W-:Y:S04]  /*2ff60*/  STL [R1+0x1c34], R93 ;  /* 0x001c345d01007387 */ /* 0x000fe80000100800 */
[----:B------:R-:W-:Y:S04]  /*2ff70*/  STL [R1+0x1c3c], R93 ;  /* 0x001c3c5d01007387 */ /* 0x000fe80000100800 */
[----:B------:R-:W-:Y:S04]  /*2ff80*/  STL [R1+0x1c44], R93 ;  /* 0x001c445d01007387 */ /* 0x000fe80000100800 */
[----:B------:R-:W-:Y:S04]  /*2ff90*/  STL [R1+0x1c4c], R93 ;  /* 0x001c4c5d01007387 */ /* 0x000fe80000100800 */
[----:B------:R-:W2:Y:S04]  /*2ffa0*/  LDL.LU R45, [R1+0x1d00] ;  /* 0x001d0000012d7983 */ /* 0x000ea80000300800 */
[----:B------:R0:W-:Y:S01]  /*2ffb0*/  STL [R1+0xdd4], R9 ;  /* 0x000dd40901007387 */ /* 0x0001e20000100800 */
[----:B------:R-:W-:Y:S01]  /*2ffc0*/  IMAD R88, R46, UR49, RZ ;  /* 0x000000312e587c24 */ /* 0x000fe2000f8e02ff */
[----:B------:R-:W-:-:S02]  /*2ffd0*/  LEA.HI.X.SX32 R13, R47, R5, 0x1, P5 ;  /* 0x000000052f0d7211 */ /* 0x000fc400028f0eff */
[----:B------:R1:W-:Y:S04]  /*2ffe0*/  STL [R1+0xdc8], R10 ;  /* 0x000dc80a01007387 */ /* 0x0003e80000100800 */
[----:B------:R-:W2:Y:S01]  /*2fff0*/  LDL.LU R46, [R1+0x1cfc] ;  /* 0x001cfc00012e7983 */ /* 0x000ea20000300800 */
[----:B0-----:R-:W-:-:S05]  /*30000*/  LEA R9, P0, R48, R6, 0x1 ;  /* 0x0000000630097211 */ /* 0x001fca00078008ff */
[----:B------:R0:W-:Y:S01]  /*30010*/  STL [R1+0xddc], R9 ;  /* 0x000ddc0901007387 */ /* 0x0001e20000100800 */
[----:B-1----:R-:W-:-:S03]  /*30020*/  LEA.HI.X.SX32 R10, R48, R5, 0x1, P0 ;  /* 0x00000005300a7211 */ /* 0x002fc600000f0eff */
[----:B------:R-:W2:Y:S01]  /*30030*/  LDL.LU R47, [R1+0x1cf8] ;  /* 0x001cf800012f7983 */ /* 0x000ea20000300800 */
[----:B0-----:R-:W-:-:S03]  /*30040*/  LEA R9, P5, R50, R6, 0x1 ;  /* 0x0000000632097211 */ /* 0x001fc600078a08ff */
[----:B------:R0:W-:Y:S04]  /*30050*/  STL [R1+0xdd0], R13 ;  /* 0x000dd00d01007387 */ /* 0x0001e80000100800 */
[----:B------:R-:W2:Y:S04]  /*30060*/  LDL.LU R48, [R1+0x1cf4] ;  /* 0x001cf40001307983 */ /* 0x000ea80000300800 */
[----:B------:R1:W-:Y:S01]  /*30070*/  STL [R1+0xde4], R9 ;  /* 0x000de40901007387 */ /* 0x0003e20000100800 */
[----:B------:R-:W-:Y:S01]  /*30080*/  IMAD R82, R49, UR50, RZ ;  /* 0x0000003231527c24 */ /* 0x000fe2000f8e02ff */
[----:B0-----:R-:W-:-:S02]  /*30090*/  LEA.HI.X.SX32 R13, R50, R5, 0x1, P5 ;  /* 0x00000005320d7211 */ /* 0x001fc400028f0eff */
[----:B------:R0:W-:Y:S04]  /*300a0*/  STL [R1+0xdd8], R10 ;  /* 0x000dd80a01007387 */ /* 0x0001e80000100800 */
[----:B------:R-:W2:Y:S01]  /*300b0*/  LDL.LU R49, [R1+0x1cf0] ;  /* 0x001cf00001317983 */ /* 0x000ea20000300800 */
[----:B-1----:R-:W-:-:S05]  /*300c0*/  LEA R9, P0, R51, R6, 0x1 ;  /* 0x0000000633097211 */ /* 0x002fca00078008ff */
[----:B------:R1:W-:Y:S01]  /*300d0*/  STL [R1+0xdec], R9 ;  /* 0x000dec0901007387 */ /* 0x0003e20000100800 */
[----:B0-----:R-:W-:-:S03]  /*300e0*/  LEA.HI.X.SX32 R10, R51, R5, 0x1, P0 ;  /* 0x00000005330a7211 */ /* 0x001fc600000f0eff */
[----:B------:R-:W2:Y:S01]  /*300f0*/  LDL.LU R50, [R1+0x1cec] ;  /* 0x001cec0001327983 */ /* 0x000ea20000300800 */
[----:B-1----:R-:W-:-:S03]  /*30100*/  LEA R9, P5, R53, R6, 0x1 ;  /* 0x0000000635097211 */ /* 0x002fc600078a08ff */
[----:B------:R-:W-:Y:S04]  /*30110*/  STL [R1+0xde0], R13 ;  /* 0x000de00d01007387 */ /* 0x000fe80000100800 */
[----:B------:R-:W2:Y:S04]  /*30120*/  LDL.LU R51, [R1+0x1ce8] ;  /* 0x001ce80001337983 */ /* 0x000ea80000300800 */
[----:B------:R0:W-:Y:S01]  /*30130*/  STL [R1+0xdf4], R9 ;  /* 0x000df40901007387 */ /* 0x0001e20000100800 */
[----:B------:R-:W-:-:S03]  /*30140*/  IMAD R74, R52, UR51, RZ ;  /* 0x00000033344a7c24 */ /* 0x000fc6000f8e02ff */
[----:B------:R1:W-:Y:S01]  /*30150*/  STL [R1+0xde8], R10 ;  /* 0x000de80a01007387 */ /* 0x0003e20000100800 */
[----:B------:R-:W-:Y:S01]  /*30160*/  IMAD R0, R0, UR34, RZ ;  /* 0x0000002200007c24 */ /* 0x000fe2000f8e02ff */
[----:B------:R-:W-:Y:S02]  /*30170*/  SEL R8, R11, R8, !P3 ;  /* 0x000000080b087207 */ /* 0x000fe40005800000 */
[----:B------:R-:W2:Y:S01]  /*30180*/  LDL.LU R52, [R1+0x1ce4] ;  /* 0x001ce40001347983 */ /* 0x000ea20000300800 */
[----:B0-----:R-:W-:Y:S02]  /*30190*/  LEA R9, P0, R54, R6, 0x1 ;  /* 0x0000000636097211 */ /* 0x001fe400078008ff */
[----:B-1----:R-:W-:-:S03]  /*301a0*/  LEA.HI.X.SX32 R10, R53, R5, 0x1, P5 ;  /* 0x00000005350a7211 */ /* 0x002fc600028f0eff */
[----:B------:R0:W-:Y:S01]  /*301b0*/  STL [R1+0xdfc], R9 ;  /* 0x000dfc0901007387 */ /* 0x0001e20000100800 */
[----:B------:R-:W-:Y:S02]  /*301c0*/  LEA.HI.X.SX32 R13, R54, R5, 0x1, P0 ;  /* 0x00000005360d7211 */ /* 0x000fe400000f0eff */
[C---:B------:R-:W-:Y:S01]  /*301d0*/  SEL R55, R11.reuse, R55, !P3 ;  /* 0x000000370b377207 */ /* 0x040fe20005800000 */
[----:B------:R-:W2:Y:S01]  /*301e0*/  LDL.LU R53, [R1+0x1ce0] ;  /* 0x001ce00001357983 */ /* 0x000ea20000300800 */
[----:B------:R-:W-:Y:S02]  /*301f0*/  SEL R7, R11, R7, !P3 ;  /* 0x000000070b077207 */ /* 0x000fe40005800000 */
[----:B0-----:R-:W-:Y:S01]  /*30200*/  LEA R9, P5, R56, R6, 0x1 ;  /* 0x0000000638097211 */ /* 0x001fe200078a08ff */
[----:B------:R0:W-:Y:S01]  /*30210*/  STL [R1+0xdf0], R10 ;  /* 0x000df00a01007387 */ /* 0x0001e20000100800 */
[----:B------:R-:W-:-:S03]  /*30220*/  IMAD R8, R8, UR35, RZ ;  /* 0x0000002308087c24 */ /* 0x000fc6000f8e02ff */
[----:B------:R-:W2:Y:S01]  /*30230*/  LDL.LU R54, [R1+0x1cdc] ;  /* 0x001cdc0001367983 */ /* 0x000ea20000300800 */
[----:B------:R-:W-:-:S03]  /*30240*/  IMAD R7, R7, UR36, RZ ;  /* 0x0000002407077c24 */ /* 0x000fc6000f8e02ff */
[----:B------:R1:W-:Y:S01]  /*30250*/  STL [R1+0xe04], R9 ;  /* 0x000e040901007387 */ /* 0x0003e20000100800 */
[----:B0-----:R-:W-:-:S03]  /*30260*/  LEA R10, P0, R0, R6, 0x1 ;  /* 0x00000006000a7211 */ /* 0x001fc600078008ff */
[----:B------:R0:W-:Y:S01]  /*30270*/  STL [R1+0xdf8], R13 ;  /* 0x000df80d01007387 */ /* 0x0001e20000100800 */
[----:B------:R-:W-:Y:S01]  /*30280*/  SEL R92, R11, R92, !P3 ;  /* 0x0000005c0b5c7207 */ /* 0x000fe20005800000 */
[----:B-1----:R-:W-:Y:S02]  /*30290*/  IMAD R9, R55, UR52, RZ ;  /* 0x0000003437097c24 */ /* 0x002fe4000f8e02ff */
[----:B------:R-:W2:Y:S01]  /*302a0*/  LDL.LU R55, [R1+0x1cd8] ;  /* 0x001cd80001377983 */ /* 0x000ea20000300800 */
[----:B0-----:R-:W-:-:S03]  /*302b0*/  LEA.HI.X.SX32 R13, R56, R5, 0x1, P5 ;  /* 0x00000005380d7211 */ /* 0x001fc600028f0eff */
[----:B------:R0:W-:Y:S01]  /*302c0*/  STL [R1+0xe0c], R10 ;  /* 0x000e0c0a01007387 */ /* 0x0001e20000100800 */
[C---:B------:R-:W-:Y:S02]  /*302d0*/  SEL R4, R11.reuse, R4, !P3 ;  /* 0x000000040b047207 */ /* 0x040fe40005800000 */
[----:B------:R-:W-:Y:S01]  /*302e0*/  LEA.HI.X.SX32 R68, R0, R5, 0x1, P0 ;  /* 0x0000000500447211 */ /* 0x000fe200000f0eff */
[----:B------:R-:W2:Y:S01]  /*302f0*/  LDL.LU R56, [R1+0x1cd4] ;  /* 0x001cd40001387983 */ /* 0x000ea20000300800 */
[----:B------:R-:W-:Y:S01]  /*30300*/  SEL R91, R11, R91, !P3 ;  /* 0x0000005b0b5b7207 */ /* 0x000fe20005800000 */
[----:B------:R-:W-:Y:S02]  /*30310*/  IMAD R92, R92, UR37, RZ ;  /* 0x000000255c5c7c24 */ /* 0x000fe4000f8e02ff */
[----:B------:R1:W-:Y:S01]  /*30320*/  STL [R1+0xe00], R13 ;  /* 0x000e000d01007387 */ /* 0x0003e20000100800 */
[----:B0-----:R-:W-:-:S03]  /*30330*/  LEA R10, P5, R8, R6, 0x1 ;  /* 0x00000006080a7211 */ /* 0x001fc600078a08ff */
[----:B------:R-:W2:Y:S04]  /*30340*/  LDL.LU R0, [R1+0x1cd0] ;  /* 0x001cd00001007983 */ /* 0x000ea80000300800 */
[----:B------:R0:W-:Y:S01]  /*30350*/  STL [R1+0xe1c], R10 ;  /* 0x000e1c0a01007387 */ /* 0x0001e20000100800 */
[----:B-1----:R-:W-:-:S03]  /*30360*/  LEA R13, P0, R7, R6, 0x1 ;  /* 0x00000006070d7211 */ /* 0x002fc600078008ff */
[----:B------:R1:W-:Y:S01]  /*30370*/  STL [R1+0xe08], R68 ;  /* 0x000e084401007387 */ /* 0x0003e20000100800 */
[----:B------:R-:W-:Y:S01]  /*30380*/  IMAD R91, R91, UR38, RZ ;  /* 0x000000265b5b7c24 */ /* 0x000fe2000f8e02ff */
[----:B------:R-:W-:Y:S01]  /*30390*/  SEL R87, R11, R87, !P3 ;  /* 0x000000570b577207 */ /* 0x000fe20005800000 */
[----:B0-----:R-:W-:Y:S02]  /*303a0*/  IMAD R10, R4, UR53, RZ ;  /* 0x00000035040a7c24 */ /* 0x001fe4000f8e02ff */
[----:B------:R-:W2:Y:S01]  /*303b0*/  LDL.LU R4, [R1+0x1ccc] ;  /* 0x001ccc0001047983 */ /* 0x000ea20000300800 */
        /* <DEDUP_REMOVED lines=19> */
[----:B------:R-:W-:Y:S01]  /*304f0*/  LEA.HI.X.SX32 R77, R91, R5, 0x1, P0 ;  /* 0x000000055b4d7211 */ /* 0x000fe200000f0eff */
[----:B------:R-:W-:Y:S02]  /*30500*/  IMAD R83, R83, UR41, RZ ;  /* 0x0000002953537c24 */ /* 0x000fe4000f8e02ff */
[----:B------:R1:W-:Y:S01]  /*30510*/  STL [R1+0xe28], R71 ;  /* 0x000e284701007387 */ /* 0x0003e20000100800 */
[----:B------:R-:W-:Y:S02]  /*30520*/  SEL R81, R11, R81, !P3 ;  /* 0x000000510b517207 */ /* 0x000fe40005800000 */
[-C--:B0-----:R-:W-:Y:S02]  /*30530*/  LEA R68, P5, R87, R6.reuse, 0x1 ;  /* 0x0000000657447211 */ /* 0x081fe400078a08ff */
[----:B-1----:R-:W-:-:S03]  /*30540*/  LEA R71, P0, R86, R6, 0x1 ;  /* 0x0000000656477211 */ /* 0x002fc600078008ff */
[----:B------:R-:W-:Y:S01]  /*30550*/  STL [R1+0xe3c], R68 ;  /* 0x000e3c4401007387 */ /* 0x000fe20000100800 */
[----:B------:R-:W-:-:S03]  /*30560*/  IMAD R81, R81, UR42, RZ ;  /* 0x0000002a51517c24 */ /* 0x000fc6000f8e02ff */
[----:B------:R0:W-:Y:S01]  /*30570*/  STL [R1+0xe30], R77 ;  /* 0x000e304d01007387 */ /* 0x0001e20000100800 */
[----:B------:R-:W-:-:S03]  /*30580*/  SEL R78, R11, R78, !P3 ;  /* 0x0000004e0b4e7207 */ /* 0x000fc60005800000 */
[----:B------:R1:W-:Y:S01]  /*30590*/  STL [R1+0xe44], R71 ;  /* 0x000e444701007387 */ /* 0x0003e20000100800 */
[-C--:B------:R-:W-:Y:S02]  /*305a0*/  LEA.HI.X.SX32 R79, R86, R5.reuse, 0x1, P0 ;  /* 0x00000005564f7211 */ /* 0x080fe400000f0eff */
[----:B0-----:R-:W-:Y:S02]  /*305b0*/  LEA.HI.X.SX32 R77, R87, R5, 0x1, P5 ;  /* 0x00000005574d7211 */ /* 0x001fe400028f0eff */
[----:B-1----:R-:W-:-:S03]  /*305c0*/  LEA R71, P5, R83, R6, 0x1 ;  /* 0x0000000653477211 */ /* 0x002fc600078a08ff */
[----:B------:R0:W-:Y:S01]  /*305d0*/  STL [R1+0xe38], R77 ;  /* 0x000e384d01007387 */ /* 0x0001e20000100800 */
[C---:B------:R-:W-:Y:S01]  /*305e0*/  SEL R76, R11.reuse, R76, !P3 ;  /* 0x0000004c0b4c7207 */ /* 0x040fe20005800000 */
[----:B------:R-:W-:Y:S02]  /*305f0*/  IMAD R78, R78, UR43, RZ ;  /* 0x0000002b4e4e7c24 */ /* 0x000fe4000f8e02ff */
[----:B------:R-:W-:Y:S01]  /*30600*/  STL [R1+0xe4c], R71 ;  /* 0x000e4c4701007387 */ /* 0x000fe20000100800 */
[----:B------:R-:W-:Y:S01]  /*30610*/  SEL R73, R11, R73, !P3 ;  /* 0x000000490b497207 */ /* 0x000fe20005800000 */
[----:B------:R-:W-:Y:S02]  /*30620*/  IMAD R76, R76, UR44, RZ ;  /* 0x0000002c4c4c7c24 */ /* 0x000fe4000f8e02ff */
[----:B------:R1:W-:Y:S01]  /*30630*/  STL [R1+0xe40], R79 ;  /* 0x000e404f01007387 */ /* 0x0003e20000100800 */
[----:B0-----:R-:W-:Y:S01]  /*30640*/  LEA R77, P0, R81, R6, 0x1 ;  /* 0x00000006514d7211 */ /* 0x001fe200078008ff */
[----:B------:R-:W-:-:S04]  /*30650*/  IMAD R73, R73, UR45, RZ ;  /* 0x0000002d49497c24 */ /* 0x000fc8000f8e02ff */
[----:B------:R0:W-:Y:S01]  /*30660*/  STL [R1+0xe54], R77 ;  /* 0x000e544d01007387 */ /* 0x0001e20000100800 */
[-C--:B-1----:R-:W-:Y:S02]  /*30670*/  LEA.HI.X.SX32 R79, R83, R5.reuse, 0x1, P5 ;  /* 0x00000005534f7211 */ /* 0x082fe400028f0eff */
[----:B------:R-:W-:-:S03]  /*30680*/  LEA.HI.X.SX32 R81, R81, R5, 0x1, P0 ;  /* 0x0000000551517211 */ /* 0x000fc600000f0eff */
[----:B------:R1:W-:Y:S01]  /*30690*/  STL [R1+0xe48], R79 ;  /* 0x000e484f01007387 */ /* 0x0003e20000100800 */
[----:B0-----:R-:W-:Y:S02]  /*306a0*/  LEA R77, P5, R78, R6, 0x1 ;  /* 0x000000064e4d7211 */ /* 0x001fe400078a08ff */
[C---:B------:R-:W-:Y:S02]  /*306b0*/  SEL R72, R11.reuse, R72, !P3 ;  /* 0x000000480b487207 */ /* 0x040fe40005800000 */
[----:B------:R-:W-:Y:S01]  /*306c0*/  SEL R69, R11, R69, !P3 ;  /* 0x000000450b457207 */ /* 0x000fe20005800000 */
[----:B------:R-:W-:Y:S01]  /*306d0*/  STL [R1+0xe5c], R77 ;  /* 0x000e5c4d01007387 */ /* 0x000fe20000100800 */
[----:B-1----:R-:W-:-:S03]  /*306e0*/  LEA R79, P0, R76, R6, 0x1 ;  /* 0x000000064c4f7211 */ /* 0x002fc600078008ff */
[----:B------:R-:W-:Y:S01]  /*306f0*/  STL [R1+0xe50], R81 ;  /* 0x000e505101007387 */ /* 0x000fe20000100800 */
[-C--:B------:R-:W-:Y:S01]  /*30700*/  LEA.HI.X.SX32 R78, R78, R5.reuse, 0x1, P5 ;  /* 0x000000054e4e7211 */ /* 0x080fe200028f0eff */
[----:B------:R-:W-:Y:S02]  /*30710*/  IMAD R72, R72, UR46, RZ ;  /* 0x0000002e48487c24 */ /* 0x000fe4000f8e02ff */
[----:B------:R0:W-:Y:S01]  /*30720*/  STL [R1+0xe64], R79 ;  /* 0x000e644f01007387 */ /* 0x0001e20000100800 */
[----:B------:R-:W-:Y:S01]  /*30730*/  LEA.HI.X.SX32 R76, R76, R5, 0x1, P0 ;  /* 0x000000054c4c7211 */ /* 0x000fe200000f0eff */
[----:B------:R-:W-:Y:S01]  /*30740*/  IMAD R69, R69, UR47, RZ ;  /* 0x0000002f45457c24 */ /* 0x000fe2000f8e02ff */
[----:B------:R-:W-:Y:S01]  /*30750*/  SEL R75, R11, R75, !P3 ;  /* 0x0000004b0b4b7207 */ /* 0x000fe20005800000 */
[----:B------:R1:W-:Y:S01]  /*30760*/  STL [R1+0xe58], R78 ;  /* 0x000e584e01007387 */ /* 0x0003e20000100800 */
[-C--:B0-----:R-:W-:Y:S02]  /*30770*/  LEA R79, P5, R73, R6.reuse, 0x1 ;  /* 0x00000006494f7211 */ /* 0x081fe400078a08ff */
[----:B-1----:R-:W-:-:S03]  /*30780*/  LEA R78, P0, R72, R6, 0x1 ;  /* 0x00000006484e7211 */ /* 0x002fc600078008ff */
[----:B------:R0:W-:Y:S04]  /*30790*/  STL [R1+0xe6c], R79 ;  /* 0x000e6c4f01007387 */ /* 0x0001e80000100800 */
[----:B------:R1:W-:Y:S01]  /*307a0*/  STL [R1+0xe60], R76 ;  /* 0x000e604c01007387 */ /* 0x0003e20000100800 */
[----:B------:R-:W-:Y:S01]  /*307b0*/  SEL R70, R11, R70, !P3 ;  /* 0x000000460b467207 */ /* 0x000fe20005800000 */
[----:B0-----:R-:W-:Y:S01]  /*307c0*/  IMAD R79, R75, UR58, RZ ;  /* 0x0000003a4b4f7c24 */ /* 0x001fe2000f8e02ff */
[-C--:B-1----:R-:W-:Y:S02]  /*307d0*/  LEA.HI.X.SX32 R76, R73, R5.reuse, 0x1, P5 ;  /* 0x00000005494c7211 */ /* 0x082fe400028f0eff */
[-C--:B------:R-:W-:Y:S02]  /*307e0*/  LEA R75, P5, R69, R6.reuse, 0x1 ;  /* 0x00000006454b7211 */ /* 0x080fe400078a08ff */
[----:B------:R-:W-:Y:S01]  /*307f0*/  LEA.HI.X.SX32 R73, R72, R5, 0x1, P0 ;  /* 0x0000000548497211 */ /* 0x000fe200000f0eff */
[----:B------:R-:W-:Y:S01]  /*30800*/  STL [R1+0xe74], R78 ;  /* 0x000e744e01007387 */ /* 0x000fe20000100800 */
[----:B------:R-:W-:-:S02]  /*30810*/  LEA R72, P0, R90, R6, 0x1 ;  /* 0x000000065a487211 */ /* 0x000fc400078008ff */
[----:B------:R-:W-:Y:S01]  /*30820*/  LEA.HI.X.SX32 R69, R69, R5, 0x1, P5 ;  /* 0x0000000545457211 */ /* 0x000fe200028f0eff */
[----:B------:R-:W-:Y:S01]  /*30830*/  STL [R1+0xe68], R76 ;  /* 0x000e684c01007387 */ /* 0x000fe20000100800 */
[----:B------:R-:W-:-:S03]  /*30840*/  SEL R67, R11, R67, !P3 ;  /* 0x000000430b437207 */ /* 0x000fc60005800000 */
[----:B------:R-:W-:Y:S01]  /*30850*/  STL [R1+0xe7c], R75 ;  /* 0x000e7c4b01007387 */ /* 0x000fe20000100800 */
[----:B------:R-:W-:-:S03]  /*30860*/  IMAD R85, R70, UR59, RZ ;  /* 0x0000003b46557c24 */ /* 0x000fc6000f8e02ff */
[----:B------:R-:W-:Y:S01]  /*30870*/  STL [R1+0xe70], R73 ;  /* 0x000e704901007387 */ /* 0x000fe20000100800 */
[----:B------:R-:W-:-:S03]  /*30880*/  LEA.HI.X.SX32 R70, R90, R5, 0x1, P0 ;  /* 0x000000055a467211 */ /* 0x000fc600000f0eff */
[----:B------:R0:W-:Y:S01]  /*30890*/  STL [R1+0xe84], R72 ;  /* 0x000e844801007387 */ /* 0x0001e20000100800 */
[----:B------:R-:W-:-:S03]  /*308a0*/  IMAD R90, R67, UR60, RZ ;  /* 0x0000003c435a7c24 */ /* 0x000fc6000f8e02ff */
[----:B------:R1:W-:Y:S01]  /*308b0*/  STL [R1+0xe78], R69 ;  /* 0x000e784501007387 */ /* 0x0003e20000100800 */
[-C--:B0-----:R-:W-:Y:S02]  /*308c0*/  LEA R72, P5, R88, R6.reuse, 0x1 ;  /* 0x0000000658487211 */ /* 0x081fe400078a08ff */
[----:B-1----:R-:W-:-:S03]  /*308d0*/  LEA R69, P0, R82, R6, 0x1 ;  /* 0x0000000652457211 */ /* 0x002fc600078008ff */
[----:B------:R-:W-:Y:S01]  /*308e0*/  STL [R1+0xe8c], R72 ;  /* 0x000e8c4801007387 */ /* 0x000fe20000100800 */
[----:B------:R-:W-:-:S03]  /*308f0*/  LEA.HI.X.SX32 R67, R88, R5, 0x1, P5 ;  /* 0x0000000558437211 */ /* 0x000fc600028f0eff */
[----:B------:R0:W-:Y:S04]  /*30900*/  STL [R1+0xe80], R70 ;  /* 0x000e804601007387 */ /* 0x0001e80000100800 */
[----:B------:R-:W-:Y:S04]  /*30910*/  STL [R1+0xe94], R69 ;  /* 0x000e944501007387 */ /* 0x000fe80000100800 */
[----:B------:R-:W-:Y:S01]  /*30920*/  STL [R1+0x1844], R88 ;  /* 0x0018445801007387 */ /* 0x000fe20000100800 */
[----:B0-----:R-:W-:-:S03]  /*30930*/  LEA R70, P5, R74, R6, 0x1 ;  /* 0x000000064a467211 */ /* 0x001fc600078a08ff */
[----:B------:R0:W-:Y:S01]  /*30940*/  STL [R1+0xe88], R67 ;  /* 0x000e884301007387 */ /* 0x0001e20000100800 */
[C---:B------:R-:W-:Y:S02]  /*30950*/  SEL R66, R11.reuse, R66, !P3 ;  /* 0x000000420b427207 */ /* 0x040fe40005800000 */
[----:B------:R-:W-:Y:S01]  /*30960*/  SEL R89, R11, R89, !P3 ;  /* 0x000000590b597207 */ /* 0x000fe20005800000 */
[----:B------:R-:W-:Y:S01]  /*30970*/  STL [R1+0xe9c], R70 ;  /* 0x000e9c4601007387 */ /* 0x000fe20000100800 */
[-C--:B0-----:R-:W-:Y:S02]  /*30980*/  LEA.HI.X.SX32 R67, R82, R5.reuse, 0x1, P0 ;  /* 0x0000000552437211 */ /* 0x081fe400000f0eff */
[C---:B------:R-:W-:Y:S01]  /*30990*/  LEA R69, P0, R9.reuse, R6, 0x1 ;  /* 0x0000000609457211 */ /* 0x040fe200078008ff */
[----:B------:R-:W-:Y:S02]  /*309a0*/  IMAD R82, R66, UR61, RZ ;  /* 0x0000003d42527c24 */ /* 0x000fe4000f8e02ff */
[----:B------:R0:W-:Y:S01]  /*309b0*/  STL [R1+0xe90], R67 ;  /* 0x000e904301007387 */ /* 0x0001e20000100800 */
[----:B------:R-:W-:-:S03]  /*309c0*/  LEA.HI.X.SX32 R66, R9, R5, 0x1, P0 ;  /* 0x0000000509427211 */ /* 0x000fc600000f0eff */
[----:B------:R1:W-:Y:S01]  /*309d0*/  STL [R1+0xea4], R69 ;  /* 0x000ea44501007387 */ /* 0x0003e20000100800 */
[----:B------:R-:W-:Y:S01]  /*309e0*/  SEL R65, R11, R65, !P3 ;  /* 0x000000410b417207 */ /* 0x000fe20005800000 */
[----:B------:R-:W-:Y:S01]  /*309f0*/  IMAD R68, R89, UR55, RZ ;  /* 0x0000003759447c24 */ /* 0x000fe2000f8e02ff */
[----:B0-----:R-:W-:Y:S02]  /*30a00*/  LEA.HI.X.SX32 R67, R74, R5, 0x1, P5 ;  /* 0x000000054a437211 */ /* 0x001fe400028f0eff */
[----:B-1----:R-:W-:-:S03]  /*30a10*/  LEA R69, P5, R10, R6, 0x1 ;  /* 0x000000060a457211 */ /* 0x002fc600078a08ff */
[----:B------:R0:W-:Y:S01]  /*30a20*/  STL [R1+0xe98], R67 ;  /* 0x000e984301007387 */ /* 0x0001e20000100800 */
[----:B------:R-:W-:Y:S01]  /*30a30*/  SEL R84, R11, R84, !P3 ;  /* 0x000000540b547207 */ /* 0x000fe20005800000 */
[----:B------:R-:W-:Y:S02]  /*30a40*/  IMAD R9, R65, UR62, RZ ;  /* 0x0000003e41097c24 */ /* 0x000fe4000f8e02ff */
[----:B------:R-:W-:Y:S01]  /*30a50*/  STL [R1+0xeac], R69 ;  /* 0x000eac4501007387 */ /* 0x000fe20000100800 */
[----:B------:R-:W-:-:S03]  /*30a60*/  SEL R80, R11, R80, !P3 ;  /* 0x000000500b507207 */ /* 0x000fc60005800000 */
[----:B------:R1:W-:Y:S01]  /*30a70*/  STL [R1+0xea0], R66 ;  /* 0x000ea04201007387 */ /* 0x0003e20000100800 */
[----:B0-----:R-:W-:Y:S01]  /*30a80*/  LEA R67, P0, R13, R6, 0x1 ;  /* 0x000000060d437211 */ /* 0x001fe200078008ff */
[----:B------:R-:W-:Y:S01]  /*30a90*/  IMAD R71, R84, UR56, RZ ;  /* 0x0000003854477c24 */ /* 0x000fe2000f8e02ff */
[----:B------:R-:W-:Y:S02]  /*30aa0*/  SEL R64, R11, R64, !P3 ;  /* 0x000000400b407207 */ /* 0x000fe40005800000 */
[-C--:B-1----:R-:W-:Y:S02]  /*30ab0*/  LEA.HI.X.SX32 R66, R10, R5.reuse, 0x1, P5 ;  /* 0x000000050a427211 */ /* 0x082fe400028f0eff */
[-C--:B------:R-:W-:Y:S02]  /*30ac0*/  LEA R65, P5, R68, R6.reuse, 0x1 ;  /* 0x0000000644417211 */ /* 0x080fe400078a08ff */
[----:B------:R-:W-:Y:S01]  /*30ad0*/  LEA.HI.X.SX32 R10, R13, R5, 0x1, P0 ;  /* 0x000000050d0a7211 */ /* 0x000fe200000f0eff */
[----:B------:R-:W-:Y:S01]  /*30ae0*/  STL [R1+0xeb4], R67 ;  /* 0x000eb44301007387 */ /* 0x000fe20000100800 */
[----:B------:R-:W-:Y:S01]  /*30af0*/  IMAD R77, R80, UR57, RZ ;  /* 0x00000039504d7c24 */ /* 0x000fe2000f8e02ff */
[----:B------:R-:W-:-:S02]  /*30b00*/  LEA R13, P0, R71, R6, 0x1 ;  /* 0x00000006470d7211 */ /* 0x000fc400078008ff */
[----:B------:R-:W-:Y:S04]  /*30b10*/  STL [R1+0xea8], R66 ;  /* 0x000ea84201007387 */ /* 0x000fe80000100800 */
[----:B------:R-:W-:Y:S04]  /*30b20*/  STL [R1+0xebc], R65 ;  /* 0x000ebc4101007387 */ /* 0x000fe80000100800 */
[----:B------:R0:W-:Y:S01]  /*30b30*/  STL [R1+0xeb0], R10 ;  /* 0x000eb00a01007387 */ /* 0x0001e20000100800 */
[----:B------:R-:W-:Y:S01]  /*30b40*/  IMAD R74, R64, UR63, RZ ;  /* 0x0000003f404a7c24 */ /* 0x000fe2000f8e02ff */
[----:B------:R-:W-:-:S02]  /*30b50*/  SEL R63, R11, R63, !P3 ;  /* 0x0000003f0b3f7207 */ /* 0x000fc40005800000 */
[----:B------:R1:W-:Y:S01]  /*30b60*/  STL [R1+0xec4], R13 ;  /* 0x000ec40d01007387 */ /* 0x0003e20000100800 */
[-C--:B0-----:R-:W-:Y:S02]  /*30b70*/  LEA.HI.X.SX32 R10, R68, R5.reuse, 0x1, P5 ;  /* 0x00000005440a7211 */ /* 0x081fe400028f0eff */
[-C--:B------:R-:W-:Y:S02]  /*30b80*/  LEA R64, P5, R77, R6.reuse, 0x1 ;  /* 0x000000064d407211 */ /* 0x080fe400078a08ff */
[-C--:B-1----:R-:W-:Y:S01]  /*30b90*/  LEA.HI.X.SX32 R13, R71, R5.reuse, 0x1, P0 ;  /* 0x00000005470d7211 */ /* 0x082fe200000f0eff */
[----:B------:R0:W-:Y:S01]  /*30ba0*/  STL [R1+0xeb8], R10 ;  /* 0x000eb80a01007387 */ /* 0x0001e20000100800 */
[----:B------:R-:W-:Y:S01]  /*30bb0*/  IMAD R71, R63, UR64, RZ ;  /* 0x000000403f477c24 */ /* 0x000fe2000f8e02ff */
[----:B------:R-:W-:Y:S02]  /*30bc0*/  LEA.HI.X.SX32 R63, R77, R5, 0x1, P5 ;  /* 0x000000054d3f7211 */ /* 0x000fe400028f0eff */
[----:B------:R-:W-:Y:S01]  /*30bd0*/  STL [R1+0xecc], R64 ;  /* 0x000ecc4001007387 */ /* 0x000fe20000100800 */
[----:B0-----:R-:W-:-:S03]  /*30be0*/  LEA R10, P0, R79, R6, 0x1 ;  /* 0x000000064f0a7211 */ /* 0x001fc600078008ff */
[----:B------:R0:W-:Y:S04]  /*30bf0*/  STL [R1+0xec0], R13 ;  /* 0x000ec00d01007387 */ /* 0x0001e80000100800 */
[----:B------:R1:W-:Y:S01]  /*30c00*/  STL [R1+0xed4], R10 ;  /* 0x000ed40a01007387 */ /* 0x0003e20000100800 */
[----:B0-----:R-:W-:-:S03]  /*30c10*/  LEA R13, P5, R85, R6, 0x1 ;  /* 0x00000006550d7211 */ /* 0x001fc600078a08ff */
[----:B------:R-:W-:Y:S01]  /*30c20*/  STL [R1+0xec8], R63 ;  /* 0x000ec83f01007387 */ /* 0x000fe20000100800 */
[----:B-1----:R-:W-:-:S03]  /*30c30*/  LEA.HI.X.SX32 R10, R79, R5, 0x1, P0 ;  /* 0x000000054f0a7211 */ /* 0x002fc600000f0eff */
[----:B------:R-:W-:Y:S01]  /*30c40*/  STL [R1+0xedc], R13 ;  /* 0x000edc0d01007387 */ /* 0x000fe20000100800 */
[----:B------:R-:W-:-:S03]  /*30c50*/  LEA R88, P0, R90, R6, 0x1 ;  /* 0x000000065a587211 */ /* 0x000fc600078008ff */
[----:B------:R0:W-:Y:S04]  /*30c60*/  STL [R1+0xed0], R10 ;  /* 0x000ed00a01007387 */ /* 0x0001e80000100800 */
[----:B------:R-:W2:Y:S04]  /*30c70*/  LDL.LU R84, [R1+0xf18] ;  /* 0x000f180001547983 */ /* 0x000ea80000300800 */
[----:B------:R-:W2:Y:S01]  /*30c80*/  LDL.LU R86, [R1+0xf20] ;  /* 0x000f200001567983 */ /* 0x000ea20000300800 */
[----:B0-----:R-:W-:-:S05]  /*30c90*/  LEA.HI.X.SX32 R10, R85, R5, 0x1, P5 ;  /* 0x00000005550a7211 */ /* 0x001fca00028f0eff */
        /* <DEDUP_REMOVED lines=127> */
[----:B0-----:R-:W-:-:S03]  /*31490*/  LEA.HI.X.SX32 R10, R90, R5, 0x1, P0 ;  /* 0x000000055a0a7211 */ /* 0x001fc600000f0eff */
[----:B------:R-:W-:Y:S04]  /*314a0*/  STL [R1+0x1c28], R88 ;  /* 0x001c285801007387 */ /* 0x000fe80000100800 */
[----:B------:R-:W-:Y:S01]  /*314b0*/  STL [R1+0x1c30], R88 ;  /* 0x001c305801007387 */ /* 0x000fe20000100800 */
[----:B------:R-:W-:-:S03]  /*314c0*/  SEL R61, R11, R61, !P3 ;  /* 0x0000003d0b3d7207 */ /* 0x000fc60005800000 */
[----:B------:R-:W-:Y:S04]  /*314d0*/  STL [R1+0x1c38], R88 ;  /* 0x001c385801007387 */ /* 0x000fe80000100800 */
[----:B------:R-:W-:Y:S04]  /*314e0*/  STL [R1+0x1c40], R88 ;  /* 0x001c405801007387 */ /* 0x000fe80000100800 */
[----:B------:R-:W-:Y:S04]  /*314f0*/  STL [R1+0x1c48], R88 ;  /* 0x001c485801007387 */ /* 0x000fe80000100800 */
[----:B------:R-:W3:Y:S04]  /*31500*/  LDL.LU R87, [R1+0xf28] ;  /* 0x000f280001577983 */ /* 0x000ee80000300800 */
[----:B------:R0:W-:Y:S04]  /*31510*/  STL [R1+0xeec], R13 ;  /* 0x000eec0d01007387 */ /* 0x0001e80000100800 */
[----:B------:R-:W-:Y:S04]  /*31520*/  STL [R1+0x1858], R90 ;  /* 0x0018585a01007387 */ /* 0x000fe80000100800 */
[----:B------:R1:W-:Y:S01]  /*31530*/  STL [R1+0xee0], R10 ;  /* 0x000ee00a01007387 */ /* 0x0003e20000100800 */
[----:B0-----:R-:W-:Y:S01]  /*31540*/  IMAD R13, R61, UR66, RZ ;  /* 0x000000423d0d7c24 */ /* 0x001fe2000f8e02ff */
[----:B------:R-:W-:-:S02]  /*31550*/  LEA.HI.X.SX32 R61, R82, R5, 0x1, P5 ;  /* 0x00000005523d7211 */ /* 0x000fc400028f0eff */
[----:B------:R-:W-:Y:S01]  /*31560*/  STL [R1+0x1860], R90 ;  /* 0x0018605a01007387 */ /* 0x000fe20000100800 */
[----:B-1----:R-:W-:Y:S02]  /*31570*/  LEA R10, P0, R9, R6, 0x1 ;  /* 0x00000006090a7211 */ /* 0x002fe400078008ff */
[----:B------:R-:W-:-:S03]  /*31580*/  SEL R62, R11, R62, !P3 ;  /* 0x0000003e0b3e7207 */ /* 0x000fc60005800000 */
[----:B------:R0:W-:Y:S04]  /*31590*/  STL [R1+0xef4], R10 ;  /* 0x000ef40a01007387 */ /* 0x0001e80000100800 */
[----:B------:R-:W4:Y:S04]  /*315a0*/  LDL.LU R89, [R1+0xf30] ;  /* 0x000f300001597983 */ /* 0x000f280000300800 */
[----:B------:R1:W-:Y:S01]  /*315b0*/  STL [R1+0xee8], R61 ;  /* 0x000ee83d01007387 */ /* 0x0003e20000100800 */
[----:B0-----:R-:W-:Y:S01]  /*315c0*/  LEA R10, P5, R74, R6, 0x1 ;  /* 0x000000064a0a7211 */ /* 0x001fe200078a08ff */
[----:B------:R-:W-:Y:S01]  /*315d0*/  IMAD R68, R62, UR65, RZ ;  /* 0x000000413e447c24 */ /* 0x000fe2000f8e02ff */
[----:B-1----:R-:W-:-:S02]  /*315e0*/  LEA.HI.X.SX32 R61, R9, R5, 0x1, P0 ;  /* 0x00000005093d7211 */ /* 0x002fc400000f0eff */
[----:B------:R-:W-:Y:S01]  /*315f0*/  LEA R9, P0, R71, R6, 0x1 ;  /* 0x0000000647097211 */ /* 0x000fe200078008ff */
[----:B------:R-:W-:Y:S04]  /*31600*/  STL [R1+0xefc], R10 ;  /* 0x000efc0a01007387 */ /* 0x000fe80000100800 */
[----:B------:R-:W-:Y:S04]  /*31610*/  STL [R1+0xef0], R61 ;  /* 0x000ef03d01007387 */ /* 0x000fe80000100800 */
[----:B------:R-:W4:Y:S04]  /*31620*/  LDL.LU R91, [R1+0xe10] ;  /* 0x000e1000015b7983 */ /* 0x000f280000300800 */
[----:B------:R0:W-:Y:S02]  /*31630*/  STL [R1+0xf04], R9 ;  /* 0x000f040901007387 */ /* 0x0001e40000100800 */
[----:B0-----:R-:W-:-:S02]  /*31640*/  LEA.HI.X.SX32 R9, R74, R5, 0x1, P5 ;  /* 0x000000054a097211 */ /* 0x001fc400028f0eff */
[----:B------:R-:W-:-:S03]  /*31650*/  LEA R61, P5, R68, R6, 0x1 ;  /* 0x00000006443d7211 */ /* 0x000fc600078a08ff */
[----:B------:R0:W-:Y:S04]  /*31660*/  STL [R1+0xef8], R9 ;  /* 0x000ef80901007387 */ /* 0x0001e80000100800 */
[----:B------:R-:W-:Y:S04]  /*31670*/  STL [R1+0xf0c], R61 ;  /* 0x000f0c3d01007387 */ /* 0x000fe80000100800 */
[----:B------:R-:W4:Y:S01]  /*31680*/  LDL.LU R92, [R1+0xe14] ;  /* 0x000e1400015c7983 */ /* 0x000f220000300800 */
[----:B------:R-:W-:Y:S01]  /*31690*/  IMAD R10, R60, UR67, RZ ;  /* 0x000000433c0a7c24 */ /* 0x000fe2000f8e02ff */
[----:B------:R-:W-:-:S02]  /*316a0*/  SEL R59, R11, R59, !P3 ;  /* 0x0000003b0b3b7207 */ /* 0x000fc40005800000 */
[-C--:B------:R-:W-:Y:S02]  /*316b0*/  LEA.HI.X.SX32 R60, R71, R5.reuse, 0x1, P0 ;  /* 0x00000005473c7211 */ /* 0x080fe400000f0eff */
[----:B0-----:R-:W-:Y:S01]  /*316c0*/  LEA R9, P0, R13, R6, 0x1 ;  /* 0x000000060d097211 */ /* 0x001fe200078008ff */
[----:B------:R-:W-:Y:S01]  /*316d0*/  IMAD R71, R59, UR68, RZ ;  /* 0x000000443b477c24 */ /* 0x000fe2000f8e02ff */
[-C--:B------:R-:W-:Y:S01]  /*316e0*/  LEA.HI.X.SX32 R59, R68, R5.reuse, 0x1, P5 ;  /* 0x00000005443b7211 */ /* 0x080fe200028f0eff */
[----:B------:R-:W-:Y:S01]  /*316f0*/  STL [R1+0xf00], R60 ;  /* 0x000f003c01007387 */ /* 0x000fe20000100800 */
[----:B------:R-:W-:-:S03]  /*31700*/  LEA.HI.X.SX32 R13, R13, R5, 0x1, P0 ;  /* 0x000000050d0d7211 */ /* 0x000fc600000f0eff */
[----:B------:R0:W-:Y:S04]  /*31710*/  STL [R1+0xf14], R9 ;  /* 0x000f140901007387 */ /* 0x0001e80000100800 */
[----:B------:R-:W-:Y:S01]  /*31720*/  STL [R1+0xf08], R59 ;  /* 0x000f083b01007387 */ /* 0x000fe20000100800 */
[----:B0-----:R-:W-:-:S05]  /*31730*/  LEA R9, P5, R10, R6, 0x1 ;  /* 0x000000060a097211 */ /* 0x001fca00078a08ff */
[----:B------:R2:W-:Y:S01]  /*31740*/  STL [R1+0xf1c], R9 ;  /* 0x000f1c0901007387 */ /* 0x0005e20000100800 */
[----:B------:R-:W-:-:S03]  /*31750*/  LEA.HI.X.SX32 R10, R10, R5, 0x1, P5 ;  /* 0x000000050a0a7211 */ /* 0x000fc600028f0eff */
[----:B------:R0:W-:Y:S01]  /*31760*/  STL [R1+0xf10], R13 ;  /* 0x000f100d01007387 */ /* 0x0001e20000100800 */
[----:B--2---:R-:W-:Y:S01]  /*31770*/  SEL R9, R11, R84, !P3 ;  /* 0x000000540b097207 */ /* 0x004fe20005800000 */
[----:B0-----:R-:W-:Y:S01]  /*31780*/  IMAD R13, R58, UR69, RZ ;  /* 0x000000453a0d7c24 */ /* 0x001fe2000f8e02ff */
[----:B------:R-:W-:-:S03]  /*31790*/  LEA R58, P5, R71, R6, 0x1 ;  /* 0x00000006473a7211 */ /* 0x000fc600078a08ff */
[----:B------:R-:W-:Y:S01]  /*317a0*/  IMAD R77, R9, UR70, RZ ;  /* 0x00000046094d7c24 */ /* 0x000fe2000f8e02ff */
[----:B------:R-:W-:Y:S02]  /*317b0*/  ISETP.GE.AND P0, PT, R12, RZ, PT ;  /* 0x000000ff0c00720c */ /* 0x000fe40003f06270 */
[----:B------:R-:W-:Y:S02]  /*317c0*/  IABS R68, R12 ;  /* 0x0000000c00447213 */ /* 0x000fe40000000000 */
[----:B------:R-:W-:Y:S02]  /*317d0*/  LEA.HI.X.SX32 R9, R71, R5, 0x1, P5 ;  /* 0x0000000547097211 */ /* 0x000fe400028f0eff */
[----:B------:R-:W-:Y:S01]  /*317e0*/  LEA R12, P5, R13, R6, 0x1 ;  /* 0x000000060d0c7211 */ /* 0x000fe200078a08ff */
[----:B------:R0:W-:Y:S04]  /*317f0*/  STL [R1+0xf18], R10 ;  /* 0x000f180a01007387 */ /* 0x0001e80000100800 */
[----:B------:R-:W-:Y:S04]  /*31800*/  STL [R1+0xf24], R58 ;  /* 0x000f243a01007387 */ /* 0x000fe80000100800 */
[----:B------:R-:W-:Y:S01]  /*31810*/  STL [R1+0xf20], R9 ;  /* 0x000f200901007387 */ /* 0x000fe20000100800 */
[----:B0-----:R-:W-:-:S03]  /*31820*/  SEL R10, R11, R86, !P3 ;  /* 0x000000560b0a7207 */ /* 0x001fc60005800000 */
[----:B------:R0:W-:Y:S02]  /*31830*/  STL [R1+0xf2c], R12 ;  /* 0x000f2c0c01007387 */ /* 0x0001e40000100800 */
[----:B------:R-:W-:Y:S01]  /*31840*/  IMAD R79, R10, UR71, RZ ;  /* 0x000000470a4f7c24 */ /* 0x000fe2000f8e02ff */
[----:B0-----:R-:W-:Y:S02]  /*31850*/  LEA.HI.X.SX32 R12, R13, R5, 0x1, P5 ;  /* 0x000000050d0c7211 */ /* 0x001fe400028f0eff */
[----:B------:R-:W-:-:S03]  /*31860*/  LEA R10, P5, R77, R6, 0x1 ;  /* 0x000000064d0a7211 */ /* 0x000fc600078a08ff */
[----:B------:R-:W-:Y:S01]  /*31870*/  STL [R1+0xf28], R12 ;  /* 0x000f280c01007387 */ /* 0x000fe20000100800 */
[----:B------:R-:W-:-:S03]  /*31880*/  LEA.HI.X.SX32 R13, R77, R5, 0x1, P5 ;  /* 0x000000054d0d7211 */ /* 0x000fc600028f0eff */
[----:B------:R0:W-:Y:S04]  /*31890*/  STL [R1+0xf34], R10 ;  /* 0x000f340a01007387 */ /* 0x0001e80000100800 */
[----:B------:R-:W-:Y:S01]  /*318a0*/  STL [R1+0xf30], R13 ;  /* 0x000f300d01007387 */ /* 0x000fe20000100800 */
[----:B0-----:R-:W-:Y:S01]  /*318b0*/  IMAD.MOV.U32 R10, RZ, RZ, R3 ;  /* 0x000000ffff0a7224 */ /* 0x001fe200078e0003 */
[----:B------:R-:W-:Y:S01]  /*318c0*/  PRMT R0, RZ, 0x7610, R0 ;  /* 0x00007610ff007816 */ /* 0x000fe20000000000 */
[----:B------:R-:W-:Y:S02]  /*318d0*/  @P2 IMAD.MOV.U32 R62, RZ, RZ, R22 ;  /* 0x000000ffff3e2224 */ /* 0x000fe400078e0016 */
[----:B------:R-:W-:-:S05]  /*318e0*/  @P2 IMAD.MOV.U32 R63, RZ, RZ, R26 ;  /* 0x000000ffff3f2224 */ /* 0x000fca00078e001a */
[----:B------:R-:W2:Y:S01]  /*318f0*/  @P2 LDG.E.U16 R0, desc[UR16][R62.64] ;  /* 0x000000103e002981 */ /* 0x000ea2000c1e1500 */
[----:B---3--:R-:W-:-:S05]  /*31900*/  SEL R9, R11, R87, !P3 ;  /* 0x000000570b097207 */ /* 0x008fca0005800000 */
[----:B------:R-:W-:Y:S01]  /*31910*/  IMAD R82, R9, UR72, RZ ;  /* 0x0000004809527c24 */ /* 0x000fe2000f8e02ff */
[----:B------:R-:W-:-:S05]  /*31920*/  LEA R9, P5, R79, R6, 0x1 ;  /* 0x000000064f097211 */ /* 0x000fca00078a08ff */
[----:B------:R0:W-:Y:S01]  /*31930*/  STL [R1+0xf3c], R9 ;  /* 0x000f3c0901007387 */ /* 0x0001e20000100800 */
[----:B----4-:R-:W-:-:S05]  /*31940*/  SEL R12, R11, R89, !P3 ;  /* 0x000000590b0c7207 */ /* 0x010fca0005800000 */
[----:B------:R-:W-:Y:S01]  /*31950*/  IMAD R77, R12, UR73, RZ ;  /* 0x000000490c4d7c24 */ /* 0x000fe2000f8e02ff */
[----:B------:R-:W-:Y:S02]  /*31960*/  LEA.HI.X.SX32 R12, R79, R5, 0x1, P5 ;  /* 0x000000054f0c7211 */ /* 0x000fe400028f0eff */
[----:B------:R-:W-:Y:S01]  /*31970*/  LEA R3, P5, R82, R6, 0x1 ;  /* 0x0000000652037211 */ /* 0x000fe200078a08ff */
[----:B0-----:R-:W-:Y:S02]  /*31980*/  IMAD.MOV.U32 R9, RZ, RZ, R68 ;  /* 0x000000ffff097224 */ /* 0x001fe400078e0044 */
[----:B------:R-:W-:Y:S04]  /*31990*/  STL [R1+0xf38], R12 ;  /* 0x000f380c01007387 */ /* 0x000fe80000100800 */
[----:B------:R0:W-:Y:S04]  /*319a0*/  STL [R1+0xf44], R3 ;  /* 0x000f440301007387 */ /* 0x0001e80000100800 */
[----:B------:R1:W-:Y:S01]  /*319b0*/  STL [R1+0x1840], R11 ;  /* 0x0018400b01007387 */ /* 0x0003e20000100800 */
[----:B------:R-:W-:-:S02]  /*319c0*/  SEL R13, R11, R91, !P3 ;  /* 0x0000005b0b0d7207 */ /* 0x000fc40005800000 */
[----:B0-----:R-:W-:-:S05]  /*319d0*/  LEA.HI.X.SX32 R3, R82, R5, 0x1, P5 ;  /* 0x0000000552037211 */ /* 0x001fca00028f0eff */
[----:B------:R0:W-:Y:S01]  /*319e0*/  STL [R1+0xf40], R3 ;  /* 0x000f400301007387 */ /* 0x0001e20000100800 */
[----:B------:R-:W-:Y:S02]  /*319f0*/  SEL R68, R11, R92, !P3 ;  /* 0x0000005c0b447207 */ /* 0x000fe40005800000 */
[----:B-1----:R-:W-:-:S05]  /*31a00*/  LEA R11, P5, R77, R6, 0x1 ;  /* 0x000000064d0b7211 */ /* 0x002fca00078a08ff */
[----:B------:R-:W-:Y:S04]  /*31a10*/  STL [R1+0xf4c], R11 ;  /* 0x000f4c0b01007387 */ /* 0x000fe80000100800 */
[----:B------:R-:W3:Y:S01]  /*31a20*/  LDL.LU R91, [R1+0x1058] ;  /* 0x00105800015b7983 */ /* 0x000ee20000300800 */
[----:B0-----:R-:W-:-:S03]  /*31a30*/  LEA.HI.X.SX32 R3, R77, R5, 0x1, P5 ;  /* 0x000000054d037211 */ /* 0x001fc600028f0eff */
[----:B------:R-:W4:Y:S04]  /*31a40*/  LDL.LU R73, [R1+0x1054] ;  /* 0x0010540001497983 */ /* 0x000f280000300800 */
[----:B------:R0:W-:Y:S04]  /*31a50*/  STL [R1+0xf48], R3 ;  /* 0x000f480301007387 */ /* 0x0001e80000100800 */
        /* <DEDUP_REMOVED lines=10> */
[----:B------:R-:W-:-:S02]  /*31b00*/  IMAD R79, R13, UR74, RZ ;  /* 0x0000004a0d4f7c24 */ /* 0x000fc4000f8e02ff */
[----:B------:R-:W-:-:S03]  /*31b10*/  IMAD R82, R68, UR75, RZ ;  /* 0x0000004b44527c24 */ /* 0x000fc6000f8e02ff */
[----:B------:R-:W-:Y:S01]  /*31b20*/  LEA R58, P5, R79, R6, 0x1 ;  /* 0x000000064f3a7211 */ /* 0x000fe200078a08ff */
[----:B------:R-:W-:-:S04]  /*31b30*/  @!UP1 UIADD3 UR10, UPT, UPT, -UR10, 0x100000, URZ ;  /* 0x001000000a0a9890 */ /* 0x000fc8000fffe1ff */
[----:B------:R-:W-:Y:S02]  /*31b40*/  @!UP1 USHF.L.U32 UR11, UR10, 0xb, URZ ;  /* 0x0000000b0a0b9899 */ /* 0x000fe400080006ff */
[----:B------:R-:W-:Y:S01]  /*31b50*/  @!UP1 USHF.L.U32 UR10, UR10, 0x1, URZ ;  /* 0x000000010a0a9899 */ /* 0x000fe200080006ff */
[-C--:B------:R-:W-:Y:S02]  /*31b60*/  LEA.HI.X.SX32 R85, R79, R5.reuse, 0x1, P5 ;  /* 0x000000054f557211 */ /* 0x080fe400028f0eff */
[C---:B0-----:R-:W-:Y:S01]  /*31b70*/  LEA R3, P5, R82.reuse, R6, 0x1 ;  /* 0x0000000652037211 */ /* 0x041fe200078a08ff */
[----:B------:R-:W-:Y:S01]  /*31b80*/  VOTEU.ALL UP1, P1 ;  /* 0x0000000000ff7886 */ /* 0x000fe20000820000 */
[----:B------:R-:W-:Y:S02]  /*31b90*/  STL [R1+0xf54], R58 ;  /* 0x000f543a01007387 */ /* 0x000fe40000100800 */
[----:B------:R-:W-:Y:S02]  /*31ba0*/  LEA.HI.X.SX32 R60, R82, R5, 0x1, P5 ;  /* 0x00000005523c7211 */ /* 0x000fe400028f0eff */
[----:B------:R-:W-:Y:S03]  /*31bb0*/  STL [R1+0xf50], R85 ;  /* 0x000f505501007387 */ /* 0x000fe60000100800 */
[----:B------:R0:W1:Y:S01]  /*31bc0*/  @!UP1 SYNCS.EXCH.64 URZ, [UR5+0x48008], UR10 ;  /* 0x0480080a05ff95b2 */ /* 0x0000620008000100 */
[----:B------:R-:W-:Y:S04]  /*31bd0*/  STL [R1+0xf5c], R3 ;  /* 0x000f5c0301007387 */ /* 0x000fe80000100800 */
[----:B------:R-:W-:Y:S04]  /*31be0*/  STL [R1+0xf58], R60 ;  /* 0x000f583c01007387 */ /* 0x000fe80000100800 */
[----:B------:R-:W4:Y:S01]  /*31bf0*/  LDL.LU R89, [R1+0x102c] ;  /* 0x00102c0001597983 */ /* 0x000f220000300800 */
[----:B------:R-:W-:-:S02]  /*31c00*/  IABS R71, R57 ;  /* 0x0000003900477213 */ /* 0x000fc40000000000 */
[----:B------:R-:W-:Y:S02]  /*31c10*/  IABS R74, R14 ;  /* 0x0000000e004a7213 */ /* 0x000fe40000000000 */
[----:B------:R-:W-:Y:S02]  /*31c20*/  LOP3.LUT R22, R2, 0x40, RZ, 0x3c, !PT ;  /* 0x0000004002167812 */ /* 0x000fe400078e3cff */
[----:B------:R-:W-:Y:S02]  /*31c30*/  PRMT R93, RZ, 0x7610, R93 ;  /* 0x00007610ff5d7816 */ /* 0x000fe4000000005d */
[----:B------:R-:W-:Y:S01]  /*31c40*/  PRMT R88, RZ, 0x7610, R88 ;  /* 0x00007610ff587816 */ /* 0x000fe20000000058 */
[----:B------:R-:W-:Y:S01]  /*31c50*/  IMAD.HI.U32 R68, R8, R10, RZ ;  /* 0x0000000a08447227 */ /* 0x000fe200078e00ff */
[----:B------:R-:W-:Y:S01]  /*31c60*/  ISETP.GE.AND P5, PT, R14, RZ, PT ;  /* 0x000000ff0e00720c */ /* 0x000fe20003fa6270 */
[----:B0-----:R-:W0:Y:S01]  /*31c70*/  LDCU UR10, c[0x0][0x3b0] ;  /* 0x00007600ff0a77ac */ /* 0x001e220008000800 */
[----:B--2---:R-:W-:Y:S01]  /*31c80*/  STL [R1+0x17c4], R0 ;  /* 0x0017c40001007387 */ /* 0x004fe20000100800 */
[----:B------:R-:W-:-:S02]  /*31c90*/  PRMT R79, RZ, 0x7610, R79 ;  /* 0x00007610ff4f7816 */ /* 0x000fc4000000004f */
[----:B------:R-:W-:Y:S01]  /*31ca0*/  PRMT R90, RZ, 0x7610, R90 ;  /* 0x00007610ff5a7816 */ /* 0x000fe2000000005a */
[----:B------:R-:W2:Y:S01]  /*31cb0*/  LDCU UR11, c[0x0][0x3b0] ;  /* 0x00007600ff0b77ac */ /* 0x000ea20008000800 */
[----:B---3--:R3:W-:Y:S04]  /*31cc0*/  STS.U16 [R2+UR5+0x40000], R91 ;  /* 0x0400005b02007988 */ /* 0x0087e80008000405 */
[----:B---3--:R-:W3:Y:S04]  /*31cd0*/  LDL.LU R91, [R1+0x1024] ;  /* 0x00102400015b7983 */ /* 0x008ee80000300800 */
[----:B----4-:R4:W-:Y:S04]  /*31ce0*/  STS.U16 [R2+UR5+0x40800], R86 ;  /* 0x0408005602007988 */ /* 0x0109e80008000405 */
[----:B----4-:R-:W4:Y:S04]  /*31cf0*/  LDL.LU R86, [R1+0x1020] ;  /* 0x0010200001567983 */ /* 0x010f280000300800 */
[----:B------:R-:W2:Y:S04]  /*31d00*/  LDL.LU R57, [R1+0x1018] ;  /* 0x0010180001397983 */ /* 0x000ea80000300800 */
[----:B------:R0:W-:Y:S04]  /*31d10*/  STS.U16 [R2+UR5+0x42800], R87 ;  /* 0x0428005702007988 */ /* 0x0001e80008000405 */
[----:B0-----:R-:W2:Y:S04]  /*31d20*/  LDL.LU R87, [R1+0x101c] ;  /* 0x00101c0001577983 */ /* 0x001ea80000300800 */
[----:B------:R-:W2:Y:S04]  /*31d30*/  LDL.LU R59, [R1+0x1014] ;  /* 0x00101400013b7983 */ /* 0x000ea80000300800 */
[----:B------:R-:W2:Y:S04]  /*31d40*/  LDL.LU R61, [R1+0x1010] ;  /* 0x00101000013d7983 */ /* 0x000ea80000300800 */
[----:B------:R-:W2:Y:S04]  /*31d50*/  LDL.LU R62, [R1+0x100c] ;  /* 0x00100c00013e7983 */ /* 0x000ea80000300800 */
[----:B------:R-:W2:Y:S04]  /*31d60*/  LDL.LU R63, [R1+0x1008] ;  /* 0x00100800013f7983 */ /* 0x000ea80000300800 */
[----:B------:R-:W2:Y:S04]  /*31d70*/  LDL.LU R64, [R1+0x1004] ;  /* 0x0010040001407983 */ /* 0x000ea80000300800 */
[----:B------:R-:W2:Y:S04]  /*31d80*/  LDL.LU R65, [R1+0x1000] ;  /* 0x0010000001417983 */ /* 0x000ea80000300800 */
[----:B------:R0:W-:Y:S04]  /*31d90*/  STS.U16 [R2+UR5+0x42c00], R92 ;  /* 0x042c005c02007988 */ /* 0x0001e80008000405 */
[----:B------:R-:W2:Y:S04]  /*31da0*/  LDL.LU R66, [R1+0xffc] ;  /* 0x000ffc0001427983 */ /* 0x000ea80000300800 */
[----:B0-----:R-:W2:Y:S04]  /*31db0*/  LDL.LU R92, [R1+0xff8] ;  /* 0x000ff800015c7983 */ /* 0x001ea80000300800 */
[----:B------:R-:W2:Y:S04]  /*31dc0*/  LDL.LU R67, [R1+0xff4] ;  /* 0x000ff40001437983 */ /* 0x000ea80000300800 */
[----:B------:R-:W2:Y:S04]  /*31dd0*/  LDL.LU R69, [R1+0xff0] ;  /* 0x000ff00001457983 */ /* 0x000ea80000300800 */
[----:B------:R-:W2:Y:S04]  /*31de0*/  LDL.LU R70, [R1+0xfe8] ;  /* 0x000fe80001467983 */ /* 0x000ea80000300800 */
[----:B------:R0:W-:Y:S04]  /*31df0*/  STS.U16 [R2+UR5+0x40400], R73 ;  /* 0x0404004902007988 */ /* 0x0001e80008000405 */
[----:B------:R-:W2:Y:S04]  /*31e00*/  LDL.LU R72, [R1+0xfec] ;  /* 0x000fec0001487983 */ /* 0x000ea80000300800 */
[----:B------:R1:W-:Y:S04]  /*31e10*/  STS.U16 [R2+UR5+0x43000], R89 ;  /* 0x0430005902007988 */ /* 0x0003e80008000405 */
[----:B0-----:R-:W2:Y:S04]  /*31e20*/  LDL.LU R73, [R1+0xfe4] ;  /* 0x000fe40001497983 */ /* 0x001ea80000300800 */
[----:B-1----:R-:W2:Y:S01]  /*31e30*/  LDL.LU R89, [R1+0xfe0] ;  /* 0x000fe00001597983 */ /* 0x002ea20000300800 */
[----:B------:R-:W-:-:S04]  /*31e40*/  IMAD.MOV.U32 R12, RZ, RZ, R74 ;  /* 0x000000ffff0c7224 */ /* 0x000fc800078e004a */
[----:B------:R-:W-:-:S04]  /*31e50*/  IMAD.HI.U32 R77, R8, R12, RZ ;  /* 0x0000000c084d7227 */ /* 0x000fc800078e00ff */
[----:B------:R-:W-:-:S04]  /*31e60*/  IMAD.MOV R14, RZ, RZ, -R77 ;  /* 0x000000ffff0e7224 */ /* 0x000fc800078e0a4d */
[----:B------:R-:W-:Y:S01]  /*31e70*/  IMAD R12, R7, R14, R12 ;  /* 0x0000000e070c7224 */ /* 0x000fe200078e020c */
[C---:B------:R-:W-:Y:S01]  /*31e80*/  LOP3.LUT R14, R2.reuse, 0x20, RZ, 0x3c, !PT ;  /* 0x00000020020e7812 */ /* 0x040fe200078e3cff */
[----:B------:R-:W-:Y:S04]  /*31e90*/  STS.U16 [R2+UR5+0x40c00], R75 ;  /* 0x040c004b02007988 */ /* 0x000fe80008000405 */
[----:B------:R-:W-:Y:S04]  /*31ea0*/  STS.U16 [R2+UR5+0x41000], R76 ;  /* 0x0410004c02007988 */ /* 0x000fe80008000405 */
[----:B------:R-:W-:Y:S04]  /*31eb0*/  STS.U16 [R2+UR5+0x41400], R78 ;  /* 0x0414004e02007988 */ /* 0x000fe80008000405 */
[----:B------:R-:W-:Y:S04]  /*31ec0*/  STS.U16 [R2+UR5+0x41800], R80 ;  /* 0x0418005002007988 */ /* 0x000fe80008000405 */
[----:B------:R-:W-:Y:S04]  /*31ed0*/  STS.U16 [R2+UR5+0x41c00], R81 ;  /* 0x041c005102007988 */ /* 0x000fe80008000405 */
[----:B------:R-:W-:Y:S04]  /*31ee0*/  STS.U16 [R2+UR5+0x42000], R83 ;  /* 0x0420005302007988 */ /* 0x000fe80008000405 */
[----:B------:R-:W-:Y:S04]  /*31ef0*/  STS.U16 [R2+UR5+0x42400], R84 ;  /* 0x0424005402007988 */ /* 0x000fe80008000405 */
[----:B---3--:R0:W-:Y:S04]  /*31f00*/  STS.U16 [R2+UR5+0x43400], R91 ;  /* 0x0434005b02007988 */ /* 0x0081e80008000405 */
[----:B0-----:R-:W3:Y:S04]  /*31f10*/  LDL.LU R91, [R1+0xfd8] ;  /* 0x000fd800015b7983 */ /* 0x001ee80000300800 */
[----:B----4-:R0:W-:Y:S04]  /*31f20*/  STS.U16 [R2+UR5+0x43800], R86 ;  /* 0x0438005602007988 */ /* 0x0101e80008000405 */
[----:B--2---:R-:W-:Y:S04]  /*31f30*/  STS.U16 [R2+UR5+0x43c00], R57 ;  /* 0x043c003902007988 */ /* 0x004fe80008000405 */
[----:B------:R-:W2:Y:S04]  /*31f40*/  LDL.LU R75, [R1+0xfdc] ;  /* 0x000fdc00014b7983 */ /* 0x000ea80000300800 */
[----:B------:R-:W4:Y:S04]  /*31f50*/  LDL.LU R76, [R1+0xfd4] ;  /* 0x000fd400014c7983 */ /* 0x000f280000300800 */
[----:B------:R-:W2:Y:S04]  /*31f60*/  LDL.LU R78, [R1+0xfd0] ;  /* 0x000fd000014e7983 */ /* 0x000ea80000300800 */
[----:B------:R-:W2:Y:S04]  /*31f70*/  LDL.LU R80, [R1+0xfcc] ;  /* 0x000fcc0001507983 */ /* 0x000ea80000300800 */
[----:B------:R-:W2:Y:S04]  /*31f80*/  LDL.LU R81, [R1+0xfc8] ;  /* 0x000fc80001517983 */ /* 0x000ea80000300800 */
[----:B------:R-:W2:Y:S04]  /*31f90*/  LDL.LU R83, [R1+0xfc4] ;  /* 0x000fc40001537983 */ /* 0x000ea80000300800 */
[----:B------:R1:W-:Y:S04]  /*31fa0*/  STS.U16 [R14+UR5+0x40100], R87 ;  /* 0x040100570e007988 */ /* 0x0003e80008000405 */
[----:B------:R-:W-:Y:S04]  /*31fb0*/  STS.U16 [R14+UR5+0x40500], R59 ;  /* 0x0405003b0e007988 */ /* 0x000fe80008000405 */
[----:B------:R-:W-:Y:S04]  /*31fc0*/  STS.U16 [R14+UR5+0x40900], R61 ;  /* 0x0409003d0e007988 */ /* 0x000fe80008000405 */
[----:B------:R-:W-:Y:S04]  /*31fd0*/  STS.U16 [R14+UR5+0x40d00], R62 ;  /* 0x040d003e0e007988 */ /* 0x000fe80008000405 */
[----:B------:R-:W-:Y:S04]  /*31fe0*/  STS.U16 [R14+UR5+0x41100], R63 ;  /* 0x0411003f0e007988 */ /* 0x000fe80008000405 */
[----:B------:R-:W-:Y:S04]  /*31ff0*/  STS.U16 [R14+UR5+0x41500], R64 ;  /* 0x041500400e007988 */ /* 0x000fe80008000405 */
[----:B------:R-:W4:Y:S04]  /*32000*/  LDL.LU R84, [R1+0xfc0] ;  /* 0x000fc00001547983 */ /* 0x000f280000300800 */
[----:B------:R-:W-:Y:S04]  /*32010*/  STS.U16 [R14+UR5+0x41900], R65 ;  /* 0x041900410e007988 */ /* 0x000fe80008000405 */
[----:B0-----:R-:W4:Y:S04]  /*32020*/  LDL.LU R86, [R1+0xfbc] ;  /* 0x000fbc0001567983 */ /* 0x001f280000300800 */
[----:B------:R-:W-:Y:S04]  /*32030*/  STS.U16 [R14+UR5+0x41d00], R66 ;  /* 0x041d00420e007988 */ /* 0x000fe80008000405 */
[----:B-1----:R-:W4:Y:S04]  /*32040*/  LDL.LU R87, [R1+0xfb8] ;  /* 0x000fb80001577983 */ /* 0x002f280000300800 */
[----:B------:R0:W-:Y:S04]  /*32050*/  STS.U16 [R14+UR5+0x42100], R92 ;  /* 0x0421005c0e007988 */ /* 0x0001e80008000405 */
[----:B0-----:R-:W4:Y:S04]  /*32060*/  LDL.LU R92, [R1+0xfb4] ;  /* 0x000fb400015c7983 */ /* 0x001f280000300800 */
[----:B------:R-:W-:Y:S04]  /*32070*/  STS.U16 [R14+UR5+0x42500], R67 ;  /* 0x042500430e007988 */ /* 0x000fe80008000405 */
[----:B------:R-:W-:Y:S04]  /*32080*/  STS.U16 [R14+UR5+0x42900], R69 ;  /* 0x042900450e007988 */ /* 0x000fe80008000405 */
[----:B------:R-:W-:Y:S04]  /*32090*/  STS.U16 [R14+UR5+0x42d00], R70 ;  /* 0x042d00460e007988 */ /* 0x000fe80008000405 */
[----:B------:R-:W-:Y:S04]  /*320a0*/  STS.U16 [R14+UR5+0x43100], R72 ;  /* 0x043100480e007988 */ /* 0x000fe80008000405 */
[----:B------:R-:W-:Y:S04]  /*320b0*/  STS.U16 [R14+UR5+0x43500], R73 ;  /* 0x043500490e007988 */ /* 0x000fe80008000405 */
[----:B------:R0:W-:Y:S04]  /*320c0*/  STS.U16 [R14+UR5+0x43900], R89 ;  /* 0x043900590e007988 */ /* 0x0001e80008000405 */
[----:B0-----:R-:W4:Y:S04]  /*320d0*/  LDL.LU R89, [R1+0xfb0] ;  /* 0x000fb00001597983 */ /* 0x001f280000300800 */
[----:B---3--:R0:W-:Y:S04]  /*320e0*/  STS.U16 [R14+UR5+0x43d00], R91 ;  /* 0x043d005b0e007988 */ /* 0x0081e80008000405 */
[----:B0-----:R-:W3:Y:S04]  /*320f0*/  LDL.LU R91, [R1+0xfa8] ;  /* 0x000fa800015b7983 */ /* 0x001ee80000300800 */
        /* <DEDUP_REMOVED lines=10> */
[----:B--2---:R0:W-:Y:S04]  /*321a0*/  STS.U16 [R22+UR5+0x40200], R75 ;  /* 0x0402004b16007988 */ /* 0x0041e80008000405 */
[----:B----4-:R1:W-:Y:S04]  /*321b0*/  STS.U16 [R22+UR5+0x40600], R76 ;  /* 0x0406004c16007988 */ /* 0x0103e80008000405 */
[----:B------:R2:W-:Y:S04]  /*321c0*/  STS.U16 [R22+UR5+0x40a00], R78 ;  /* 0x040a004e16007988 */ /* 0x0005e80008000405 */
[----:B------:R-:W-:Y:S04]  /*321d0*/  STS.U16 [R22+UR5+0x40e00], R80 ;  /* 0x040e005016007988 */ /* 0x000fe80008000405 */
[----:B------:R-:W-:Y:S04]  /*321e0*/  STS.U16 [R22+UR5+0x41200], R81 ;  /* 0x0412005116007988 */ /* 0x000fe80008000405 */
[----:B------:R-:W4:Y:S04]  /*321f0*/  LDL.LU R70, [R1+0xf7c] ;  /* 0x000f7c0001467983 */ /* 0x000f280000300800 */
[----:B------:R-:W-:Y:S04]  /*32200*/  STS.U16 [R22+UR5+0x41600], R83 ;  /* 0x0416005316007988 */ /* 0x000fe80008000405 */
[----:B------:R-:W4:Y:S04]  /*32210*/  LDL.LU R72, [R1+0xf78] ;  /* 0x000f780001487983 */ /* 0x000f280000300800 */
[----:B------:R-:W-:Y:S04]  /*32220*/  STS.U16 [R22+UR5+0x41a00], R84 ;  /* 0x041a005416007988 */ /* 0x000fe80008000405 */
[----:B------:R-:W4:Y:S04]  /*32230*/  LDL.LU R73, [R1+0xf74] ;  /* 0x000f740001497983 */ /* 0x000f280000300800 */
[----:B------:R-:W-:Y:S04]  /*32240*/  STS.U16 [R22+UR5+0x41e00], R86 ;  /* 0x041e005616007988 */ /* 0x000fe80008000405 */
[----:B0-----:R-:W4:Y:S04]  /*32250*/  LDL.LU R75, [R1+0xf70] ;  /* 0x000f7000014b7983 */ /* 0x001f280000300800 */
[----:B------:R-:W-:Y:S04]  /*32260*/  STS.U16 [R22+UR5+0x42200], R87 ;  /* 0x0422005716007988 */ /* 0x000fe80008000405 */
[----:B-1----:R-:W4:Y:S04]  /*32270*/  LDL.LU R76, [R1+0xf6c] ;  /* 0x000f6c00014c7983 */ /* 0x002f280000300800 */
[----:B------:R0:W-:Y:S04]  /*32280*/  STS.U16 [R22+UR5+0x42600], R92 ;  /* 0x0426005c16007988 */ /* 0x0001e80008000405 */
[----:B--2---:R-:W2:Y:S04]  /*32290*/  LDL.LU R78, [R1+0xf68] ;  /* 0x000f6800014e7983 */ /* 0x004ea80000300800 */
[----:B0-----:R-:W2:Y:S01]  /*322a0*/  LDL.LU R92, [R1+0xf64] ;  /* 0x000f6400015c7983 */ /* 0x001ea20000300800 */
[----:B------:R-:W-:-:S03]  /*322b0*/  LOP3.LUT R14, R2, 0x60, RZ, 0x3c, !PT ;  /* 0x00000060020e7812 */ /* 0x000fc600078e3cff */
[----:B------:R0:W-:Y:S04]  /*322c0*/  STS.U16 [R22+UR5+0x42a00], R89 ;  /* 0x042a005916007988 */ /* 0x0001e80008000405 */
[----:B------:R-:W2:Y:S04]  /*322d0*/  LDL.LU R80, [R1+0xf60] ;  /* 0x000f600001507983 */ /* 0x000ea80000300800 */
[----:B0-----:R-:W2:Y:S04]  /*322e0*/  LDL.LU R89, [R1+0x3c8] ;  /* 0x0003c80001597983 */ /* 0x001ea80000300800 */
[----:B------:R-:W2:Y:S04]  /*322f0*/  LDL.LU R81, [R1+0x3c4] ;  /* 0x0003c40001517983 */ /* 0x000ea80000300800 */
[----:B------:R-:W2:Y:S04]  /*32300*/  LDL.LU R83, [R1+0x3b8] ;  /* 0x0003b80001537983 */ /* 0x000ea80000300800 */
[----:B------:R-:W2:Y:S04]  /*32310*/  LDL.LU R84, [R1+0x3b0] ;  /* 0x0003b00001547983 */ /* 0x000ea80000300800 */
[----:B------:R-:W2:Y:S04]  /*32320*/  LDL.LU R86, [R1+0x3a8] ;  /* 0x0003a80001567983 */ /* 0x000ea80000300800 */
[----:B------:R-:W2:Y:S04]  /*32330*/  LDL.LU R87, [R1+0x39c] ;  /* 0x00039c0001577983 */ /* 0x000ea80000300800 */
[----:B---3--:R0:W-:Y:S04]  /*32340*/  STS.U16 [R22+UR5+0x42e00], R91 ;  /* 0x042e005b16007988 */ /* 0x0081e80008000405 */
[----:B------:R-:W-:Y:S04]  /*32350*/  STS.U16 [R22+UR5+0x43200], R57 ;  /* 0x0432003916007988 */ /* 0x000fe80008000405 */
[----:B------:R-:W-:Y:S04]  /*32360*/  STS.U16 [R22+UR5+0x43600], R59 ;  /* 0x0436003b16007988 */ /* 0x000fe80008000405 */
[----:B------:R-:W-:Y:S04]  /*32370*/  STS.U16 [R22+UR5+0x43a00], R61 ;  /* 0x043a003d16007988 */ /* 0x000fe80008000405 */
[----:B------:R-:W-:Y:S04]  /*32380*/  STS.U16 [R22+UR5+0x43e00], R62 ;  /* 0x043e003e16007988 */ /* 0x000fe80008000405 */
[----:B------:R-:W-:Y:S04]  /*32390*/  STS.U16 [R14+UR5+0x40300], R63 ;  /* 0x0403003f0e007988 */ /* 0x000fe80008000405 */
[----:B------:R-:W-:Y:S04]  /*323a0*/  STS.U16 [R14+UR5+0x40700], R64 ;  /* 0x040700400e007988 */ /* 0x000fe80008000405 */
[----:B------:R-:W-:Y:S04]  /*323b0*/  STS.U16 [R14+UR5+0x40b00], R65 ;  /* 0x040b00410e007988 */ /* 0x000fe80008000405 */
[----:B------:R-:W-:Y:S04]  /*323c0*/  STS.U16 [R14+UR5+0x40f00], R66 ;  /* 0x040f00420e007988 */ /* 0x000fe80008000405 */
[----:B0-----:R-:W3:Y:S04]  /*323d0*/  LDL.LU R91, [R1+0x398] ;  /* 0x00039800015b7983 */ /* 0x001ee80000300800 */
[----:B------:R-:W-:Y:S04]  /*323e0*/  STS.U16 [R14+UR5+0x41300], R67 ;  /* 0x041300430e007988 */ /* 0x000fe80008000405 */
[----:B------:R-:W-:Y:S04]  /*323f0*/  STL [R1+0x17c8], R2 ;  /* 0x0017c80201007387 */ /* 0x000fe80000100800 */
[----:B------:R-:W-:Y:S04]  /*32400*/  STS.U16 [R14+UR5+0x41700], R69 ;  /* 0x041700450e007988 */ /* 0x000fe80008000405 */
[----:B------:R-:W-:Y:S04]  /*32410*/  STL [R1+0x17a4], R14 ;  /* 0x0017a40e01007387 */ /* 0x000fe80000100800 */
[----:B------:R0:W-:Y:S04]  /*32420*/  STS.U16 [R14+UR5+0x41b00], R4 ;  /* 0x041b00040e007988 */ /* 0x0001e80008000405 */
[----:B0-----:R-:W3:Y:S04]  /*32430*/  LDL.LU R4, [R1+0x1cbc] ;  /* 0x001cbc0001047983 */ /* 0x001ee80000300800 */
[----:B----4-:R-:W-:Y:S04]  /*32440*/  STS.U16 [R14+UR5+0x41f00], R70 ;  /* 0x041f00460e007988 */ /* 0x010fe80008000405 */
[----:B------:R-:W-:Y:S04]  /*32450*/  STS.U16 [R14+UR5+0x42300], R72 ;  /* 0x042300480e007988 */ /* 0x000fe80008000405 */
[----:B------:R-:W-:Y:S04]  /*32460*/  STS.U16 [R14+UR5+0x42700], R73 ;  /* 0x042700490e007988 */ /* 0x000fe80008000405 */
[----:B------:R-:W-:Y:S04]  /*32470*/  STS.U16 [R14+UR5+0x42b00], R75 ;  /* 0x042b004b0e007988 */ /* 0x000fe80008000405 */
[----:B------:R-:W-:Y:S04]  /*32480*/  STS.U16 [R14+UR5+0x42f00], R76 ;  /* 0x042f004c0e007988 */ /* 0x000fe80008000405 */
[----:B--2---:R-:W-:Y:S04]  /*32490*/  STS.U16 [R14+UR5+0x43300], R78 ;  /* 0x0433004e0e007988 */ /* 0x004fe80008000405 */
[----:B------:R0:W-:Y:S04]  /*324a0*/  STS.U16 [R14+UR5+0x43700], R92 ;  /* 0x0437005c0e007988 */ /* 0x0001e80008000405 */
[----:B0-----:R-:W2:Y:S04]  /*324b0*/  LDL.LU R92, [R1+0x38c] ;  /* 0x00038c00015c7983 */ /* 0x001ea80000300800 */
[----:B------:R-:W-:Y:S04]  /*324c0*/  STS.U16 [R14+UR5+0x43b00], R80 ;  /* 0x043b00500e007988 */ /* 0x000fe80008000405 */
[----:B------:R-:W-:Y:S04]  /*324d0*/  STS.U16 [R14+UR5+0x43f00], R15 ;  /* 0x043f000f0e007988 */ /* 0x000fe80008000405 */
[----:B---3--:R0:W-:Y:S04]  /*324e0*/  STS.U16 [R4+UR5], R89 ;  /* 0x0000005904007988 */ /* 0x0081e80008000405 */
[----:B0-----:R-:W3:Y:S04]  /*324f0*/  LDL.LU R89, [R1+0x380] ;  /* 0x0003800001597983 */ /* 0x001ee80000300800 */
        /* <DEDUP_REMOVED lines=18> */
[----:B------:R0:W-:Y:S04]  /*32620*/  STS.U16 [R4+UR5+0x1800], R91 ;  /* 0x0018005b04007988 */ /* 0x0001e80008000405 */
[----:B------:R-:W4:Y:S04]  /*32630*/  LDL.LU R76, [R1+0x2dc] ;  /* 0x0002dc00014c7983 */ /* 0x000f280000300800 */
[----:B--2---:R1:W-:Y:S04]  /*32640*/  STS.U16 [R4+UR5+0x1c00], R92 ;  /* 0x001c005c04007988 */ /* 0x0043e80008000405 */
[----:B0-----:R-:W2:Y:S04]  /*32650*/  LDL.LU R91, [R1+0x2d4] ;  /* 0x0002d400015b7983 */ /* 0x001ea80000300800 */
[----:B------:R-:W4:Y:S04]  /*32660*/  LDL.LU R78, [R1+0x2cc] ;  /* 0x0002cc00014e7983 */ /* 0x000f280000300800 */
[----:B------:R-:W4:Y:S04]  /*32670*/  LDL.LU R80, [R1+0x2c8] ;  /* 0x0002c80001507983 */ /* 0x000f280000300800 */
[----:B-1----:R-:W4:Y:S04]  /*32680*/  LDL.LU R92, [R1+0x2bc] ;  /* 0x0002bc00015c7983 */ /* 0x002f280000300800 */
[----:B------:R0:W-:Y:S04]  /*32690*/  STS.U16 [R4+UR5+0x400], R81 ;  /* 0x0004005104007988 */ /* 0x0001e80008000405 */
[----:B------:R1:W-:Y:S04]  /*326a0*/  STS.U16 [R4+UR5+0x800], R83 ;  /* 0x0008005304007988 */ /* 0x0003e80008000405 */
[----:B0-----:R-:W4:Y:S04]  /*326b0*/  LDL.LU R81, [R1+0x2a8] ;  /* 0x0002a80001517983 */ /* 0x001f280000300800 */
[----:B-1----:R-:W4:Y:S04]  /*326c0*/  LDL.LU R83, [R1+0x29c] ;  /* 0x00029c0001537983 */ /* 0x002f280000300800 */
[----:B------:R0:W-:Y:S04]  /*326d0*/  STS.U16 [R4+UR5+0xc00], R84 ;  /* 0x000c005404007988 */ /* 0x0001e80008000405 */
[----:B------:R1:W-:Y:S04]  /*326e0*/  STS.U16 [R4+UR5+0x1000], R86 ;  /* 0x0010005604007988 */ /* 0x0003e80008000405 */
[----:B------:R1:W-:Y:S04]  /*326f0*/  STS.U16 [R4+UR5+0x1400], R87 ;  /* 0x0014005704007988 */ /* 0x0003e80008000405 */
[----:B0-----:R-:W4:Y:S04]  /*32700*/  LDL.LU R84, [R1+0x298] ;  /* 0x0002980001547983 */ /* 0x001f280000300800 */
[----:B-1----:R-:W4:Y:S04]  /*32710*/  LDL.LU R86, [R1+0x290] ;  /* 0x0002900001567983 */ /* 0x002f280000300800 */
[----:B------:R-:W4:Y:S04]  /*32720*/  LDL.LU R87, [R1+0x288] ;  /* 0x0002880001577983 */ /* 0x000f280000300800 */
[----:B---3--:R0:W-:Y:S04]  /*32730*/  STS.U16 [R4+UR5+0x2000], R89 ;  /* 0x0020005904007988 */ /* 0x0081e80008000405 */
[----:B0-----:R-:W3:Y:S04]  /*32740*/  LDL.LU R89, [R1+0x278] ;  /* 0x0002780001597983 */ /* 0x001ee80000300800 */
[----:B--2---:R0:W-:Y:S04]  /*32750*/  STS.U16 [R4+UR5+0x7000], R91 ;  /* 0x0070005b04007988 */ /* 0x0041e80008000405 */
[----:B0-----:R-:W2:Y:S04]  /*32760*/  LDL.LU R91, [R1+0x270] ;  /* 0x00027000015b7983 */ /* 0x001ea80000300800 */
[----:B----4-:R0:W-:Y:S04]  /*32770*/  STS.U16 [R4+UR5+0x7c00], R92 ;  /* 0x007c005c04007988 */ /* 0x0101e80008000405 */
[----:B0-----:R-:W4:Y:S04]  /*32780*/  LDL.LU R92, [R1+0x264] ;  /* 0x00026400015c7983 */ /* 0x001f280000300800 */
[----:B------:R0:W-:Y:S04]  /*32790*/  STS.U16 [R4+UR5+0x3400], R57 ;  /* 0x0034003904007988 */ /* 0x0001e80008000405 */
[----:B------:R1:W-:Y:S04]  /*327a0*/  STS.U16 [R4+UR5+0x3800], R59 ;  /* 0x0038003b04007988 */ /* 0x0003e80008000405 */
[----:B------:R1:W-:Y:S04]  /*327b0*/  STS.U16 [R4+UR5+0x3c00], R61 ;  /* 0x003c003d04007988 */ /* 0x0003e80008000405 */
[----:B0-----:R-:W4:Y:S04]  /*327c0*/  LDL.LU R57, [R1+0x258] ;  /* 0x0002580001397983 */ /* 0x001f280000300800 */
[----:B-1----:R-:W4:Y:S04]  /*327d0*/  LDL.LU R59, [R1+0x254] ;  /* 0x00025400013b7983 */ /* 0x002f280000300800 */
[----:B------:R0:W-:Y:S04]  /*327e0*/  STS.U16 [R4+UR5+0x4000], R62 ;  /* 0x0040003e04007988 */ /* 0x0001e80008000405 */
[----:B------:R-:W4:Y:S04]  /*327f0*/  LDL.LU R61, [R1+0x248] ;  /* 0x00024800013d7983 */ /* 0x000f280000300800 */
[----:B------:R1:W-:Y:S04]  /*32800*/  STS.U16 [R4+UR5+0x4400], R63 ;  /* 0x0044003f04007988 */ /* 0x0003e80008000405 */
[----:B0-----:R-:W4:Y:S04]  /*32810*/  LDL.LU R62, [R1+0x23c] ;  /* 0x00023c00013e7983 */ /* 0x001f280000300800 */
[----:B------:R0:W-:Y:S04]  /*32820*/  STS.U16 [R4+UR5+0x4800], R64 ;  /* 0x0048004004007988 */ /* 0x0001e80008000405 */
[----:B-1----:R-:W4:Y:S04]  /*32830*/  LDL.LU R63, [R1+0x230] ;  /* 0x00023000013f7983 */ /* 0x002f280000300800 */
        /* <DEDUP_REMOVED lines=34> */
[----:B-1----:R-:W4:Y:S04]  /*32a60*/  LDL.LU R87, [R1+0x114] ;  /* 0x0001140001577983 */ /* 0x002f280000300800 */
[----:B------:R-:W-:Y:S04]  /*32a70*/  STS.U16 [R4+UR5+0x2400], R15 ;  /* 0x0024000f04007988 */ /* 0x000fe80008000405 */
[----:B------:R-:W-:Y:S04]  /*32a80*/  STS.U16 [R4+UR5+0x2800], R14 ;  /* 0x0028000e04007988 */ /* 0x000fe80008000405 */
[----:B---3--:R0:W-:Y:S04]  /*32a90*/  STS.U16 [R4+UR5+0x11400], R89 ;  /* 0x0114005904007988 */ /* 0x0081e80008000405 */
[----:B0-----:R-:W3:Y:S04]  /*32aa0*/  LDL.LU R89, [R1+0x110] ;  /* 0x0001100001597983 */ /* 0x001ee80000300800 */
[----:B--2---:R0:W-:Y:S04]  /*32ab0*/  STS.U16 [R4+UR5+0x11800], R91 ;  /* 0x0118005b04007988 */ /* 0x0041e80008000405 */
[----:B0-----:R-:W2:Y:S04]  /*32ac0*/  LDL.LU R91, [R1+0x104] ;  /* 0x00010400015b7983 */ /* 0x001ea80000300800 */
[----:B----4-:R0:W-:Y:S04]  /*32ad0*/  STS.U16 [R4+UR5+0x11c00], R92 ;  /* 0x011c005c04007988 */ /* 0x0101e80008000405 */
[----:B0-----:R-:W4:Y:S04]  /*32ae0*/  LDL.LU R92, [R1+0x100] ;  /* 0x00010000015c7983 */ /* 0x001f280000300800 */
[----:B------:R-:W4:Y:S04]  /*32af0*/  LDL.LU R15, [R1+0xf4] ;  /* 0x0000f400010f7983 */ /* 0x000f280000300800 */
[----:B------:R-:W4:Y:S04]  /*32b00*/  LDL.LU R14, [R1+0x8] ;  /* 0x00000800010e7983 */ /* 0x000f280000300800 */
[----:B------:R0:W-:Y:S04]  /*32b10*/  STS.U16 [R4+UR5+0x3000], R26 ;  /* 0x0030001a04007988 */ /* 0x0001e80008000405 */
[----:B------:R1:W-:Y:S04]  /*32b20*/  STS.U16 [R4+UR5+0x12000], R57 ;  /* 0x0120003904007988 */ /* 0x0003e80008000405 */
[----:B------:R1:W-:Y:S04]  /*32b30*/  STS.U16 [R4+UR5+0x12400], R59 ;  /* 0x0124003b04007988 */ /* 0x0003e80008000405 */
[----:B0-----:R-:W4:Y:S04]  /*32b40*/  LDL.LU R26, [R1] ;  /* 0x00000000011a7983 */ /* 0x001f280000300800 */
[----:B-1----:R-:W4:Y:S04]  /*32b50*/  LDL.LU R57, [R1+0x1cb8] ;  /* 0x001cb80001397983 */ /* 0x002f280000300800 */
[----:B------:R-:W4:Y:S04]  /*32b60*/  LDL.LU R59, [R1+0x1cb4] ;  /* 0x001cb400013b7983 */ /* 0x000f280000300800 */
[----:B------:R0:W-:Y:S04]  /*32b70*/  STS.U16 [R4+UR5+0x12800], R61 ;  /* 0x0128003d04007988 */ /* 0x0001e80008000405 */
[----:B------:R1:W-:Y:S04]  /*32b80*/  STS.U16 [R4+UR5+0x12c00], R62 ;  /* 0x012c003e04007988 */ /* 0x0003e80008000405 */
[----:B------:R1:W-:Y:S04]  /*32b90*/  STS.U16 [R4+UR5+0x13000], R63 ;  /* 0x0130003f04007988 */ /* 0x0003e80008000405 */
[----:B0-----:R-:W4:Y:S04]  /*32ba0*/  LDL.LU R61, [R1+0x1cb0] ;  /* 0x001cb000013d7983 */ /* 0x001f280000300800 */
        /* <DEDUP_REMOVED lines=28> */
[----:B------:R1:W-:Y:S01]  /*32d70*/  STS.U16 [R4+UR5+0x16800], R83 ;  /* 0x0168005304007988 */ /* 0x0003e20008000405 */
[----:B0-----:R-:W-:-:S03]  /*32d80*/  LOP3.LUT R22, R4, 0x10, RZ, 0x3c, !PT ;  /* 0x0000001004167812 */ /* 0x001fc600078e3cff */
[----:B------:R0:W-:Y:S04]  /*32d90*/  STS.U16 [R4+UR5+0x17000], R84 ;  /* 0x0170005404007988 */ /* 0x0001e80008000405 */
[----:B-1----:R-:W4:Y:S04]  /*32da0*/  LDL.LU R81, [R1+0x1c74] ;  /* 0x001c740001517983 */ /* 0x002f280000300800 */
[----:B------:R-:W4:Y:S04]  /*32db0*/  LDL.LU R83, [R1+0x1c70] ;  /* 0x001c700001537983 */ /* 0x000f280000300800 */
[----:B0-----:R-:W4:Y:S04]  /*32dc0*/  LDL.LU R84, [R1+0x1c6c] ;  /* 0x001c6c0001547983 */ /* 0x001f280000300800 */
[----:B------:R0:W-:Y:S04]  /*32dd0*/  STS.U16 [R4+UR5+0x17400], R86 ;  /* 0x0174005604007988 */ /* 0x0001e80008000405 */
[----:B------:R1:W-:Y:S04]  /*32de0*/  STS.U16 [R4+UR5+0x17800], R87 ;  /* 0x0178005704007988 */ /* 0x0003e80008000405 */
[----:B0-----:R-:W4:Y:S04]  /*32df0*/  LDL.LU R86, [R1+0x1c68] ;  /* 0x001c680001567983 */ /* 0x001f280000300800 */
[----:B---3--:R0:W-:Y:S04]  /*32e00*/  STS.U16 [R4+UR5+0x17c00], R89 ;  /* 0x017c005904007988 */ /* 0x0081e80008000405 */
[----:B-1----:R-:W3:Y:S04]  /*32e10*/  LDL.LU R87, [R1+0x1c64] ;  /* 0x001c640001577983 */ /* 0x002ee80000300800 */
[----:B0-----:R-:W3:Y:S04]  /*32e20*/  LDL.LU R89, [R1+0x1c60] ;  /* 0x001c600001597983 */ /* 0x001ee80000300800 */
[----:B--2---:R0:W-:Y:S04]  /*32e30*/  STS.U16 [R22+UR5+0x80], R91 ;  /* 0x0000805b16007988 */ /* 0x0041e80008000405 */
[----:B0-----:R-:W2:Y:S04]  /*32e40*/  LDL.LU R91, [R1+0x1c5c] ;  /* 0x001c5c00015b7983 */ /* 0x001ea80000300800 */
[----:B----4-:R0:W-:Y:S04]  /*32e50*/  STS.U16 [R22+UR5+0x480], R92 ;  /* 0x0004805c16007988 */ /* 0x0101e80008000405 */
[----:B------:R1:W-:Y:S04]  /*32e60*/  STS.U16 [R22+UR5+0x880], R15 ;  /* 0x0008800f16007988 */ /* 0x0003e80008000405 */
[----:B------:R4:W-:Y:S04]  /*32e70*/  STS.U16 [R22+UR5+0xc80], R14 ;  /* 0x000c800e16007988 */ /* 0x0009e80008000405 */
[----:B0-----:R-:W2:Y:S04]  /*32e80*/  LDL.LU R92, [R1+0x1c58] ;  /* 0x001c5800015c7983 */ /* 0x001ea80000300800 */
[----:B-1----:R-:W2:Y:S04]  /*32e90*/  LDL R15, [R1+0x5cc] ;  /* 0x0005cc00010f7983 */ /* 0x002ea80000100800 */
[----:B----4-:R-:W2:Y:S04]  /*32ea0*/  LDL R14, [R1+0x5d0] ;  /* 0x0005d000010e7983 */ /* 0x010ea80000100800 */
[----:B------:R0:W-:Y:S02]  /*32eb0*/  STS.U16 [R22+UR5+0x1080], R26 ;  /* 0x0010801a16007988 */ /* 0x0001e40008000405 */
[----:B0-----:R-:W-:-:S05]  /*32ec0*/  LOP3.LUT R26, R4, 0x20, RZ, 0x3c, !PT ;  /* 0x00000020041a7812 */ /* 0x001fca00078e3cff */
[----:B------:R0:W-:Y:S04]  /*32ed0*/  STL [R1+0x169c], R26 ;  /* 0x00169c1a01007387 */ /* 0x0001e80000100800 */
[----:B0-----:R-:W4:Y:S04]  /*32ee0*/  LDL.LU R26, [R1+0x1c54] ;  /* 0x001c5400011a7983 */ /* 0x001f280000300800 */
[----:B------:R0:W-:Y:S04]  /*32ef0*/  STL [R1+0x17d0], R4 ;  /* 0x0017d00401007387 */ /* 0x0001e80000100800 */
[----:B0-----:R-:W4:Y:S04]  /*32f00*/  LDL R4, [R1+0x169c] ;  /* 0x00169c0001047983 */ /* 0x001f280000100800 */
[----:B--2---:R-:W2:Y:S04]  /*32f10*/  @P2 LDG.E.U16 R93, desc[UR16][R14.64] ;  /* 0x000000100e5d2981 */ /* 0x004ea8000c1e1500 */
[----:B------:R-:W-:Y:S04]  /*32f20*/  STS.U16 [R22+UR5+0x1480], R92 ;  /* 0x0014805c16007988 */ /* 0x000fe80008000405 */
[----:B------:R-:W-:Y:S04]  /*32f30*/  STS.U16 [R22+UR5+0x1880], R91 ;  /* 0x0018805b16007988 */ /* 0x000fe80008000405 */
[----:B---3--:R-:W-:Y:S04]  /*32f40*/  STS.U16 [R22+UR5+0x1c80], R89 ;  /* 0x001c805916007988 */ /* 0x008fe80008000405 */
        /* <DEDUP_REMOVED lines=52> */
[----:B----4-:R-:W-:Y:S04]  /*33290*/  STS.U16 [R22+UR5+0x17080], R26 ;  /* 0x0170801a16007988 */ /* 0x010fe80008000405 */
[----:B------:R-:W-:Y:S04]  /*332a0*/  STS.U16 [R22+UR5+0x17480], R25 ;  /* 0x0174801916007988 */ /* 0x000fe80008000405 */
[----:B------:R-:W-:Y:S04]  /*332b0*/  STS.U16 [R22+UR5+0x17880], R24 ;  /* 0x0178801816007988 */ /* 0x000fe80008000405 */
[----:B------:R0:W-:Y:S04]  /*332c0*/  STS.U16 [R22+UR5+0x17c80], R23 ;  /* 0x017c801716007988 */ /* 0x0001e80008000405 */
[----:B0-----:R-:W3:Y:S04]  /*332d0*/  LDL.LU R22, [R1+0x1c50] ;  /* 0x001c500001167983 */ /* 0x001ee80000300800 */
[----:B------:R-:W-:Y:S04]  /*332e0*/  STL [R1+0x182c], R4 ;  /* 0x00182c0401007387 */ /* 0x000fe80000100800 */
[----:B--2---:R0:W-:Y:S04]  /*332f0*/  STL [R1+0x1694], R93 ;  /* 0x0016945d01007387 */ /* 0x0041e80000100800 */
[----:B0-----:R-:W2:Y:S04]  /*33300*/  LDL.LU R93, [R1+0x1c4c] ;  /* 0x001c4c00015d7983 */ /* 0x001ea80000300800 */
[----:B------:R-:W4:Y:S04]  /*33310*/  LDL R14, [R1+0x5d4] ;  /* 0x0005d400010e7983 */ /* 0x000f280000100800 */
[----:B------:R-:W4:Y:S02]  /*33320*/  LDL R15, [R1+0x5d8] ;  /* 0x0005d800010f7983 */ /* 0x000f240000100800 */
[----:B----4-:R-:W-:-:S04]  /*33330*/  @P2 LOP3.LUT R15, R15, R14, RZ, 0x3c, !PT ;  /* 0x0000000e0f0f2212 */ /* 0x010fc800078e3cff */
[----:B------:R-:W-:-:S04]  /*33340*/  @P2 LOP3.LUT R14, R15, R14, RZ, 0x3c, !PT ;  /* 0x0000000e0f0e2212 */ /* 0x000fc800078e3cff */
[----:B------:R-:W-:-:S05]  /*33350*/  @P2 LOP3.LUT R15, R15, R14, RZ, 0x3c, !PT ;  /* 0x0000000e0f0f2212 */ /* 0x000fca00078e3cff */
[----:B------:R-:W4:Y:S04]  /*33360*/  @P2 LDG.E.U16 R88, desc[UR16][R14.64] ;  /* 0x000000100e582981 */ /* 0x000f28000c1e1500 */
[----:B----4-:R0:W-:Y:S04]  /*33370*/  STL [R1+0x17b8], R88 ;  /* 0x0017b85801007387 */ /* 0x0101e80000100800 */
[----:B0-----:R-:W4:Y:S04]  /*33380*/  LDL.LU R88, [R1+0x1c48] ;  /* 0x001c480001587983 */ /* 0x001f280000300800 */
        /* <DEDUP_REMOVED lines=11> */
[----:B----4-:R-:W-:-:S02]  /*33440*/  PRMT R88, RZ, 0x7610, R88 ;  /* 0x00007610ff587816 */ /* 0x010fc40000000058 */
[----:B---3--:R-:W-:-:S04]  /*33450*/  @P2 LOP3.LUT R15, R15, R14, RZ, 0x3c, !PT ;  /* 0x0000000e0f0f2212 */ /* 0x008fc800078e3cff */
        /* <DEDUP_REMOVED lines=1905> */
[----:B------:R-:W4:Y:S02]  /*3ab70*/  LDL R15, [R1+0xcb4] ;  /* 0x000cb400010f7983 */ /* 0x000f240000100800 */
[----:B----4-:R-:W-:-:S04]  /*3ab80*/  @P2 LOP3.LUT R15, R15, R14, RZ, 0x3c, !PT ;  /* 0x0000000e0f0f2212 */ /* 0x010fc800078e3cff */
[----:B------:R-:W-:-:S04]  /*3ab90*/  @P2 LOP3.LUT R14, R15, R14, RZ, 0x3c, !PT ;  /* 0x0000000e0f0e2212 */ /* 0x000fc800078e3cff */
[----:B------:R-:W-:-:S05]  /*3aba0*/  @P2 LOP3.LUT R15, R15, R14, RZ, 0x3c, !PT ;  /* 0x0000000e0f0f2212 */ /* 0x000fca00078e3cff */
[----:B------:R0:W4:Y:S04]  /*3abb0*/  @P2 LDG.E.U16 R79, desc[UR16][R14.64] ;  /* 0x000000100e4f2981 */ /* 0x000128000c1e1500 */
[----:B------:R-:W0:Y:S04]  /*3abc0*/  LDL R14, [R1+0xcb8] ;  /* 0x000cb800010e7983 */ /* 0x000e280000100800 */
[----:B------:R-:W0:Y:S01]  /*3abd0*/  LDL R15, [R1+0xcbc] ;  /* 0x000cbc00010f7983 */ /* 0x000e220000100800 */
[----:B--2---:R-:W-:Y:S02]  /*3abe0*/  PRMT R93, RZ, 0x7610, R93 ;  /* 0x00007610ff5d7816 */ /* 0x004fe4000000005d */
[----:B0-----:R-:W-:-:S04]  /*3abf0*/  @P2 LOP3.LUT R15, R15, R14, RZ, 0x3c, !PT ;  /* 0x0000000e0f0f2212 */ /* 0x001fc800078e3cff */
[----:B------:R-:W-:-:S04]  /*3ac00*/  @P2 LOP3.LUT R14, R15, R14, RZ, 0x3c, !PT ;  /* 0x0000000e0f0e2212 */ /* 0x000fc800078e3cff */
[----:B------:R-:W-:-:S05]  /*3ac10*/  @P2 LOP3.LUT R15, R15, R14, RZ, 0x3c, !PT ;  /* 0x0000000e0f0f2212 */ /* 0x000fca00078e3cff */
[----:B------:R-:W2:Y:S04]  /*3ac20*/  @P2 LDG.E.U16 R93, desc[UR16][R14.64] ;  /* 0x000000100e5d2981 */ /* 0x000ea8000c1e1500 */
[----:B----4-:R-:W-:Y:S04]  /*3ac30*/  STL [R1+0x17d4], R79 ;  /* 0x0017d44f01007387 */ /* 0x010fe80000100800 */
        /* <DEDUP_REMOVED lines=211> */
[----:B----4-:R-:W-:Y:S04]  /*3b970*/  STL [R1+0x17e4], R75 ;  /* 0x0017e44b01007387 */ /* 0x010fe80000100800 */
        /* <DEDUP_REMOVED lines=38> */
[----:B------:R-:W-:Y:S02]  /*3bbe0*/  IMAD.MOV.U32 R13, RZ, RZ, R71 ;  /* 0x000000ffff0d7224 */ /* 0x000fe400078e0047 */
[----:B------:R-:W-:-:S02]  /*3bbf0*/  IMAD.MOV R68, RZ, RZ, -R68 ;  /* 0x000000ffff447224 */ /* 0x000fc400078e0a44 */
[----:B------:R-:W-:-:S04]  /*3bc00*/  IMAD.HI.U32 R74, R8, R13, RZ ;  /* 0x0000000d084a7227 */ /* 0x000fc800078e00ff */
[----:B------:R-:W-:Y:S02]  /*3bc10*/  IMAD R10, R7, R68, R10 ;  /* 0x00000044070a7224 */ /* 0x000fe400078e020a */
[--C-:B------:R-:W-:Y:S01]  /*3bc20*/  IMAD.MOV R68, RZ, RZ, -R74.reuse ;  /* 0x000000ffff447224 */ /* 0x100fe200078e0a4a */
[----:B------:R-:W-:Y:S02]  /*3bc30*/  PRMT R74, RZ, 0x7610, R74 ;  /* 0x00007610ff4a7816 */ /* 0x000fe4000000004a */
[----:B0-----:R-:W-:-:S04]  /*3bc40*/  @P2 LOP3.LUT R15, R15, R14, RZ, 0x3c, !PT ;  /* 0x0000000e0f0f2212 */ /* 0x001fc800078e3cff */
[----:B------:R-:W-:-:S04]  /*3bc50*/  @P2 LOP3.LUT R14, R15, R14, RZ, 0x3c, !PT ;  /* 0x0000000e0f0e2212 */ /* 0x000fc800078e3cff */
[----:B------:R-:W-:Y:S01]  /*3bc60*/  @P2 LOP3.LUT R15, R15, R14, RZ, 0x3c, !PT ;  /* 0x0000000e0f0f2212 */ /* 0x000fe200078e3cff */
[----:B----4-:R0:W-:Y:S04]  /*3bc70*/  STL [R1+0x12c], R77 ;  /* 0x00012c4d01007387 */ /* 0x0101e80000100800 */
[----:B------:R1:W4:Y:S01]  /*3bc80*/  @P2 LDG.E.U16 R74, desc[UR16][R14.64] ;  /* 0x000000100e4a2981 */ /* 0x000322000c1e1500 */
[----:B--2---:R-:W-:-:S03]  /*3bc90*/  PRMT R93, RZ, 0x7610, R93 ;  /* 0x00007610ff5d7816 */ /* 0x004fc6000000005d */
[----:B0-----:R-:W2:Y:S04]  /*3bca0*/  LDL R77, [R1+0xdec] ;  /* 0x000dec00014d7983 */ /* 0x001ea80000100800 */
[----:B------:R-:W1:Y:S04]  /*3bcb0*/  LDL R14, [R1+0xda8] ;  /* 0x000da800010e7983 */ /* 0x000e680000100800 */
[----:B------:R-:W1:Y:S02]  /*3bcc0*/  LDL R15, [R1+0xdac] ;  /* 0x000dac00010f7983 */ /* 0x000e640000100800 */
[----:B-1----:R-:W-:-:S04]  /*3bcd0*/  @P2 LOP3.LUT R15, R15, R14, RZ, 0x3c, !PT ;  /* 0x0000000e0f0f2212 */ /* 0x002fc800078e3cff */
        /* <DEDUP_REMOVED lines=57> */
[----:B--2---:R0:W-:Y:S04]  /*3c070*/  STL [R1], R93 ;  /* 0x0000005d01007387 */ /* 0x0041e80000100800 */
[----:B0-----:R-:W2:Y:S04]  /*3c080*/  LDL.LU R93, [R1+0x187c] ;  /* 0x00187c00015d7983 */ /* 0x001ea80000300800 */
[----:B------:R-:W4:Y:S04]  /*3c090*/  LDL R14, [R1+0xde0] ;  /* 0x000de000010e7983 */ /* 0x000f280000100800 */
[----:B------:R-:W4:Y:S01]  /*3c0a0*/  LDL R15, [R1+0xde4] ;  /* 0x000de400010f7983 */ /* 0x000f220000100800 */
[----:B---3--:R-:W-:-:S02]  /*3c0b0*/  PRMT R88, RZ, 0x7610, R88 ;  /* 0x00007610ff587816 */ /* 0x008fc40000000058 */
[----:B----4-:R-:W-:-:S04]  /*3c0c0*/  @P2 LOP3.LUT R15, R15, R14, RZ, 0x3c, !PT ;  /* 0x0000000e0f0f2212 */ /* 0x010fc800078e3cff */
[----:B------:R-:W-:-:S04]  /*3c0d0*/  @P2 LOP3.LUT R14, R15, R14, RZ, 0x3c, !PT ;  /* 0x0000000e0f0e2212 */ /* 0x000fc800078e3cff */
[----:B------:R-:W-:-:S05]  /*3c0e0*/  @P2 LOP3.LUT R15, R15, R14, RZ, 0x3c, !PT ;  /* 0x0000000e0f0f2212 */ /* 0x000fca00078e3cff */
[----:B------:R-:W3:Y:S01]  /*3c0f0*/  @P2 LDG.E.U16 R88, desc[UR16][R14.64] ;  /* 0x000000100e582981 */ /* 0x000ee2000c1e1500 */
[----:B--2---:R-:W-:-:S03]  /*3c100*/  PRMT R93, RZ, 0x7610, R93 ;  /* 0x00007610ff5d7816 */ /* 0x004fc6000000005d */
[----:B---3--:R0:W-:Y:S04]  /*3c110*/  STL [R1+0x4c], R88 ;  /* 0x00004c5801007387 */ /* 0x0081e80000100800 */
[----:B0-----:R-:W2:Y:S04]  /*3c120*/  LDL.LU R88, [R1+0x1878] ;  /* 0x0018780001587983 */ /* 0x001ea80000300800 */
[----:B------:R-:W3:Y:S01]  /*3c130*/  LDL R15, [R1+0xde8] ;  /* 0x000de800010f7983 */ /* 0x000ee20000100800 */
[----:B------:R-:W-:-:S03]  /*3c140*/  @P2 IMAD.MOV.U32 R14, RZ, RZ, R77 ;  /* 0x000000ffff0e2224 */ /* 0x000fc600078e004d */
[----:B------:R-:W4:Y:S04]  /*3c150*/  LDL R77, [R1+0xe3c] ;  /* 0x000e3c00014d7983 */ /* 0x000f280000100800 */
[----:B---3--:R-:W3:Y:S04]  /*3c160*/  @P2 LDG.E.U16 R93, desc[UR16][R14.64] ;  /* 0x000000100e5d2981 */ /* 0x008ee8000c1e1500 */
        /* <DEDUP_REMOVED lines=20> */
[----:B------:R-:W2:Y:S04]  /*3c2b0*/  LDL R14, [R1+0xe00] ;  /* 0x000e0000010e7983 */ /* 0x000ea80000100800 */
[----:B------:R-:W2:Y:S01]  /*3c2c0*/  LDL R15, [R1+0xe04] ;  /* 0x000e0400010f7983 */ /* 0x000ea20000100800 */
[----:B------:R-:W-:-:S02]  /*3c2d0*/  PRMT R72, RZ, 0x7610, R72 ;  /* 0x00007610ff487816 */ /* 0x000fc40000000048 */
        /* <DEDUP_REMOVED lines=9> */
[----:B------:R-:W-:Y:S01]  /*3c370*/  @P2 LOP3.LUT R15, R15, R14, RZ, 0x3c, !PT ;  /* 0x0000000e0f0f2212 */ /* 0x000fe200078e3cff */
[----:B--2---:R-:W-:Y:S04]  /*3c380*/  STL [R1+0x17f0], R72 ;  /* 0x0017f04801007387 */ /* 0x004fe80000100800 */
[----:B------:R0:W2:Y:S04]  /*3c390*/  @P2 LDG.E.U16 R93, desc[UR16][R14.64] ;  /* 0x000000100e5d2981 */ /* 0x0000a8000c1e1500 */
[----:B------:R-:W0:Y:S04]  /*3c3a0*/  LDL R14, [R1+0xe18] ;  /* 0x000e1800010e7983 */ /* 0x000e280000100800 */
[----:B------:R-:W0:Y:S01]  /*3c3b0*/  LDL R15, [R1+0xe1c] ;  /* 0x000e1c00010f7983 */ /* 0x000e220000100800 */
[----:B------:R-:W-:-:S02]  /*3c3c0*/  PRMT R88, RZ, 0x7610, R88 ;  /* 0x00007610ff587816 */ /* 0x000fc40000000058 */
[----:B0-----:R-:W-:-:S04]  /*3c3d0*/  @P2 LOP3.LUT R15, R15, R14, RZ, 0x3c, !PT ;  /* 0x0000000e0f0f2212 */ /* 0x001fc800078e3cff */
[----:B------:R-:W-:-:S04]  /*3c3e0*/  @P2 LOP3.LUT R14, R15, R14, RZ, 0x3c, !PT ;  /* 0x0000000e0f0e2212 */ /* 0x000fc800078e3cff */
[----:B------:R-:W-:-:S05]  /*3c3f0*/  @P2 LOP3.LUT R15, R15, R14, RZ, 0x3c, !PT ;  /* 0x0000000e0f0f2212 */ /* 0x000fca00078e3cff */
[----:B------:R-:W3:Y:S04]  /*3c400*/  @P2 LDG.E.U16 R88, desc[UR16][R14.64] ;  /* 0x000000100e582981 */ /* 0x000ee8000c1e1500 */
[----:B--2---:R-:W-:Y:S04]  /*3c410*/  STL [R1+0x17f4], R93 ;  /* 0x0017f45d01007387 */ /* 0x004fe80000100800 */
[----:B---3--:R0:W-:Y:S04]  /*3c420*/  STL [R1+0x98], R88 ;  /* 0x0000985801007387 */ /* 0x0081e80000100800 */
[----:B0-----:R-:W2:Y:S04]  /*3c430*/  LDL.LU R88, [R1+0x1868] ;  /* 0x0018680001587983 */ /* 0x001ea80000300800 */
[----:B------:R-:W3:Y:S04]  /*3c440*/  LDL R14, [R1+0xe20] ;  /* 0x000e2000010e7983 */ /* 0x000ee80000100800 */
[----:B------:R-:W3:Y:S01]  /*3c450*/  LDL R15, [R1+0xe24] ;  /* 0x000e2400010f7983 */ /* 0x000ee20000100800 */
[----:B------:R-:W-:-:S02]  /*3c460*/  PRMT R75, RZ, 0x7610, R75 ;  /* 0x00007610ff4b7816 */ /* 0x000fc4000000004b */
[----:B---3--:R-:W-:-:S04]  /*3c470*/  @P2 LOP3.LUT R15, R15, R14, RZ, 0x3c, !PT ;  /* 0x0000000e0f0f2212 */ /* 0x008fc800078e3cff */
[----:B------:R-:W-:-:S04]  /*3c480*/  @P2 LOP3.LUT R14, R15, R14, RZ, 0x3c, !PT ;  /* 0x0000000e0f0e2212 */ /* 0x000fc800078e3cff */
[----:B------:R-:W-:-:S05]  /*3c490*/  @P2 LOP3.LUT R15, R15, R14, RZ, 0x3c, !PT ;  /* 0x0000000e0f0f2212 */ /* 0x000fca00078e3cff */
[----:B------:R0:W3:Y:S04]  /*3c4a0*/  @P2 LDG.E.U16 R75, desc[UR16][R14.64] ;  /* 0x000000100e4b2981 */ /* 0x0000e8000c1e1500 */
[----:B------:R-:W0:Y:S04]  /*3c4b0*/  LDL R14, [R1+0xe28] ;  /* 0x000e2800010e7983 */ /* 0x000e280000100800 */
[----:B------:R-:W0:Y:S01]  /*3c4c0*/  LDL R15, [R1+0xe2c] ;  /* 0x000e2c00010f7983 */ /* 0x000e220000100800 */
[----:B--2---:R-:W-:Y:S02]  /*3c4d0*/  PRMT R88, RZ, 0x7610, R88 ;  /* 0x00007610ff587816 */ /* 0x004fe40000000058 */
[----:B0-----:R-:W-:-:S04]  /*3c4e0*/  @P2 LOP3.LUT R15, R15, R14, RZ, 0x3c, !PT ;  /* 0x0000000e0f0f2212 */ /* 0x001fc800078e3cff */
[----:B------:R-:W-:-:S04]  /*3c4f0*/  @P2 LOP3.LUT R14, R15, R14, RZ, 0x3c, !PT ;  /* 0x0000000e0f0e2212 */ /* 0x000fc800078e3cff */
[----:B------:R-:W-:-:S05]  /*3c500*/  @P2 LOP3.LUT R15, R15, R14, RZ, 0x3c, !PT ;  /* 0x0000000e0f0f2212 */ /* 0x000fca00078e3cff */
[----:B------:R-:W2:Y:S04]  /*3c510*/  @P2 LDG.E.U16 R88, desc[UR16][R14.64] ;  /* 0x000000100e582981 */ /* 0x000ea8000c1e1500 */
[----:B---3--:R0:W-:Y:S04]  /*3c520*/  STL [R1+0xe8], R75 ;  /* 0x0000e84b01007387 */ /* 0x0081e80000100800 */
[----:B0-----:R-:W3:Y:S04]  /*3c530*/  LDL R75, [R1+0xe6c] ;  /* 0x000e6c00014b7983 */ /* 0x001ee80000100800 */
[----:B--2---:R0:W-:Y:S04]  /*3c540*/  STL [R1+0x120], R88 ;  /* 0x0001205801007387 */ /* 0x0041e80000100800 */
[----:B0-----:R-:W2:Y:S04]  /*3c550*/  LDL.LU R88, [R1+0x1864] ;  /* 0x0018640001587983 */ /* 0x001ea80000300800 */
[----:B------:R-:W2:Y:S04]  /*3c560*/  LDL R14, [R1+0xe30] ;  /* 0x000e3000010e7983 */ /* 0x000ea80000100800 */
[----:B------:R-:W2:Y:S01]  /*3c570*/  LDL R15, [R1+0xe34] ;  /* 0x000e3400010f7983 */ /* 0x000ea20000100800 */
[----:B------:R-:W-:-:S04]  /*3c580*/  IMAD.HI.U32 R71, R8, R9, RZ ;  /* 0x0000000908477227 */ /* 0x000fc800078e00ff */
[----:B------:R-:W-:-:S04]  /*3c590*/  IMAD.MOV R71, RZ, RZ, -R71 ;  /* 0x000000ffff477224 */ /* 0x000fc800078e0a47 */
[----:B------:R-:W-:Y:S01]  /*3c5a0*/  IMAD R9, R7, R71, R9 ;  /* 0x0000004707097224 */ /* 0x000fe200078e0209 */
[----:B------:R-:W-:Y:S02]  /*3c5b0*/  PRMT R71, RZ, 0x7610, R71 ;  /* 0x00007610ff477816 */ /* 0x000fe40000000047 */
[----:B--2---:R-:W-:-:S04]  /*3c5c0*/  @P2 LOP3.LUT R15, R15, R14, RZ, 0x3c, !PT ;  /* 0x0000000e0f0f2212 */ /* 0x004fc800078e3cff */
[----:B------:R-:W-:-:S04]  /*3c5d0*/  @P2 LOP3.LUT R14, R15, R14, RZ, 0x3c, !PT ;  /* 0x0000000e0f0e2212 */ /* 0x000fc800078e3cff */
[----:B------:R-:W-:-:S05]  /*3c5e0*/  @P2 LOP3.LUT R15, R15, R14, RZ, 0x3c, !PT ;  /* 0x0000000e0f0f2212 */ /* 0x000fca00078e3cff */
[----:B------:R4:W2:Y:S04]  /*3c5f0*/  @P2 LDG.E.U16 R71, desc[UR16][R14.64] ;  /* 0x000000100e472981 */ /* 0x0008a8000c1e1500 */
[----:B------:R-:W3:Y:S01]  /*3c600*/  LDL R15, [R1+0xe38] ;  /* 0x000e3800010f7983 */ /* 0x000ee20000100800 */
[----:B------:R-:W-:Y:S01]  /*3c610*/  PRMT R92, RZ, 0x7610, R92 ;  /* 0x00007610ff5c7816 */ /* 0x000fe2000000005c */
[----:B----4-:R-:W-:Y:S02]  /*3c620*/  @P2 IMAD.MOV.U32 R14, RZ, RZ, R77 ;  /* 0x000000ffff0e2224 */ /* 0x010fe400078e004d */
[----:B--2---:R-:W-:Y:S04]  /*3c630*/  STL [R1+0x17f8], R71 ;  /* 0x0017f84701007387 */ /* 0x004fe80000100800 */
[----:B------:R-:W2:Y:S04]  /*3c640*/  LDL R77, [R1+0xe84] ;  /* 0x000e8400014d7983 */ /* 0x000ea80000100800 */
[----:B---3--:R0:W3:Y:S04]  /*3c650*/  @P2 LDG.E.U16 R92, desc[UR16][R14.64] ;  /* 0x000000100e5c2981 */ /* 0x0080e8000c1e1500 */
[----:B------:R-:W0:Y:S04]  /*3c660*/  LDL R14, [R1+0xe40] ;  /* 0x000e4000010e7983 */ /* 0x000e280000100800 */
[----:B------:R-:W0:Y:S02]  /*3c670*/  LDL R15, [R1+0xe44] ;  /* 0x000e4400010f7983 */ /* 0x000e240000100800 */
[----:B0-----:R-:W-:-:S04]  /*3c680*/  @P2 LOP3.LUT R15, R15, R14, RZ, 0x3c, !PT ;  /* 0x0000000e0f0f2212 */ /* 0x001fc800078e3cff */
[----:B------:R-:W-:-:S04]  /*3c690*/  @P2 LOP3.LUT R14, R15, R14, RZ, 0x3c, !PT ;  /* 0x0000000e0f0e2212 */ /* 0x000fc800078e3cff */
[----:B------:R-:W-:-:S05]  /*3c6a0*/  @P2 LOP3.LUT R15, R15, R14, RZ, 0x3c, !PT ;  /* 0x0000000e0f0f2212 */ /* 0x000fca00078e3cff */
[----:B------:R-:W4:Y:S04]  /*3c6b0*/  @P2 LDG.E.U16 R90, desc[UR16][R14.64] ;  /* 0x000000100e5a2981 */ /* 0x000f28000c1e1500 */
[----:B---3--:R0:W-:Y:S04]  /*3c6c0*/  STL [R1+0x17fc], R92 ;  /* 0x0017fc5c01007387 */ /* 0x0081e80000100800 */
[----:B0-----:R-:W3:Y:S04]  /*3c6d0*/  LDL R92, [R1+0xe64] ;  /* 0x000e6400015c7983 */ /* 0x001ee80000100800 */
[----:B----4-:R0:W-:Y:S04]  /*3c6e0*/  STL [R1+0x48], R90 ;  /* 0x0000485a01007387 */ /* 0x0101e80000100800 */
[----:B0-----:R-:W4:Y:S04]  /*3c6f0*/  LDL.LU R90, [R1+0x1860] ;  /* 0x00186000015a7983 */ /* 0x001f280000300800 */
[----:B------:R-:W2:Y:S04]  /*3c700*/  LDL R14, [R1+0xe48] ;  /* 0x000e4800010e7983 */ /* 0x000ea80000100800 */
[----:B------:R-:W2:Y:S01]  /*3c710*/  LDL R15, [R1+0xe4c] ;  /* 0x000e4c00010f7983 */ /* 0x000ea20000100800 */
[----:B------:R-:W-:-:S02]  /*3c720*/  PRMT R88, RZ, 0x7610, R88 ;  /* 0x00007610ff587816 */ /* 0x000fc40000000058 */
[----:B--2---:R-:W-:-:S04]  /*3c730*/  @P2 LOP3.LUT R15, R15, R14, RZ, 0x3c, !PT ;  /* 0x0000000e0f0f2212 */ /* 0x004fc800078e3cff */
[----:B------:R-:W-:-:S04]  /*3c740*/  @P2 LOP3.LUT R14, R15, R14, RZ, 0x3c, !PT ;  /* 0x0000000e0f0e2212 */ /* 0x000fc800078e3cff */
[----:B------:R-:W-:-:S05]  /*3c750*/  @P2 LOP3.LUT R15, R15, R14, RZ, 0x3c, !PT ;  /* 0x0000000e0f0f2212 */ /* 0x000fca00078e3cff */
[----:B------:R-:W2:Y:S04]  /*3c760*/  @P2 LDG.E.U16 R88, desc[UR16][R14.64] ;  /* 0x000000100e582981 */ /* 0x000ea8000c1e1500 */
[----:B--2---:R0:W-:Y:S04]  /*3c770*/  STL [R1+0x94], R88 ;  /* 0x0000945801007387 */ /* 0x0041e80000100800 */
[----:B0-----:R-:W2:Y:S04]  /*3c780*/  LDL.LU R88, [R1+0x185c] ;  /* 0x00185c0001587983 */ /* 0x001ea80000300800 */
[----:B------:R-:W2:Y:S04]  /*3c790*/  LDL R14, [R1+0xe50] ;  /* 0x000e5000010e7983 */ /* 0x000ea80000100800 */
[----:B------:R-:W2:Y:S01]  /*3c7a0*/  LDL R15, [R1+0xe54] ;  /* 0x000e5400010f7983 */ /* 0x000ea20000100800 */
[----:B----4-:R-:W-:-:S02]  /*3c7b0*/  PRMT R90, RZ, 0x7610, R90 ;  /* 0x00007610ff5a7816 */ /* 0x010fc4000000005a */
[----:B--2---:R-:W-:-:S04]  /*3c7c0*/  @P2 LOP3.LUT R15, R15, R14, RZ, 0x3c, !PT ;  /* 0x0000000e0f0f2212 */ /* 0x004fc800078e3cff */
        /* <DEDUP_REMOVED lines=11> */
[----:B------:R-:W4:Y:S01]  /*3c880*/  @P2 LDG.E.U16 R88, desc[UR16][R14.64] ;  /* 0x000000100e582981 */ /* 0x000f22000c1e1500 */
[----:B------:R-:W-:-:S03]  /*3c890*/  PRMT R70, RZ, 0x7610, R70 ;  /* 0x00007610ff467816 */ /* 0x000fc60000000046 */
[----:B----4-:R0:W-:Y:S04]  /*3c8a0*/  STL [R1+0x11c], R88 ;  /* 0x00011c5801007387 */ /* 0x0101e80000100800 */
[----:B0-----:R-:W4:Y:S04]  /*3c8b0*/  LDL.LU R88, [R1+0x1854] ;  /* 0x0018540001587983 */ /* 0x001f280000300800 */
[----:B------:R-:W2:Y:S01]  /*3c8c0*/  LDL R15, [R1+0xe60] ;  /* 0x000e6000010f7983 */ /* 0x000ea20000100800 */
[----:B---3--:R-:W-:Y:S01]  /*3c8d0*/  @P2 IMAD.MOV.U32 R14, RZ, RZ, R92 ;  /* 0x000000ffff0e2224 */ /* 0x008fe200078e005c */
[----:B------:R-:W-:-:S02]  /*3c8e0*/  PRMT R91, RZ, 0x7610, R91 ;  /* 0x00007610ff5b7816 */ /* 0x000fc4000000005b */
[----:B------:R-:W3:Y:S04]  /*3c8f0*/  LDL R92, [R1+0xea4] ;  /* 0x000ea400015c7983 */ /* 0x000ee80000100800 */
[----:B--2---:R0:W2:Y:S04]  /*3c900*/  @P2 LDG.E.U16 R70, desc[UR16][R14.64] ;  /* 0x000000100e462981 */ /* 0x0040a8000c1e1500 */
[----:B------:R-:W3:Y:S01]  /*3c910*/  LDL R15, [R1+0xe68] ;  /* 0x000e6800010f7983 */ /* 0x000ee20000100800 */
[----:B0-----:R-:W-:-:S03]  /*3c920*/  @P2 IMAD.MOV.U32 R14, RZ, RZ, R75 ;  /* 0x000000ffff0e2224 */ /* 0x001fc600078e004b */
[----:B--2---:R-:W-:Y:S01]  /*3c930*/  STL [R1+0x1800], R70 ;  /* 0x0018004601007387 */ /* 0x004fe20000100800 */
[----:B----4-:R-:W-:-:S03]  /*3c940*/  PRMT R88, RZ, 0x7610, R88 ;  /* 0x00007610ff587816 */ /* 0x010fc60000000058 */
        /* <DEDUP_REMOVED lines=13> */
[----:B------:R-:W2:Y:S04]  /*3ca20*/  LDL R15, [R1+0xe7c] ;  /* 0x000e7c00010f7983 */ /* 0x000ea80000100800 */
[----:B------:R-:W-:Y:S04]  /*3ca30*/  STS.U16 [R4+UR5+0x100], R22 ;  /* 0x0001001604007988 */ /* 0x000fe80008000405 */
[----:B------:R-:W-:Y:S04]  /*3ca40*/  STS.U16 [R4+UR5+0x500], R21 ;  /* 0x0005001504007988 */ /* 0x000fe80008000405 */
[----:B------:R-:W-:Y:S04]  /*3ca50*/  STS.U16 [R4+UR5+0x900], R20 ;  /* 0x0009001404007988 */ /* 0x000fe80008000405 */
[----:B------:R0:W-:Y:S02]  /*3ca60*/  STS.U16 [R4+UR5+0xd00], R19 ;  /* 0x000d001304007988 */ /* 0x0001e40008000405 */
[----:B0-----:R-:W-:-:S02]  /*3ca70*/  PRMT R19, RZ, 0x7610, R19 ;  /* 0x00007610ff137816 */ /* 0x001fc40000000013 */
[----:B--2---:R-:W-:-:S04]  /*3ca80*/  @P2 LOP3.LUT R15, R15, R14, RZ, 0x3c, !PT ;  /* 0x0000000e0f0f2212 */ /* 0x004fc800078e3cff */
[----:B------:R-:W-:-:S04]  /*3ca90*/  @P2 LOP3.LUT R14, R15, R14, RZ, 0x3c, !PT ;  /* 0x0000000e0f0e2212 */ /* 0x000fc800078e3cff */
[----:B------:R-:W-:-:S05]  /*3caa0*/  @P2 LOP3.LUT R15, R15, R14, RZ, 0x3c, !PT ;  /* 0x0000000e0f0f2212 */ /* 0x000fca00078e3cff */
[----:B------:R0:W2:Y:S04]  /*3cab0*/  @P2 LDG.E.U16 R19, desc[UR16][R14.64] ;  /* 0x000000100e132981 */ /* 0x0000a8000c1e1500 */
[----:B------:R-:W3:Y:S01]  /*3cac0*/  LDL R15, [R1+0xe80] ;  /* 0x000e8000010f7983 */ /* 0x000ee20000100800 */
[----:B------:R-:W-:Y:S01]  /*3cad0*/  PRMT R76, RZ, 0x7610, R76 ;  /* 0x00007610ff4c7816 */ /* 0x000fe2000000004c */
[----:B0-----:R-:W-:Y:S02]  /*3cae0*/  @P2 IMAD.MOV.U32 R14, RZ, RZ, R77 ;  /* 0x000000ffff0e2224 */ /* 0x001fe400078e004d */
[----:B--2---:R0:W-:Y:S04]  /*3caf0*/  STL [R1+0x90], R19 ;  /* 0x0000901301007387 */ /* 0x0041e80000100800 */
[----:B---3--:R1:W2:Y:S01]  /*3cb00*/  @P2 LDG.E.U16 R76, desc[UR16][R14.64] ;  /* 0x000000100e4c2981 */ /* 0x0082a2000c1e1500 */
[----:B----4-:R-:W-:-:S03]  /*3cb10*/  PRMT R88, RZ, 0x7610, R88 ;  /* 0x00007610ff587816 */ /* 0x010fc60000000058 */
[----:B0-----:R-:W3:Y:S04]  /*3cb20*/  LDL R19, [R1+0xebc] ;  /* 0x000ebc0001137983 */ /* 0x001ee80000100800 */
[----:B------:R-:W1:Y:S04]  /*3cb30*/  LDL R14, [R1+0xe88] ;  /* 0x000e8800010e7983 */ /* 0x000e680000100800 */
[----:B------:R-:W1:Y:S02]  /*3cb40*/  LDL R15, [R1+0xe8c] ;  /* 0x000e8c00010f7983 */ /* 0x000e640000100800 */
[----:B-1----:R-:W-:-:S04]  /*3cb50*/  @P2 LOP3.LUT R15, R15, R14, RZ, 0x3c, !PT ;  /* 0x0000000e0f0f2212 */ /* 0x002fc800078e3cff */
[----:B------:R-:W-:-:S04]  /*3cb60*/  @P2 LOP3.LUT R14, R15, R14, RZ, 0x3c, !PT ;  /* 0x0000000e0f0e2212 */ /* 0x000fc800078e3cff */
[----:B------:R-:W-:-:S05]  /*3cb70*/  @P2 LOP3.LUT R15, R15, R14, RZ, 0x3c, !PT ;  /* 0x0000000e0f0f2212 */ /* 0x000fca00078e3cff */
[----:B------:R-:W4:Y:S04]  /*3cb80*/  @P2 LDG.E.U16 R88, desc[UR16][R14.64] ;  /* 0x000000100e582981 */ /* 0x000f28000c1e1500 */
[----:B--2---:R0:W-:Y:S04]  /*3cb90*/  STL [R1+0xe0], R76 ;  /* 0x0000e04c01007387 */ /* 0x0041e80000100800 */
[----:B------:R-:W2:Y:S04]  /*3cba0*/  LDL R77, [R1+0xec4] ;  /* 0x000ec400014d7983 */ /* 0x000ea80000100800 */
[----:B0-----:R-:W2:Y:S04]  /*3cbb0*/  LDL R76, [R1+0xec0] ;  /* 0x000ec000014c7983 */ /* 0x001ea80000100800 */
        /* <DEDUP_REMOVED lines=11> */
[----:B------:R-:W-:Y:S02]  /*3cc70*/  PRMT R90, RZ, 0x7610, R90 ;  /* 0x00007610ff5a7816 */ /* 0x000fe4000000005a */
[----:B0-----:R-:W-:-:S04]  /*3cc80*/  @P2 LOP3.LUT R15, R15, R14, RZ, 0x3c, !PT ;  /* 0x0000000e0f0f2212 */ /* 0x001fc800078e3cff */
[----:B------:R-:W-:-:S04]  /*3cc90*/  @P2 LOP3.LUT R14, R15, R14, RZ, 0x3c, !PT ;  /* 0x0000000e0f0e2212 */ /* 0x000fc800078e3cff */
[----:B------:R-:W-:-:S05]  /*3cca0*/  @P2 LOP3.LUT R15, R15, R14, RZ, 0x3c, !PT ;  /* 0x0000000e0f0f2212 */ /* 0x000fca00078e3cff */
[----:B------:R0:W3:Y:S01]  /*3ccb0*/  @P2 LDG.E.U16 R90, desc[UR16][R14.64] ;  /* 0x000000100e5a2981 */ /* 0x0000e2000c1e1500 */
[----:B------:R-:W-:-:S03]  /*3ccc0*/  PRMT R93, RZ, 0x7610, R93 ;  /* 0x00007610ff5d7816 */ /* 0x000fc6000000005d */
[----:B--2---:R-:W-:Y:S01]  /*3ccd0*/  STL [R1+0x1808], R69 ;  /* 0x0018084501007387 */ /* 0x004fe20000100800 */
[----:B0-----:R-:W-:Y:S02]  /*3cce0*/  @P2 IMAD.MOV.U32 R14, RZ, RZ, R92 ;  /* 0x000000ffff0e2224 */ /* 0x001fe400078e005c */
[----:B------:R-:W-:-:S05]  /*3ccf0*/  @P2 IMAD.MOV.U32 R15, RZ, RZ, R91 ;  /* 0x000000ffff0f2224 */ /* 0x000fca00078e005b */
[----:B------:R0:W2:Y:S04]  /*3cd00*/  @P2 LDG.E.U16 R93, desc[UR16][R14.64] ;  /* 0x000000100e5d2981 */ /* 0x0000a8000c1e1500 */
[----:B---3--:R-:W-:Y:S04]  /*3cd10*/  STL [R1+0x180c], R90 ;  /* 0x00180c5a01007387 */ /* 0x008fe80000100800 */
[----:B------:R-:W3:Y:S01]  /*3cd20*/  LDL R15, [R1+0xea8] ;  /* 0x000ea800010f7983 */ /* 0x000ee20000100800 */
[----:B------:R-:W-:Y:S01]  /*3cd30*/  PRMT R73, RZ, 0x7610, R73 ;  /* 0x00007610ff497816 */ /* 0x000fe20000000049 */
[----:B0-----:R-:W-:-:S02]  /*3cd40*/  @P2 IMAD.MOV.U32 R14, RZ, RZ, R75 ;  /* 0x000000ffff0e2224 */ /* 0x001fc400078e004b */
[----:B------:R-:W3:Y:S04]  /*3cd50*/  LDL R91, [R1+0xed8] ;  /* 0x000ed800015b7983 */ /* 0x000ee80000100800 */
[----:B------:R-:W3:Y:S04]  /*3cd60*/  LDL R92, [R1+0xedc] ;  /* 0x000edc00015c7983 */ /* 0x000ee80000100800 */
[----:B--2---:R0:W-:Y:S01]  /*3cd70*/  STL [R1+0x40], R93 ;  /* 0x0000405d01007387 */ /* 0x0041e20000100800 */
[----:B----4-:R-:W-:-:S03]  /*3cd80*/  PRMT R88, RZ, 0x7610, R88 ;  /* 0x00007610ff587816 */ /* 0x010fc60000000058 */
[----:B0-----:R-:W2:Y:S04]  /*3cd90*/  LDL R93, [R1+0xee0] ;  /* 0x000ee000015d7983 */ /* 0x001ea80000100800 */
        /* <DEDUP_REMOVED lines=8> */
[----:B------:R-:W3:Y:S04]  /*3ce20*/  LDL R75, [R1+0xeec] ;  /* 0x000eec00014b7983 */ /* 0x000ee80000100800 */
[----:B0-----:R-:W2:Y:S04]  /*3ce30*/  LDL R73, [R1+0xee8] ;  /* 0x000ee80001497983 */ /* 0x001ea80000100800 */
[----:B----4-:R0:W-:Y:S04]  /*3ce40*/  STL [R1+0xdc], R88 ;  /* 0x0000dc5801007387 */ /* 0x0101e80000100800 */
[----:B0-----:R-:W4:Y:S04]  /*3ce50*/  LDL.LU R88, [R1+0x1848] ;  /* 0x0018480001587983 */ /* 0x001f280000300800 */
[----:B------:R-:W2:Y:S04]  /*3ce60*/  LDL R15, [R1+0xeb8] ;  /* 0x000eb800010f7983 */ /* 0x000ea80000100800 */
[----:B------:R0:W-:Y:S01]  /*3ce70*/  STS.U16 [R4+UR5+0x1100], R18 ;  /* 0x0011001204007988 */ /* 0x0001e20008000405 */
[----:B------:R-:W-:Y:S01]  /*3ce80*/  @P2 IMAD.MOV.U32 R14, RZ, RZ, R19 ;  /* 0x000000ffff0e2224 */ /* 0x000fe200078e0013 */
[----:B0-----:R-:W-:-:S06]  /*3ce90*/  PRMT R18, RZ, 0x7610, R18 ;  /* 0x00007610ff127816 */ /* 0x001fcc0000000012 */
[----:B--2---:R0:W2:Y:S01]  /*3cea0*/  @P2 LDG.E.U16 R18, desc[UR16][R14.64] ;  /* 0x000000100e122981 */ /* 0x0040a2000c1e1500 */
[----:B------:R-:W-:Y:S01]  /*3ceb0*/  IMAD R13, R7, R68, R13 ;  /* 0x00000044070d7224 */ /* 0x000fe200078e020d */
[----:B------:R-:W-:Y:S01]  /*3cec0*/  PRMT R68, RZ, 0x7610, R68 ;  /* 0x00007610ff447816 */ /* 0x000fe20000000044 */
[----:B0-----:R-:W-:Y:S02]  /*3ced0*/  @P2 IMAD.MOV.U32 R14, RZ, RZ, R77 ;  /* 0x000000ffff0e2224 */ /* 0x001fe400078e004d */
[----:B------:R-:W-:-:S05]  /*3cee0*/  @P2 IMAD.MOV.U32 R15, RZ, RZ, R76 ;  /* 0x000000ffff0f2224 */ /* 0x000fca00078e004c */
[----:B------:R-:W3:Y:S04]  /*3cef0*/  @P2 LDG.E.U16 R68, desc[UR16][R14.64] ;  /* 0x000000100e442981 */ /* 0x000ee8000c1e1500 */
[----:B--2---:R0:W-:Y:S04]  /*3cf00*/  STL [R1+0x114], R18 ;  /* 0x0001141201007387 */ /* 0x0041e80000100800 */
[----:B------:R-:W2:Y:S04]  /*3cf10*/  LDL R14, [R1+0xec8] ;  /* 0x000ec800010e7983 */ /* 0x000ea80000100800 */
[----:B------:R-:W2:Y:S01]  /*3cf20*/  LDL R15, [R1+0xecc] ;  /* 0x000ecc00010f7983 */ /* 0x000ea20000100800 */
[----:B------:R-:W-:-:S03]  /*3cf30*/  PRMT R89, RZ, 0x7610, R89 ;  /* 0x00007610ff597816 */ /* 0x000fc60000000059 */
[----:B------:R-:W4:Y:S04]  /*3cf40*/  LDL R19, [R1+0xef4] ;  /* 0x000ef40001137983 */ /* 0x000f280000100800 */
[----:B------:R-:W4:Y:S04]  /*3cf50*/  LDL R76, [R1+0xef8] ;  /* 0x000ef800014c7983 */ /* 0x000f280000100800 */
[----:B------:R-:W4:Y:S04]  /*3cf60*/  LDL R77, [R1+0xefc] ;  /* 0x000efc00014d7983 */ /* 0x000f280000100800 */
[----:B0-----:R-:W4:Y:S04]  /*3cf70*/  LDL R18, [R1+0xef0] ;  /* 0x000ef00001127983 */ /* 0x001f280000100800 */
[----:B---3--:R-:W-:Y:S01]  /*3cf80*/  STL [R1+0x1810], R68 ;  /* 0x0018104401007387 */ /* 0x008fe20000100800 */
[----:B--2---:R-:W-:-:S04]  /*3cf90*/  @P2 LOP3.LUT R15, R15, R14, RZ, 0x3c, !PT ;  /* 0x0000000e0f0f2212 */ /* 0x004fc800078e3cff */
[----:B------:R-:W-:-:S04]  /*3cfa0*/  @P2 LOP3.LUT R14, R15, R14, RZ, 0x3c, !PT ;  /* 0x0000000e0f0e2212 */ /* 0x000fc800078e3cff */
[----:B------:R-:W-:-:S05]  /*3cfb0*/  @P2 LOP3.LUT R15, R15, R14, RZ, 0x3c, !PT ;  /* 0x0000000e0f0f2212 */ /* 0x000fca00078e3cff */
[----:B------:R0:W2:Y:S04]  /*3cfc0*/  @P2 LDG.E.U16 R89, desc[UR16][R14.64] ;  /* 0x000000100e592981 */ /* 0x0000a8000c1e1500 */
[----:B------:R-:W0:Y:S04]  /*3cfd0*/  LDL R14, [R1+0xed0] ;  /* 0x000ed000010e7983 */ /* 0x000e280000100800 */
[----:B------:R-:W0:Y:S01]  /*3cfe0*/  LDL R15, [R1+0xed4] ;  /* 0x000ed400010f7983 */ /* 0x000e220000100800 */
[----:B------:R-:W-:Y:S02]  /*3cff0*/  PRMT R78, RZ, 0x7610, R78 ;  /* 0x00007610ff4e7816 */ /* 0x000fe4000000004e */
[----:B------:R-:W-:-:S02]  /*3d000*/  PRMT R90, RZ, 0x7610, R90 ;  /* 0x00007610ff5a7816 */ /* 0x000fc4000000005a */
[----:B0-----:R-:W-:-:S04]  /*3d010*/  @P2 LOP3.LUT R15, R15, R14, RZ, 0x3c, !PT ;  /* 0x0000000e0f0f2212 */ /* 0x001fc800078e3cff */
[----:B------:R-:W-:-:S04]  /*3d020*/  @P2 LOP3.LUT R14, R15, R14, RZ, 0x3c, !PT ;  /* 0x0000000e0f0e2212 */ /* 0x000fc800078e3cff */
[----:B------:R-:W-:-:S05]  /*3d030*/  @P2 LOP3.LUT R15, R15, R14, RZ, 0x3c, !PT ;  /* 0x0000000e0f0f2212 */ /* 0x000fca00078e3cff */
[----:B------:R0:W3:Y:S04]  /*3d040*/  @P2 LDG.E.U16 R78, desc[UR16][R14.64] ;  /* 0x000000100e4e2981 */ /* 0x0000e8000c1e1500 */
[----:B--2---:R1:W-:Y:S01]  /*3d050*/  STL [R1+0x1814], R89 ;  /* 0x0018145901007387 */ /* 0x0043e20000100800 */
[----:B0-----:R-:W-:Y:S02]  /*3d060*/  @P2 IMAD.MOV.U32 R14, RZ, RZ, R92 ;  /* 0x000000ffff0e2224 */ /* 0x001fe400078e005c */
[----:B------:R-:W-:Y:S01]  /*3d070*/  @P2 IMAD.MOV.U32 R15, RZ, RZ, R91 ;  /* 0x000000ffff0f2224 */ /* 0x000fe200078e005b */
[----:B-1----:R-:W-:-:S04]  /*3d080*/  PRMT R89, RZ, 0x7610, R89 ;  /* 0x00007610ff597816 */ /* 0x002fc80000000059 */
[----:B------:R4:W2:Y:S04]  /*3d090*/  @P2 LDG.E.U16 R90, desc[UR16][R14.64] ;  /* 0x000000100e5a2981 */ /* 0x0008a8000c1e1500 */
[----:B------:R0:W-:Y:S01]  /*3d0a0*/  STS.U16 [R4+UR5+0x1500], R17 ;  /* 0x0015001104007988 */ /* 0x0001e20008000405 */
[----:B----4-:R-:W-:Y:S02]  /*3d0b0*/  @P2 IMAD.MOV.U32 R14, RZ, RZ, R88 ;  /* 0x000000ffff0e2224 */ /* 0x010fe400078e0058 */
[----:B------:R-:W-:Y:S01]  /*3d0c0*/  @P2 IMAD.MOV.U32 R15, RZ, RZ, R93 ;  /* 0x000000ffff0f2224 */ /* 0x000fe200078e005d */
[----:B0-----:R-:W-:-:S04]  /*3d0d0*/  PRMT R17, RZ, 0x7610, R17 ;  /* 0x00007610ff117816 */ /* 0x001fc80000000011 */
[----:B------:R0:W4:Y:S01]  /*3d0e0*/  @P2 LDG.E.U16 R89, desc[UR16][R14.64] ;  /* 0x000000100e592981 */ /* 0x000122000c1e1500 */
[----:B------:R-:W-:Y:S01]  /*3d0f0*/  PRMT R67, RZ, 0x7610, R67 ;  /* 0x00007610ff437816 */ /* 0x000fe20000000043 */
[----:B0-----:R-:W-:Y:S02]  /*3d100*/  @P2 IMAD.MOV.U32 R14, RZ, RZ, R75 ;  /* 0x000000ffff0e2224 */ /* 0x001fe400078e004b */
[----:B------:R-:W-:-:S05]  /*3d110*/  @P2 IMAD.MOV.U32 R15, RZ, RZ, R73 ;  /* 0x000000ffff0f2224 */ /* 0x000fca00078e0049 */
[----:B------:R0:W2:Y:S02]  /*3d120*/  @P2 LDG.E.U16 R17, desc[UR16][R14.64] ;  /* 0x000000100e112981 */ /* 0x0000a4000c1e1500 */
[----:B0-----:R-:W-:Y:S02]  /*3d130*/  @P2 IMAD.MOV.U32 R14, RZ, RZ, R19 ;  /* 0x000000ffff0e2224 */ /* 0x001fe400078e0013 */
[----:B------:R-:W-:-:S05]  /*3d140*/  @P2 IMAD.MOV.U32 R15, RZ, RZ, R18 ;  /* 0x000000ffff0f2224 */ /* 0x000fca00078e0012 */
[----:B------:R0:W2:Y:S04]  /*3d150*/  @P2 LDG.E.U16 R67, desc[UR16][R14.64] ;  /* 0x000000100e432981 */ /* 0x0000a8000c1e1500 */
[----:B---3--:R1:W-:Y:S04]  /*3d160*/  STL [R1+0x3c], R78 ;  /* 0x00003c4e01007387 */ /* 0x0083e80000100800 */
[----:B-1----:R-:W3:Y:S04]  /*3d170*/  LDL R78, [R1+0xf04] ;  /* 0x000f0400014e7983 */ /* 0x002ee80000100800 */
[----:B------:R-:W3:Y:S01]  /*3d180*/  LDL.LU R88, [R1+0x1844] ;  /* 0x0018440001587983 */ /* 0x000ee20000300800 */
[----:B0-----:R-:W-:-:S02]  /*3d190*/  @P2 IMAD.MOV.U32 R14, RZ, RZ, R77 ;  /* 0x000000ffff0e2224 */ /* 0x001fc400078e004d */
[----:B------:R-:W-:Y:S01]  /*3d1a0*/  @P2 IMAD.MOV.U32 R15, RZ, RZ, R76 ;  /* 0x000000ffff0f2224 */ /* 0x000fe200078e004c */
[----:B----4-:R0:W-:Y:S04]  /*3d1b0*/  STL [R1+0xd8], R89 ;  /* 0x0000d85901007387 */ /* 0x0101e80000100800 */
[----:B0-----:R-:W4:Y:S04]  /*3d1c0*/  LDL R89, [R1+0xf10] ;  /* 0x000f100001597983 */ /* 0x001f280000100800 */
[----:B--2---:R0:W-:Y:S04]  /*3d1d0*/  STL [R1+0x88], R90 ;  /* 0x0000885a01007387 */ /* 0x0041e80000100800 */
[----:B------:R-:W2:Y:S04]  /*3d1e0*/  LDL R91, [R1+0xf18] ;  /* 0x000f1800015b7983 */ /* 0x000ea80000100800 */
[----:B------:R-:W2:Y:S04]  /*3d1f0*/  LDL R92, [R1+0xf1c] ;  /* 0x000f1c00015c7983 */ /* 0x000ea80000100800 */
[----:B------:R-:W2:Y:S04]  /*3d200*/  LDL R93, [R1+0xf20] ;  /* 0x000f2000015d7983 */ /* 0x000ea80000100800 */
[----:B0-----:R-:W2:Y:S04]  /*3d210*/  LDL R90, [R1+0xf14] ;  /* 0x000f1400015a7983 */ /* 0x001ea80000100800 */
[----:B------:R0:W-:Y:S04]  /*3d220*/  STL [R1+0x110], R17 ;  /* 0x0001101101007387 */ /* 0x0001e80000100800 */
[----:B------:R-:W2:Y:S04]  /*3d230*/  LDL R18, [R1+0xf28] ;  /* 0x000f280001127983 */ /* 0x000ea80000100800 */
[----:B------:R-:W2:Y:S04]  /*3d240*/  LDL R19, [R1+0xf2c] ;  /* 0x000f2c0001137983 */ /* 0x000ea80000100800 */
[----:B0-----:R-:W2:Y:S04]  /*3d250*/  LDL R17, [R1+0xf24] ;  /* 0x000f240001117983 */ /* 0x001ea80000100800 */
[----:B------:R-:W-:Y:S01]  /*3d260*/  STL [R1+0x1818], R67 ;  /* 0x0018184301007387 */ /* 0x000fe20000100800 */
[----:B------:R-:W-:-:S03]  /*3d270*/  PRMT R21, RZ, 0x7610, R21 ;  /* 0x00007610ff157816 */ /* 0x000fc60000000015 */
[----:B------:R-:W2:Y:S04]  /*3d280*/  LDL R73, [R1+0xf30] ;  /* 0x000f300001497983 */ /* 0x000ea80000100800 */
[----:B------:R-:W2:Y:S04]  /*3d290*/  LDL R75, [R1+0xf34] ;  /* 0x000f3400014b7983 */ /* 0x000ea80000100800 */
[----:B------:R-:W2:Y:S04]  /*3d2a0*/  LDL R76, [R1+0xf38] ;  /* 0x000f3800014c7983 */ /* 0x000ea80000100800 */
[----:B------:R-:W2:Y:S01]  /*3d2b0*/  LDL R77, [R1+0xf3c] ;  /* 0x000f3c00014d7983 */ /* 0x000ea20000100800 */
[----:B---3--:R-:W-:-:S06]  /*3d2c0*/  PRMT R88, RZ, 0x7610, R88 ;  /* 0x00007610ff587816 */ /* 0x008fcc0000000058 */
[----:B------:R0:W3:Y:S04]  /*3d2d0*/  @P2 LDG.E.U16 R88, desc[UR16][R14.64] ;  /* 0x000000100e582981 */ /* 0x0000e8000c1e1500 */
[----:B------:R-:W2:Y:S01]  /*3d2e0*/  LDL R15, [R1+0xf00] ;  /* 0x000f0000010f7983 */ /* 0x000ea20000100800 */
[----:B0-----:R-:W-:-:S03]  /*3d2f0*/  @P2 IMAD.MOV.U32 R14, RZ, RZ, R78 ;  /* 0x000000ffff0e2224 */ /* 0x001fc600078e004e */
[----:B---3--:R-:W-:Y:S01]  /*3d300*/  STL [R1+0x181c], R88 ;  /* 0x00181c5801007387 */ /* 0x008fe20000100800 */
[----:B------:R-:W-:-:S03]  /*3d310*/  PRMT R79, RZ, 0x7610, R79 ;  /* 0x00007610ff4f7816 */ /* 0x000fc6000000004f */
[----:B------:R-:W3:Y:S04]  /*3d320*/  LDL R78, [R1+0xf40] ;  /* 0x000f4000014e7983 */ /* 0x000ee80000100800 */
[----:B--2---:R0:W2:Y:S04]  /*3d330*/  @P2 LDG.E.U16 R21, desc[UR16][R14.64] ;  /* 0x000000100e152981 */ /* 0x0040a8000c1e1500 */
[----:B------:R-:W0:Y:S04]  /*3d340*/  LDL R14, [R1+0xf08] ;  /* 0x000f0800010e7983 */ /* 0x000e280000100800 */
[----:B------:R-:W0:Y:S02]  /*3d350*/  LDL R15, [R1+0xf0c] ;  /* 0x000f0c00010f7983 */ /* 0x000e240000100800 */
[----:B0-----:R-:W-:-:S04]  /*3d360*/  @P2 LOP3.LUT R15, R15, R14, RZ, 0x3c, !PT ;  /* 0x0000000e0f0f2212 */ /* 0x001fc800078e3cff */
[----:B------:R-:W-:-:S04]  /*3d370*/  @P2 LOP3.LUT R14, R15, R14, RZ, 0x3c, !PT ;  /* 0x0000000e0f0e2212 */ /* 0x000fc800078e3cff */
[----:B------:R-:W-:-:S05]  /*3d380*/  @P2 LOP3.LUT R15, R15, R14, RZ, 0x3c, !PT ;  /* 0x0000000e0f0f2212 */ /* 0x000fca00078e3cff */
[----:B------:R0:W3:Y:S04]  /*3d390*/  @P2 LDG.E.U16 R79, desc[UR16][R14.64] ;  /* 0x000000100e4f2981 */ /* 0x0000e8000c1e1500 */
[----:B--2---:R1:W-:Y:S04]  /*3d3a0*/  STL [R1+0x38], R21 ;  /* 0x0000381501007387 */ /* 0x0043e80000100800 */
[----:B-1----:R-:W2:Y:S01]  /*3d3b0*/  LDL R21, [R1+0xf44] ;  /* 0x000f440001157983 */ /* 0x002ea20000100800 */
[----:B------:R-:W-:Y:S01]  /*3d3c0*/  PRMT R88, RZ, 0x7610, R88 ;  /* 0x00007610ff587816 */ /* 0x000fe20000000058 */
[----:B0-----:R-:W-:-:S02]  /*3d3d0*/  @P2 IMAD.MOV.U32 R14, RZ, RZ, R90 ;  /* 0x000000ffff0e2224 */ /* 0x001fc400078e005a */
[----:B----4-:R-:W-:Y:S01]  /*3d3e0*/  @P2 IMAD.MOV.U32 R15, RZ, RZ, R89 ;  /* 0x000000ffff0f2224 */ /* 0x010fe200078e0059 */
[----:B------:R-:W-:-:S04]  /*3d3f0*/  PRMT R71, RZ, 0x7610, R71 ;  /* 0x00007610ff477816 */ /* 0x000fc80000000047 */
[----:B------:R0:W4:Y:S01]  /*3d400*/  @P2 LDG.E.U16 R88, desc[UR16][R14.64] ;  /* 0x000000100e582981 */ /* 0x000122000c1e1500 */
[----:B------:R-:W-:Y:S01]  /*3d410*/  PRMT R66, RZ, 0x7610, R66 ;  /* 0x00007610ff427816 */ /* 0x000fe20000000042 */
[----:B0-----:R-:W-:Y:S02]  /*3d420*/  @P2 IMAD.MOV.U32 R14, RZ, RZ, R92 ;  /* 0x000000ffff0e2224 */ /* 0x001fe400078e005c */
[----:B------:R-:W-:-:S05]  /*3d430*/  @P2 IMAD.MOV.U32 R15, RZ, RZ, R91 ;  /* 0x000000ffff0f2224 */ /* 0x000fca00078e005b */
[----:B------:R0:W2:Y:S04]  /*3d440*/  @P2 LDG.E.U16 R71, desc[UR16][R14.64] ;  /* 0x000000100e472981 */ /* 0x0000a8000c1e1500 */
[----:B---3--:R1:W-:Y:S04]  /*3d450*/  STL [R1+0x84], R79 ;  /* 0x0000844f01007387 */ /* 0x0083e80000100800 */
[----:B-1----:R-:W3:Y:S01]  /*3d460*/  LDL R79, [R1+0xf48] ;  /* 0x000f4800014f7983 */ /* 0x002ee20000100800 */
[----:B0-----:R-:W-:Y:S02]  /*3d470*/  @P2 IMAD.MOV.U32 R14, RZ, RZ, R17 ;  /* 0x000000ffff0e2224 */ /* 0x001fe400078e0011 */
[----:B------:R-:W-:Y:S01]  /*3d480*/  @P2 IMAD.MOV.U32 R15, RZ, RZ, R93 ;  /* 0x000000ffff0f2224 */ /* 0x000fe200078e005d */
[----:B------:R-:W-:-:S02]  /*3d490*/  PRMT R87, RZ, 0x7610, R87 ;  /* 0x00007610ff577816 */ /* 0x000fc40000000057 */
[----:B------:R-:W-:Y:S02]  /*3d4a0*/  PRMT R20, RZ, 0x7610, R20 ;  /* 0x00007610ff147816 */ /* 0x000fe40000000014 */
[----:B------:R-:W-:Y:S02]  /*3d4b0*/  PRMT R69, RZ, 0x7610, R69 ;  /* 0x00007610ff457816 */ /* 0x000fe40000000045 */
[----:B------:R-:W-:Y:S01]  /*3d4c0*/  PRMT R67, RZ, 0x7610, R67 ;  /* 0x00007610ff437816 */ /* 0x000fe20000000043 */
[----:B------:R0:W4:Y:S04]  /*3d4d0*/  @P2 LDG.E.U16 R66, desc[UR16][R14.64] ;  /* 0x000000100e422981 */ /* 0x000128000c1e1500 */
[----:B------:R1:W-:Y:S01]  /*3d4e0*/  STS.U16 [R4+UR5+0x1900], R16 ;  /* 0x0019001004007988 */ /* 0x0003e20008000405 */
[----:B------:R-:W-:-:S03]  /*3d4f0*/  PRMT R65, RZ, 0x7610, R65 ;  /* 0x00007610ff417816 */ /* 0x000fc60000000041 */
[----:B------:R-:W4:Y:S01]  /*3d500*/  LDL.LU R17, [R1+0x10ec] ;  /* 0x0010ec0001117983 */ /* 0x000f220000300800 */
        /* <DEDUP_REMOVED lines=9> */
[----:B-1----:R-:W-:Y:S01]  /*3d5a0*/  PRMT R16, RZ, 0x7610, R16 ;  /* 0x00007610ff107816 */ /* 0x002fe20000000010 */
[----:B--2---:R-:W-:Y:S02]  /*3d5b0*/  @P2 IMAD.MOV.U32 R14, RZ, RZ, R21 ;  /* 0x000000ffff0e2224 */ /* 0x004fe400078e0015 */
[----:B------:R-:W-:-:S05]  /*3d5c0*/  @P2 IMAD.MOV.U32 R15, RZ, RZ, R78 ;  /* 0x000000ffff0f2224 */ /* 0x000fca00078e004e */
[----:B------:R0:W2:Y:S02]  /*3d5d0*/  @P2 LDG.E.U16 R67, desc[UR16][R14.64] ;  /* 0x000000100e432981 */ /* 0x0000a4000c1e1500 */
[----:B0-----:R-:W-:Y:S02]  /*3d5e0*/  @P2 IMAD.MOV.U32 R14, RZ, RZ, R11 ;  /* 0x000000ffff0e2224 */ /* 0x001fe400078e000b */
[----:B---3--:R-:W-:-:S05]  /*3d5f0*/  @P2 IMAD.MOV.U32 R15, RZ, RZ, R79 ;  /* 0x000000ffff0f2224 */ /* 0x008fca00078e004f */
[----:B------:R0:W3:Y:S02]  /*3d600*/  @P2 LDG.E.U16 R16, desc[UR16][R14.64] ;  /* 0x000000100e102981 */ /* 0x0000e4000c1e1500 */
[----:B0-----:R-:W-:Y:S02]  /*3d610*/  @P2 IMAD.MOV.U32 R14, RZ, RZ, R58 ;  /* 0x000000ffff0e2224 */ /* 0x001fe400078e003a */
[----:B------:R-:W-:-:S05]  /*3d620*/  @P2 IMAD.MOV.U32 R15, RZ, RZ, R85 ;  /* 0x000000ffff0f2224 */ /* 0x000fca00078e0055 */
[----:B------:R0:W2:Y:S04]  /*3d630*/  @P2 LDG.E.U16 R65, desc[UR16][R14.64] ;  /* 0x000000100e412981 */ /* 0x0000a8000c1e1500 */
[----:B----4-:R-:W-:Y:S04]  /*3d640*/  STL [R1+0x1820], R66 ;  /* 0x0018204201007387 */ /* 0x010fe80000100800 */
[----:B------:R-:W4:Y:S04]  /*3d650*/  LDL.LU R18, [R1+0x10e4] ;  /* 0x0010e40001127983 */ /* 0x000f280000300800 */
[----:B------:R-:W4:Y:S04]  /*3d660*/  LDL.LU R19, [R1+0x10e0] ;  /* 0x0010e00001137983 */ /* 0x000f280000300800 */
[----:B------:R-:W-:Y:S01]  /*3d670*/  STL [R1+0x1824], R87 ;  /* 0x0018245701007387 */ /* 0x000fe20000100800 */
[----:B------:R-:W-:Y:S01]  /*3d680*/  PRMT R86, RZ, 0x7610, R86 ;  /* 0x00007610ff567816 */ /* 0x000fe20000000056 */
[----:B0-----:R-:W-:-:S02]  /*3d690*/  @P2 IMAD.MOV.U32 R14, RZ, RZ, R3 ;  /* 0x000000ffff0e2224 */ /* 0x001fc400078e0003 */
[----:B------:R-:W-:-:S05]  /*3d6a0*/  @P2 IMAD.MOV.U32 R15, RZ, RZ, R60 ;  /* 0x000000ffff0f2224 */ /* 0x000fca00078e003c */
[----:B------:R4:W4:Y:S04]  /*3d6b0*/  @P2 LDG.E.U16 R86, desc[UR16][R14.64] ;  /* 0x000000100e562981 */ /* 0x000928000c1e1500 */
[----:B------:R0:W-:Y:S04]  /*3d6c0*/  STL [R1+0x34], R20 ;  /* 0x0000341401007387 */ /* 0x0001e80000100800 */
[----:B0-----:R-:W4:Y:S04]  /*3d6d0*/  LDL.LU R20, [R1+0x10dc] ;  /* 0x0010dc0001147983 */ /* 0x001f280000300800 */
[----:B------:R-:W4:Y:S04]  /*3d6e0*/  LDL.LU R21, [R1+0x10d4] ;  /* 0x0010d40001157983 */ /* 0x000f280000300800 */
[----:B------:R-:W4:Y:S04]  /*3d6f0*/  LDL.LU R11, [R1+0x1840] ;  /* 0x00184000010b7983 */ /* 0x000f280000300800 */
[----:B------:R-:W-:Y:S04]  /*3d700*/  STL [R1+0xd4], R88 ;  /* 0x0000d45801007387 */ /* 0x000fe80000100800 */
[----:B------:R-:W4:Y:S04]  /*3d710*/  LDL.LU R79, [R1+0x10c4] ;  /* 0x0010c400014f7983 */ /* 0x000f280000300800 */
[----:B------:R-:W-:Y:S04]  /*3d720*/  STL [R1+0x10c], R71 ;  /* 0x00010c4701007387 */ /* 0x000fe80000100800 */
[----:B------:R-:W4:Y:S04]  /*3d730*/  LDL.LU R85, [R1+0x183c] ;  /* 0x00183c0001557983 */ /* 0x000f280000300800 */
[----:B------:R-:W4:Y:S04]  /*3d740*/  LDL.LU R58, [R1+0x1838] ;  /* 0x00183800013a7983 */ /* 0x000f280000300800 */
[----:B--2---:R-:W-:Y:S04]  /*3d750*/  STL [R1+0x1828], R65 ;  /* 0x0018284101007387 */ /* 0x004fe80000100800 */
[----:B---3--:R4:W-:Y:S04]  /*3d760*/  STL [R1+0x108], R16 ;  /* 0x0001081001007387 */ /* 0x0089e80000100800 */
[----:B------:R-:W2:Y:S04]  /*3d770*/  LDL.LU R60, [R1+0x1834] ;  /* 0x00183400013c7983 */ /* 0x000ea80000300800 */
[----:B------:R-:W3:Y:S04]  /*3d780*/  LDL.LU R3, [R1+0x1830] ;  /* 0x0018300001037983 */ /* 0x000ee80000300800 */
[----:B------:R-:W2:Y:S04]  /*3d790*/  LDL.LU R14, [R1+0x168] ;  /* 0x00016800010e7983 */ /* 0x000ea80000300800 */
[----:B------:R-:W-:Y:S04]  /*3d7a0*/  STL [R1+0x80], R69 ;  /* 0x0000804501007387 */ /* 0x000fe80000100800 */
[----:B------:R0:W-:Y:S01]  /*3d7b0*/  STL [R1+0xd0], R67 ;  /* 0x0000d04301007387 */ /* 0x0001e20000100800 */
[----:B----4-:R-:W-:-:S02]  /*3d7c0*/  SEL R16, R11, R17, !P3 ;  /* 0x000000110b107207 */ /* 0x010fc40005800000 */
[----:B------:R-:W-:-:S03]  /*3d7d0*/  SEL R15, R11, R18, !P3 ;  /* 0x000000120b0f7207 */ /* 0x000fc60005800000 */
[----:B------:R-:W-:Y:S01]  /*3d7e0*/  IMAD R17, R16, UR7, RZ ;  /* 0x0000000710117c24 */ /* 0x000fe2000f8e02ff */
[----:B------:R-:W1:Y:S01]  /*3d7f0*/  LDCU UR7, c[0x0][0x3b0] ;  /* 0x00007600ff0777ac */ /* 0x000e620008000800 */
[----:B------:R-:W-:Y:S01]  /*3d800*/  SEL R16, R11, R19, !P3 ;  /* 0x000000130b107207 */ /* 0x000fe20005800000 */
[----:B------:R-:W-:Y:S01]  /*3d810*/  IMAD R19, R15, UR10, RZ ;  /* 0x0000000a0f137c24 */ /* 0x000fe2000f8e02ff */
[C---:B------:R-:W-:Y:S02]  /*3d820*/  SEL R15, R11.reuse, R20, !P3 ;  /* 0x000000140b0f7207 */ /* 0x040fe40005800000 */
[----:B------:R-:W-:Y:S02]  /*3d830*/  PRMT R85, RZ, 0x7610, R85 ;  /* 0x00007610ff557816 */ /* 0x000fe40000000055 */
[----:B------:R-:W-:Y:S01]  /*3d840*/  SEL R18, R11, R21, !P3 ;  /* 0x000000150b127207 */ /* 0x000fe20005800000 */
[----:B------:R-:W-:Y:S01]  /*3d850*/  IMAD R20, R16, UR11, RZ ;  /* 0x0000000b10147c24 */ /* 0x000fe2000f8e02ff */
[----:B------:R-:W-:Y:S01]  /*3d860*/  PRMT R72, RZ, 0x7610, R72 ;  /* 0x00007610ff487816 */ /* 0x000fe20000000048 */
[----:B------:R-:W-:Y:S01]  /*3d870*/  IMAD R21, R15, UR12, RZ ;  /* 0x0000000c0f157c24 */ /* 0x000fe2000f8e02ff */
[----:B------:R-:W-:Y:S01]  /*3d880*/  SEL R15, R11, R79, !P3 ;  /* 0x0000004f0b0f7207 */ /* 0x000fe20005800000 */
[----:B------:R-:W4:Y:S01]  /*3d890*/  LDCU UR10, c[0x0][0x3b0] ;  /* 0x00007600ff0a77ac */ /* 0x000f220008000800 */
[----:B------:R-:W-:Y:S01]  /*3d8a0*/  PRMT R54, RZ, 0x7610, R54 ;  /* 0x00007610ff367816 */ /* 0x000fe20000000036 */
[----:B------:R-:W0:Y:S01]  /*3d8b0*/  LDCU UR11, c[0x0][0x3b0] ;  /* 0x00007600ff0b77ac */ /* 0x000e220008000800 */
[----:B------:R-:W-:-:S02]  /*3d8c0*/  PRMT R64, RZ, 0x7610, R64 ;  /* 0x00007610ff407816 */ /* 0x000fc40000000040 */
[----:B------:R-:W-:Y:S02]  /*3d8d0*/  PRMT R84, RZ, 0x7610, R84 ;  /* 0x00007610ff547816 */ /* 0x000fe40000000054 */
[----:B------:R-:W-:Y:S02]  /*3d8e0*/  PRMT R74, RZ, 0x7610, R74 ;  /* 0x00007610ff4a7816 */ /* 0x000fe4000000004a */
[----:B------:R-:W-:Y:S01]  /*3d8f0*/  PRMT R4, RZ, 0x7610, R4 ;  /* 0x00007610ff047816 */ /* 0x000fe20000000004 */
[----:B------:R-:W0:Y:S01]  /*3d900*/  LDCU UR12, c[0x0][0x3b0] ;  /* 0x00007600ff0c77ac */ /* 0x000e220008000800 */
[----:B-1----:R-:W-:Y:S01]  /*3d910*/  IMAD R18, R18, UR7, RZ ;  /* 0x0000000712127c24 */ /* 0x002fe2000f8e02ff */
[----:B------:R-:W1:Y:S01]  /*3d920*/  LDCU UR7, c[0x0][0x3b0] ;  /* 0x00007600ff0777ac */ /* 0x000e620008000800 */
[----:B--2---:R-:W-:Y:S01]  /*3d930*/  @!P4 IMAD.MOV R14, RZ, RZ, -R14 ;  /* 0x000000ffff0ec224 */ /* 0x004fe200078e0a0e */
[----:B0-----:R-:W-:-:S04]  /*3d940*/  LEA R67, P4, R17, R6, 0x1 ;  /* 0x0000000611437211 */ /* 0x001fc800078808ff */
[----:B------:R-:W-:Y:S02]  /*3d950*/  LEA.HI.X.SX32 R17, R17, R5, 0x1, P4 ;  /* 0x0000000511117211 */ /* 0x000fe400020f0eff */
[----:B------:R-:W-:Y:S01]  /*3d960*/  LEA R77, P4, R19, R6, 0x1 ;  /* 0x00000006134d7211 */ /* 0x000fe200078808ff */
[----:B------:R-:W-:-:S03]  /*3d970*/  @P2 IMAD.MOV.U32 R16, RZ, RZ, R67 ;  /* 0x000000ffff102224 */ /* 0x000fc600078e0043 */
[----:B------:R-:W-:Y:S02]  /*3d980*/  LEA.HI.X.SX32 R87, R19, R5, 0x1, P4 ;  /* 0x0000000513577211 */ /* 0x000fe400020f0eff */
[----:B------:R-:W-:Y:S01]  /*3d990*/  LEA R78, P4, R20, R6, 0x1 ;  /* 0x00000006144e7211 */ /* 0x000fe200078808ff */
[----:B------:R-:W-:Y:S04]  /*3d9a0*/  STL [R1+0xf64], R67 ;  /* 0x000f644301007387 */ /* 0x000fe80000100800 */
[----:B------:R0:W-:Y:S04]  /*3d9b0*/  STL [R1+0xf60], R17 ;  /* 0x000f601101007387 */ /* 0x0001e80000100800 */
[----:B------:R2:W3:Y:S01]  /*3d9c0*/  @P2 LDG.E.U16 R85, desc[UR16][R16.64] ;  /* 0x0000001010552981 */ /* 0x0004e2000c1e1500 */
[----:B------:R-:W-:-:S02]  /*3d9d0*/  PRMT R19, RZ, 0x7610, R19 ;  /* 0x00007610ff137816 */ /* 0x000fc40000000013 */
[-C--:B------:R-:W-:Y:S02]  /*3d9e0*/  LEA.HI.X.SX32 R79, R20, R5.reuse, 0x1, P4 ;  /* 0x00000005144f7211 */ /* 0x080fe400020f0eff */
[CC--:B------:R-:W-:Y:S01]  /*3d9f0*/  LEA R69, P4, R21.reuse, R6.reuse, 0x1 ;  /* 0x0000000615457211 */ /* 0x0c0fe200078808ff */
[----:B--2---:R-:W-:Y:S02]  /*3da00*/  @P2 IMAD.MOV.U32 R16, RZ, RZ, R77 ;  /* 0x000000ffff102224 */ /* 0x004fe400078e004d */
[----:B0-----:R-:W-:Y:S01]  /*3da10*/  @P2 IMAD.MOV.U32 R17, RZ, RZ, R87 ;  /* 0x000000ffff112224 */ /* 0x001fe200078e0057 */
[-C--:B------:R-:W-:Y:S02]  /*3da20*/  LEA.HI.X.SX32 R71, R21, R5.reuse, 0x1, P4 ;  /* 0x0000000515477211 */ /* 0x080fe400020f0eff */
[C---:B------:R-:W-:Y:S02]  /*3da30*/  LEA R67, P4, R18.reuse, R6, 0x1 ;  /* 0x0000000612437211 */ /* 0x040fe400078808ff */
[----:B------:R0:W2:Y:S02]  /*3da40*/  @P2 LDG.E.U16 R19, desc[UR16][R16.64] ;  /* 0x0000001010132981 */ /* 0x0000a4000c1e1500 */
[----:B------:R-:W-:-:S02]  /*3da50*/  LEA.HI.X.SX32 R20, R18, R5, 0x1, P4 ;  /* 0x0000000512147211 */ /* 0x000fc400020f0eff */
[----:B------:R-:W-:Y:S01]  /*3da60*/  PRMT R18, RZ, 0x7610, R18 ;  /* 0x00007610ff127816 */ /* 0x000fe20000000012 */
[----:B0-----:R-:W-:Y:S02]  /*3da70*/  @P2 IMAD.MOV.U32 R16, RZ, RZ, R78 ;  /* 0x000000ffff102224 */ /* 0x001fe400078e004e */
[----:B------:R-:W-:Y:S01]  /*3da80*/  @P2 IMAD.MOV.U32 R17, RZ, RZ, R79 ;  /* 0x000000ffff112224 */ /* 0x000fe200078e004f */
[----:B------:R0:W-:Y:S04]  /*3da90*/  STL [R1+0xf6c], R77 ;  /* 0x000f6c4d01007387 */ /* 0x0001e80000100800 */
[----:B------:R0:W3:Y:S04]  /*3daa0*/  @P2 LDG.E.U16 R72, desc[UR16][R16.64] ;  /* 0x0000001010482981 */ /* 0x0000e8000c1e1500 */
[----:B------:R-:W-:Y:S04]  /*3dab0*/  STL [R1+0xf68], R87 ;  /* 0x000f685701007387 */ /* 0x000fe80000100800 */
[----:B------:R0:W-:Y:S04]  /*3dac0*/  STL [R1+0xf74], R78 ;  /* 0x000f744e01007387 */ /* 0x0001e80000100800 */
[----:B------:R-:W3:Y:S04]  /*3dad0*/  LDL.LU R73, [R1+0x10f0] ;  /* 0x0010f00001497983 */ /* 0x000ee80000300800 */
[----:B------:R-:W3:Y:S04]  /*3dae0*/  LDL.LU R75, [R1+0x10e8] ;  /* 0x0010e800014b7983 */ /* 0x000ee80000300800 */
[----:B------:R-:W3:Y:S01]  /*3daf0*/  LDL.LU R76, [R1+0x10d0] ;  /* 0x0010d000014c7983 */ /* 0x000ee20000300800 */
[----:B0-----:R-:W-:-:S02]  /*3db00*/  @P2 IMAD.MOV.U32 R16, RZ, RZ, R69 ;  /* 0x000000ffff102224 */ /* 0x001fc400078e0045 */
[----:B------:R-:W-:-:S05]  /*3db10*/  @P2 IMAD.MOV.U32 R17, RZ, RZ, R71 ;  /* 0x000000ffff112224 */ /* 0x000fca00078e0047 */
[----:B------:R0:W3:Y:S04]  /*3db20*/  @P2 LDG.E.U16 R18, desc[UR16][R16.64] ;  /* 0x0000001010122981 */ /* 0x0000e8000c1e1500 */
[----:B------:R-:W-:Y:S01]  /*3db30*/  STL [R1+0xf70], R79 ;  /* 0x000f704f01007387 */ /* 0x000fe20000100800 */
[----:B----4-:R-:W-:-:S03]  /*3db40*/  IMAD R15, R15, UR10, RZ ;  /* 0x0000000a0f0f7c24 */ /* 0x010fc6000f8e02ff */
[----:B------:R-:W-:Y:S04]  /*3db50*/  STL [R1+0xf7c], R69 ;  /* 0x000f7c4501007387 */ /* 0x000fe80000100800 */
[----:B------:R-:W-:Y:S04]  /*3db60*/  STL [R1+0xf78], R71 ;  /* 0x000f784701007387 */ /* 0x000fe80000100800 */
[----:B------:R-:W4:Y:S04]  /*3db70*/  LDL.LU R77, [R1+0x1094] ;  /* 0x00109400014d7983 */ /* 0x000f280000300800 */
[----:B------:R-:W-:Y:S01]  /*3db80*/  STL [R1+0xf84], R67 ;  /* 0x000f844301007387 */ /* 0x000fe20000100800 */
[----:B------:R-:W1:Y:S01]  /*3db90*/  LDCU UR10, c[0x0][0x3b0] ;  /* 0x00007600ff0a77ac */ /* 0x000e620008000800 */
[----:B0-----:R-:W-:-:S02]  /*3dba0*/  @P2 IMAD.MOV.U32 R16, RZ, RZ, R67 ;  /* 0x000000ffff102224 */ /* 0x001fc400078e0043 */
[----:B------:R-:W-:-:S05]  /*3dbb0*/  @P2 IMAD.MOV.U32 R17, RZ, RZ, R20 ;  /* 0x000000ffff112224 */ /* 0x000fca00078e0014 */
[----:B------:R0:W4:Y:S04]  /*3dbc0*/  @P2 LDG.E.U16 R54, desc[UR16][R16.64] ;  /* 0x0000001010362981 */ /* 0x000128000c1e1500 */
[----:B--2---:R2:W-:Y:S04]  /*3dbd0*/  STL [R1+0x30], R19 ;  /* 0x0000301301007387 */ /* 0x0045e80000100800 */
[----:B------:R-:W4:Y:S04]  /*3dbe0*/  LDL.LU R78, [R1+0x1098] ;  /* 0x00109800014e7983 */ /* 0x000f280000300800 */
[----:B------:R-:W-:Y:S01]  /*3dbf0*/  STL [R1+0xf80], R20 ;  /* 0x000f801401007387 */ /* 0x000fe20000100800 */
[----:B--2---:R-:W-:-:S04]  /*3dc00*/  LEA R19, P4, R15, R6, 0x1 ;  /* 0x000000060f137211 */ /* 0x004fc800078808ff */
[----:B------:R-:W-:Y:S01]  /*3dc10*/  LEA.HI.X.SX32 R15, R15, R5, 0x1, P4 ;  /* 0x000000050f0f7211 */ /* 0x000fe200020f0eff */
[----:B------:R-:W-:Y:S01]  /*3dc20*/  STL [R1+0xf8c], R19 ;  /* 0x000f8c1301007387 */ /* 0x000fe20000100800 */
[----:B------:R-:W-:-:S03]  /*3dc30*/  ISETP.GT.U32.AND P4, PT, R7, R10, PT ;  /* 0x0000000a0700720c */ /* 0x000fc60003f84070 */
[----:B------:R2:W-:Y:S04]  /*3dc40*/  STL [R1+0xf88], R15 ;  /* 0x000f880f01007387 */ /* 0x0005e80000100800 */
[----:B------:R-:W4:Y:S01]  /*3dc50*/  LDL.LU R79, [R1+0x1090] ;  /* 0x00109000014f7983 */ /* 0x000f220000300800 */
[----:B0-----:R-:W-:Y:S02]  /*3dc60*/  @P2 IMAD.MOV.U32 R16, RZ, RZ, R19 ;  /* 0x000000ffff102224 */ /* 0x001fe400078e0013 */
[----:B------:R-:W-:-:S05]  /*3dc70*/  @P2 IMAD.MOV.U32 R17, RZ, RZ, R15 ;  /* 0x000000ffff112224 */ /* 0x000fca00078e000f */
[----:B------:R0:W4:Y:S04]  /*3dc80*/  @P2 LDG.E.U16 R64, desc[UR16][R16.64] ;  /* 0x0000001010402981 */ /* 0x000128000c1e1500 */
[----:B---3--:R3:W-:Y:S01]  /*3dc90*/  STL [R1+0xcc], R18 ;  /* 0x0000cc1201007387 */ /* 0x0087e20000100800 */
[C---:B--2---:R-:W-:Y:S02]  /*3dca0*/  SEL R15, R11.reuse, R75, !P3 ;  /* 0x0000004b0b0f7207 */ /* 0x044fe40005800000 */
[----:B---3--:R-:W-:Y:S01]  /*3dcb0*/  SEL R18, R11, R73, !P3 ;  /* 0x000000490b127207 */ /* 0x008fe20005800000 */
[----:B------:R-:W-:-:S04]  /*3dcc0*/  @!P4 IMAD.IADD R10, R10, 0x1, -R7 ;  /* 0x000000010a0ac824 */ /* 0x000fc800078e0a07 */
[----:B-1----:R-:W-:Y:S02]  /*3dcd0*/  IMAD R18, R18, UR7, RZ ;  /* 0x0000000712127c24 */ /* 0x002fe4000f8e02ff */
[----:B0-----:R-:W-:Y:S01]  /*3dce0*/  IMAD R17, R15, UR10, RZ ;  /* 0x0000000a0f117c24 */ /* 0x001fe2000f8e02ff */
[C---:B------:R-:W-:Y:S01]  /*3dcf0*/  SEL R16, R11.reuse, R76, !P3 ;  /* 0x0000004c0b107207 */ /* 0x040fe20005800000 */
[----:B------:R-:W0:Y:S01]  /*3dd00*/  LDCU UR7, c[0x0][0x3b0] ;  /* 0x00007600ff0777ac */ /* 0x000e220008000800 */
[C---:B------:R-:W-:Y:S02]  /*3dd10*/  LEA R69, P4, R18.reuse, R6, 0x1 ;  /* 0x0000000612457211 */ /* 0x040fe400078808ff */
[----:B----4-:R-:W-:Y:S02]  /*3dd20*/  SEL R15, R11, R77, !P3 ;  /* 0x0000004d0b0f7207 */ /* 0x010fe40005800000 */
[----:B------:R-:W-:Y:S01]  /*3dd30*/  PRMT R70, RZ, 0x7610, R70 ;  /* 0x00007610ff467816 */ /* 0x000fe20000000046 */
[----:B------:R-:W1:Y:S01]  /*3dd40*/  LDCU UR10, c[0x0][0x3b0] ;  /* 0x00007600ff0a77ac */ /* 0x000e620008000800 */
[----:B------:R-:W-:-:S02]  /*3dd50*/  LEA.HI.X.SX32 R71, R18, R5, 0x1, P4 ;  /* 0x0000000512477211 */ /* 0x000fc400020f0eff */
[CC--:B------:R-:W-:Y:S01]  /*3dd60*/  LEA R75, P4, R17.reuse, R6.reuse, 0x1 ;  /* 0x00000006114b7211 */ /* 0x0c0fe200078808ff */
[----:B------:R-:W-:Y:S02]  /*3dd70*/  IMAD R19, R16, UR11, RZ ;  /* 0x0000000b10137c24 */ /* 0x000fe4000f8e02ff */
[----:B------:R-:W-:Y:S01]  /*3dd80*/  @P2 IMAD.MOV.U32 R16, RZ, RZ, R69 ;  /* 0x000000ffff102224 */ /* 0x000fe200078e0045 */
[----:B------:R-:W-:Y:S01]  /*3dd90*/  STL [R1+0xf94], R69 ;  /* 0x000f944501007387 */ /* 0x000fe20000100800 */
[-C--:B------:R-:W-:Y:S01]  /*3dda0*/  LEA.HI.X.SX32 R76, R17, R5.reuse, 0x1, P4 ;  /* 0x00000005114c7211 */ /* 0x080fe200020f0eff */
[----:B------:R-:W-:Y:S01]  /*3ddb0*/  @P2 IMAD.MOV.U32 R17, RZ, RZ, R71 ;  /* 0x000000ffff112224 */ /* 0x000fe200078e0047 */
[----:B------:R-:W-:Y:S01]  /*3ddc0*/  LEA R67, P4, R19, R6, 0x1 ;  /* 0x0000000613437211 */ /* 0x000fe200078808ff */
[----:B------:R-:W-:Y:S01]  /*3ddd0*/  IMAD R20, R15, UR12, RZ ;  /* 0x0000000c0f147c24 */ /* 0x000fe2000f8e02ff */
[----:B------:R-:W-:Y:S04]  /*3dde0*/  STL [R1+0x7c], R72 ;  /* 0x00007c4801007387 */ /* 0x000fe80000100800 */
[----:B------:R2:W3:Y:S01]  /*3ddf0*/  @P2 LDG.E.U16 R84, desc[UR16][R16.64] ;  /* 0x0000001010542981 */ /* 0x0004e2000c1e1500 */
[----:B------:R-:W-:-:S02]  /*3de00*/  LEA.HI.X.SX32 R73, R19, R5, 0x1, P4 ;  /* 0x0000000513497211 */ /* 0x000fc400020f0eff */
[----:B------:R-:W-:Y:S01]  /*3de10*/  PRMT R53, RZ, 0x7610, R53 ;  /* 0x00007610ff357816 */ /* 0x000fe20000000035 */
[----:B------:R-:W4:Y:S01]  /*3de20*/  LDCU UR11, c[0x0][0x3b0] ;  /* 0x00007600ff0b77ac */ /* 0x000f220008000800 */
[----:B------:R-:W-:Y:S02]  /*3de30*/  PRMT R63, RZ, 0x7610, R63 ;  /* 0x00007610ff3f7816 */ /* 0x000fe4000000003f */
[----:B------:R-:W-:Y:S02]  /*3de40*/  PRMT R83, RZ, 0x7610, R83 ;  /* 0x00007610ff537816 */ /* 0x000fe40000000053 */
[----:B------:R-:W-:Y:S02]  /*3de50*/  PRMT R68, RZ, 0x7610, R68 ;  /* 0x00007610ff447816 */ /* 0x000fe40000000044 */
[----:B------:R-:W-:Y:S01]  /*3de60*/  PRMT R66, RZ, 0x7610, R66 ;  /* 0x00007610ff427816 */ /* 0x000fe20000000042 */
[----:B------:R-:W0:Y:S01]  /*3de70*/  LDCU UR12, c[0x0][0x3b0] ;  /* 0x00007600ff0c77ac */ /* 0x000e220008000800 */
[----:B--2---:R-:W-:-:S02]  /*3de80*/  @P2 IMAD.MOV.U32 R16, RZ, RZ, R75 ;  /* 0x000000ffff102224 */ /* 0x004fc400078e004b */
[----:B------:R-:W-:-:S05]  /*3de90*/  @P2 IMAD.MOV.U32 R17, RZ, RZ, R76 ;  /* 0x000000ffff112224 */ /* 0x000fca00078e004c */
[----:B------:R2:W3:Y:S02]  /*3dea0*/  @P2 LDG.E.U16 R74, desc[UR16][R16.64] ;  /* 0x00000010104a2981 */ /* 0x0004e4000c1e1500 */
[----:B--2---:R-:W-:Y:S02]  /*3deb0*/  @P2 IMAD.MOV.U32 R16, RZ, RZ, R67 ;  /* 0x000000ffff102224 */ /* 0x004fe400078e0043 */
[----:B------:R-:W-:-:S05]  /*3dec0*/  @P2 IMAD.MOV.U32 R17, RZ, RZ, R73 ;  /* 0x000000ffff112224 */ /* 0x000fca00078e0049 */
[----:B------:R2:W3:Y:S04]  /*3ded0*/  @P2 LDG.E.U16 R4, desc[UR16][R16.64] ;  /* 0x0000001010042981 */ /* 0x0004e8000c1e1500 */
[----:B------:R0:W-:Y:S04]  /*3dee0*/  STL [R1+0xf90], R71 ;  /* 0x000f904701007387 */ /* 0x0001e80000100800 */
[----:B------:R-:W-:Y:S04]  /*3def0*/  STL [R1+0xf9c], R75 ;  /* 0x000f9c4b01007387 */ /* 0x000fe80000100800 */
[----:B------:R-:W4:Y:S04]  /*3df00*/  LDL.LU R77, [R1+0x1088] ;  /* 0x00108800014d7983 */ /* 0x000f280000300800 */
[----:B------:R-:W-:Y:S04]  /*3df10*/  STL [R1+0xf98], R76 ;  /* 0x000f984c01007387 */ /* 0x000fe80000100800 */
[----:B------:R-:W-:Y:S01]  /*3df20*/  STL [R1+0xfa4], R67 ;  /* 0x000fa44301007387 */ /* 0x000fe20000100800 */
[----:B0-----:R-:W-:-:S04]  /*3df30*/  LEA R71, P4, R20, R6, 0x1 ;  /* 0x0000000614477211 */ /* 0x001fc800078808ff */
[----:B------:R-:W-:Y:S01]  /*3df40*/  LEA.HI.X.SX32 R72, R20, R5, 0x1, P4 ;  /* 0x0000000514487211 */ /* 0x000fe200020f0eff */
[----:B--2---:R-:W-:-:S04]  /*3df50*/  @P2 IMAD.MOV.U32 R16, RZ, RZ, R71 ;  /* 0x000000ffff102224 */ /* 0x004fc800078e0047 */
[----:B------:R-:W-:-:S05]  /*3df60*/  @P2 IMAD.MOV.U32 R17, RZ, RZ, R72 ;  /* 0x000000ffff112224 */ /* 0x000fca00078e0048 */
[----:B------:R0:W2:Y:S01]  /*3df70*/  @P2 LDG.E.U16 R70, desc[UR16][R16.64] ;  /* 0x0000001010462981 */ /* 0x0000a2000c1e1500 */
[----:B------:R-:W-:-:S03]  /*3df80*/  SEL R18, R11, R78, !P3 ;  /* 0x0000004e0b127207 */ /* 0x000fc60005800000 */
[----:B------:R-:W2:Y:S02]  /*3df90*/  LDL.LU R78, [R1+0x10bc] ;  /* 0x0010bc00014e7983 */ /* 0x000ea40000300800 */
[----:B------:R-:W-:Y:S01]  /*3dfa0*/  IMAD R18, R18, UR7, RZ ;  /* 0x0000000712127c24 */ /* 0x000fe2000f8e02ff */
[----:B------:R-:W0:Y:S04]  /*3dfb0*/  LDCU UR7, c[0x0][0x3b0] ;  /* 0x00007600ff0777ac */ /* 0x000e280008000800 */
[C---:B------:R-:W-:Y:S02]  /*3dfc0*/  LEA R69, P4, R18.reuse, R6, 0x1 ;  /* 0x0000000612457211 */ /* 0x040fe400078808ff */
[----:B------:R-:W-:Y:S02]  /*3dfd0*/  SEL R15, R11, R79, !P3 ;  /* 0x0000004f0b0f7207 */ /* 0x000fe40005800000 */
[----:B------:R-:W2:Y:S01]  /*3dfe0*/  LDL.LU R79, [R1+0x10b8] ;  /* 0x0010b800014f7983 */ /* 0x000ea20000300800 */
[----:B------:R-:W-:-:S03]  /*3dff0*/  LEA.HI.X.SX32 R18, R18, R5, 0x1, P4 ;  /* 0x0000000512127211 */ /* 0x000fc600020f0eff */
[----:B------:R-:W-:Y:S04]  /*3e000*/  STL [R1+0xfa0], R73 ;  /* 0x000fa04901007387 */ /* 0x000fe80000100800 */
[----:B------:R-:W-:Y:S04]  /*3e010*/  STL [R1+0xfac], R71 ;  /* 0x000fac4701007387 */ /* 0x000fe80000100800 */
[----:B------:R-:W-:Y:S04]  /*3e020*/  STL [R1+0xfa8], R72 ;  /* 0x000fa84801007387 */ /* 0x000fe80000100800 */
[----:B------:R-:W-:Y:S04]  /*3e030*/  STL [R1+0xfb4], R69 ;  /* 0x000fb44501007387 */ /* 0x000fe80000100800 */
[----:B------:R-:W-:Y:S04]  /*3e040*/  STL [R1+0xfb0], R18 ;  /* 0x000fb01201007387 */ /* 0x000fe80000100800 */
[----:B---3--:R3:W-:Y:S04]  /*3e050*/  STL [R1+0x78], R4 ;  /* 0x0000780401007387 */ /* 0x0087e80000100800 */
[----:B---3--:R-:W3:Y:S01]  /*3e060*/  LDL.LU R4, [R1+0x10d8] ;  /* 0x0010d80001047983 */ /* 0x008ee20000300800 */
[----:B-1----:R-:W-:Y:S01]  /*3e070*/  IMAD R15, R15, UR10, RZ ;  /* 0x0000000a0f0f7c24 */ /* 0x002fe2000f8e02ff */
[----:B------:R-:W1:Y:S04]  /*3e080*/  LDCU UR10, c[0x0][0x3b0] ;  /* 0x00007600ff0a77ac */ /* 0x000e680008000800 */
[----:B------:R-:W-:Y:S01]  /*3e090*/  LEA R19, P4, R15, R6, 0x1 ;  /* 0x000000060f137211 */ /* 0x000fe200078808ff */
[----:B0-----:R-:W-:-:S03]  /*3e0a0*/  @P2 IMAD.MOV.U32 R16, RZ, RZ, R69 ;  /* 0x000000ffff102224 */ /* 0x001fc600078e0045 */
[----:B------:R-:W-:Y:S02]  /*3e0b0*/  LEA.HI.X.SX32 R67, R15, R5, 0x1, P4 ;  /* 0x000000050f437211 */ /* 0x000fe400020f0eff */
[----:B------:R-:W-:Y:S01]  /*3e0c0*/  ISETP.GT.U32.AND P4, PT, R7, R10, PT ;  /* 0x0000000a0700720c */ /* 0x000fe20003f84070 */
[----:B------:R-:W-:Y:S01]  /*3e0d0*/  @P2 IMAD.MOV.U32 R17, RZ, RZ, R18 ;  /* 0x000000ffff112224 */ /* 0x000fe200078e0012 */
[----:B----4-:R-:W-:-:S04]  /*3e0e0*/  SEL R15, R11, R77, !P3 ;  /* 0x0000004d0b0f7207 */ /* 0x010fc80005800000 */
[----:B------:R0:W4:Y:S01]  /*3e0f0*/  @P2 LDG.E.U16 R53, desc[UR16][R16.64] ;  /* 0x0000001010352981 */ /* 0x000122000c1e1500 */
[----:B------:R-:W-:-:S03]  /*3e100*/  IMAD R18, R15, UR7, RZ ;  /* 0x000000070f127c24 */ /* 0x000fc6000f8e02ff */
[----:B------:R-:W-:Y:S01]  /*3e110*/  STL [R1+0xfbc], R19 ;  /* 0x000fbc1301007387 */ /* 0x000fe20000100800 */
[----:B0-----:R-:W-:Y:S02]  /*3e120*/  @P2 IMAD.MOV.U32 R16, RZ, RZ, R19 ;  /* 0x000000ffff102224 */ /* 0x001fe400078e0013 */
[----:B------:R-:W-:Y:S02]  /*3e130*/  @P2 IMAD.MOV.U32 R17, RZ, RZ, R67 ;  /* 0x000000ffff112224 */ /* 0x000fe400078e0043 */
[----:B------:R-:W-:Y:S01]  /*3e140*/  @!P4 IMAD.IADD R10, R10, 0x1, -R7 ;  /* 0x000000010a0ac824 */ /* 0x000fe200078e0a07 */
[----:B------:R-:W0:Y:S02]  /*3e150*/  LDCU UR7, c[0x0][0x3b0] ;  /* 0x00007600ff0777ac */ /* 0x000e240008000800 */
[----:B------:R1:W4:Y:S04]  /*3e160*/  @P2 LDG.E.U16 R63, desc[UR16][R16.64] ;  /* 0x00000010103f2981 */ /* 0x000328000c1e1500 */
[----:B------:R0:W-:Y:S04]  /*3e170*/  STL [R1+0xfb8], R67 ;  /* 0x000fb84301007387 */ /* 0x0001e80000100800 */
[----:B------:R-:W4:Y:S04]  /*3e180*/  LDL.LU R77, [R1+0x109c] ;  /* 0x00109c00014d7983 */ /* 0x000f280000300800 */
[----:B------:R-:W-:Y:S01]  /*3e190*/  STL [R1+0x2c], R74 ;  /* 0x00002c4a01007387 */ /* 0x000fe20000100800 */
[----:B-1----:R-:W-:-:S04]  /*3e1a0*/  LEA R17, P4, R18, R6, 0x1 ;  /* 0x0000000612117211 */ /* 0x002fc800078808ff */
[----:B0-----:R-:W-:Y:S02]  /*3e1b0*/  LEA.HI.X.SX32 R67, R18, R5, 0x1, P4 ;  /* 0x0000000512437211 */ /* 0x001fe400020f0eff */
[----:B--2---:R-:W-:Y:S02]  /*3e1c0*/  SEL R15, R11, R78, !P3 ;  /* 0x0000004e0b0f7207 */ /* 0x004fe40005800000 */
[----:B------:R-:W2:Y:S04]  /*3e1d0*/  LDL.LU R78, [R1+0x10a4] ;  /* 0x0010a400014e7983 */ /* 0x000ea80000300800 */
[----:B------:R0:W-:Y:S01]  /*3e1e0*/  STL [R1+0xfc4], R17 ;  /* 0x000fc41101007387 */ /* 0x0001e20000100800 */
[----:B------:R-:W-:Y:S01]  /*3e1f0*/  IMAD R19, R15, UR10, RZ ;  /* 0x0000000a0f137c24 */ /* 0x000fe2000f8e02ff */
[----:B------:R-:W-:Y:S01]  /*3e200*/  PRMT R20, RZ, 0x7610, R20 ;  /* 0x00007610ff147816 */ /* 0x000fe20000000014 */
[----:B------:R-:W1:Y:S01]  /*3e210*/  LDCU UR10, c[0x0][0x3b0] ;  /* 0x00007600ff0a77ac */ /* 0x000e620008000800 */
[----:B------:R-:W-:-:S02]  /*3e220*/  SEL R16, R11, R79, !P3 ;  /* 0x0000004f0b107207 */ /* 0x000fc40005800000 */
[----:B------:R-:W2:Y:S04]  /*3e230*/  LDL.LU R79, [R1+0x10b4] ;  /* 0x0010b400014f7983 */ /* 0x000ea80000300800 */
[----:B------:R-:W-:Y:S01]  /*3e240*/  STL [R1+0xfc0], R67 ;  /* 0x000fc04301007387 */ /* 0x000fe20000100800 */
[----:B------:R-:W-:Y:S02]  /*3e250*/  IMAD R18, R16, UR11, RZ ;  /* 0x0000000b10127c24 */ /* 0x000fe4000f8e02ff */
[----:B------:R-:W-:Y:S02]  /*3e260*/  @P2 IMAD.MOV.U32 R16, RZ, RZ, R17 ;  /* 0x000000ffff102224 */ /* 0x000fe400078e0011 */
[----:B0-----:R-:W-:Y:S01]  /*3e270*/  @P2 IMAD.MOV.U32 R17, RZ, RZ, R67 ;  /* 0x000000ffff112224 */ /* 0x001fe200078e0043 */
[----:B------:R0:W-:Y:S01]  /*3e280*/  STL [R1+0xc8], R70 ;  /* 0x0000c84601007387 */ /* 0x0001e20000100800 */
[----:B------:R-:W1:Y:S03]  /*3e290*/  LDCU UR11, c[0x0][0x3b0] ;  /* 0x00007600ff0b77ac */ /* 0x000e660008000800 */
[----:B------:R0:W2:Y:S02]  /*3e2a0*/  @P2 LDG.E.U16 R83, desc[UR16][R16.64] ;  /* 0x0000001010532981 */ /* 0x0000a4000c1e1500 */
[----:B0-----:R-:W-:-:S04]  /*3e2b0*/  LEA R70, P4, R19, R6, 0x1 ;  /* 0x0000000613467211 */ /* 0x001fc800078808ff */
[----:B------:R-:W-:Y:S01]  /*3e2c0*/  LEA.HI.X.SX32 R16, R19, R5, 0x1, P4 ;  /* 0x0000000513107211 */ /* 0x000fe200020f0eff */
[----:B------:R-:W-:Y:S04]  /*3e2d0*/  STL [R1+0xfcc], R70 ;  /* 0x000fcc4601007387 */ /* 0x000fe80000100800 */
[----:B------:R-:W-:Y:S01]  /*3e2e0*/  @P2 IMAD.MOV.U32 R17, RZ, RZ, R16 ;  /* 0x000000ffff112224 */ /* 0x000fe200078e0010 */
[----:B---3--:R-:W-:Y:S02]  /*3e2f0*/  SEL R15, R11, R4, !P3 ;  /* 0x000000040b0f7207 */ /* 0x008fe40005800000 */
[----:B------:R-:W3:Y:S04]  /*3e300*/  LDL.LU R4, [R1+0x10a8] ;  /* 0x0010a80001047983 */ /* 0x000ee80000300800 */
[----:B------:R0:W-:Y:S02]  /*3e310*/  STL [R1+0xfc8], R16 ;  /* 0x000fc81001007387 */ /* 0x0001e40000100800 */
[----:B0-----:R-:W-:-:S05]  /*3e320*/  @P2 IMAD.MOV.U32 R16, RZ, RZ, R70 ;  /* 0x000000ffff102224 */ /* 0x001fca00078e0046 */
[----:B------:R0:W2:Y:S01]  /*3e330*/  @P2 LDG.E.U16 R68, desc[UR16][R16.64] ;  /* 0x0000001010442981 */ /* 0x0000a2000c1e1500 */
[----:B------:R-:W-:-:S04]  /*3e340*/  LEA R67, P4, R18, R6, 0x1 ;  /* 0x0000000612437211 */ /* 0x000fc800078808ff */
[----:B------:R-:W-:Y:S01]  /*3e350*/  LEA.HI.X.SX32 R69, R18, R5, 0x1, P4 ;  /* 0x0000000512457211 */ /* 0x000fe200020f0eff */
[----:B------:R-:W-:Y:S02]  /*3e360*/  IMAD R19, R15, UR7, RZ ;  /* 0x000000070f137c24 */ /* 0x000fe4000f8e02ff */
[----:B0-----:R-:W-:Y:S02]  /*3e370*/  @P2 IMAD.MOV.U32 R16, RZ, RZ, R67 ;  /* 0x000000ffff102224 */ /* 0x001fe400078e0043 */
[----:B------:R-:W-:Y:S01]  /*3e380*/  @P2 IMAD.MOV.U32 R17, RZ, RZ, R69 ;  /* 0x000000ffff112224 */ /* 0x000fe200078e0045 */
[----:B------:R-:W-:Y:S04]  /*3e390*/  STL [R1+0xfd4], R67 ;  /* 0x000fd44301007387 */ /* 0x000fe80000100800 */
[----:B------:R-:W-:Y:S01]  /*3e3a0*/  STL [R1+0xfd0], R69 ;  /* 0x000fd04501007387 */ /* 0x000fe20000100800 */
[----:B------:R-:W0:Y:S03]  /*3e3b0*/  LDCU UR7, c[0x0][0x3b0] ;  /* 0x00007600ff0777ac */ /* 0x000e260008000800 */
[----:B------:R0:W3:Y:S04]  /*3e3c0*/  @P2 LDG.E.U16 R20, desc[UR16][R16.64] ;  /* 0x0000001010142981 */ /* 0x0000e8000c1e1500 */
[----:B--2---:R2:W-:Y:S04]  /*3e3d0*/  STL [R1+0x28], R68 ;  /* 0x0000284401007387 */ /* 0x0045e80000100800 */
[----:B------:R-:W3:Y:S01]  /*3e3e0*/  LDL.LU R75, [R1+0x10cc] ;  /* 0x0010cc00014b7983 */ /* 0x000ee20000300800 */
[----:B--2---:R-:W-:-:S04]  /*3e3f0*/  LEA R68, P4, R19, R6, 0x1 ;  /* 0x0000000613447211 */ /* 0x004fc800078808ff */
[----:B------:R-:W-:Y:S01]  /*3e400*/  LEA.HI.X.SX32 R19, R19, R5, 0x1, P4 ;  /* 0x0000000513137211 */ /* 0x000fe200020f0eff */
[----:B0-----:R-:W-:-:S04]  /*3e410*/  @P2 IMAD.MOV.U32 R16, RZ, RZ, R68 ;  /* 0x000000ffff102224 */ /* 0x001fc800078e0044 */
[----:B------:R-:W-:-:S05]  /*3e420*/  @P2 IMAD.MOV.U32 R17, RZ, RZ, R19 ;  /* 0x000000ffff112224 */ /* 0x000fca00078e0013 */
[----:B------:R0:W2:Y:S01]  /*3e430*/  @P2 LDG.E.U16 R66, desc[UR16][R16.64] ;  /* 0x0000001010422981 */ /* 0x0000a2000c1e1500 */
[----:B----4-:R-:W-:-:S03]  /*3e440*/  SEL R15, R11, R77, !P3 ;  /* 0x0000004d0b0f7207 */ /* 0x010fc60005800000 */
[----:B------:R-:W-:Y:S04]  /*3e450*/  STL [R1+0xfdc], R68 ;  /* 0x000fdc4401007387 */ /* 0x000fe80000100800 */
[----:B---3--:R3:W-:Y:S01]  /*3e460*/  STL [R1+0x74], R20 ;  /* 0x0000741401007387 */ /* 0x0087e20000100800 */
[----:B------:R-:W-:Y:S01]  /*3e470*/  SEL R18, R11, R78, !P3 ;  /* 0x0000004e0b127207 */ /* 0x000fe20005800000 */
[----:B---3--:R-:W-:Y:S02]  /*3e480*/  IMAD R20, R15, UR12, RZ ;  /* 0x0000000c0f147c24 */ /* 0x008fe4000f8e02ff */
[----:B------:R3:W-:Y:S02]  /*3e490*/  STL [R1+0xfd8], R19 ;  /* 0x000fd81301007387 */ /* 0x0007e40000100800 */
[----:B-1----:R-:W-:Y:S01]  /*3e4a0*/  IMAD R18, R18, UR10, RZ ;  /* 0x0000000a12127c24 */ /* 0x002fe2000f8e02ff */
[----:B------:R-:W-:-:S02]  /*3e4b0*/  SEL R15, R11, R79, !P3 ;  /* 0x0000004f0b0f7207 */ /* 0x000fc40005800000 */
[----:B------:R-:W-:Y:S02]  /*3e4c0*/  PRMT R52, RZ, 0x7610, R52 ;  /* 0x00007610ff347816 */ /* 0x000fe40000000034 */
[C---:B------:R-:W-:Y:S01]  /*3e4d0*/  LEA R67, P4, R20.reuse, R6, 0x1 ;  /* 0x0000000614437211 */ /* 0x040fe200078808ff */
[----:B------:R-:W1:Y:S01]  /*3e4e0*/  LDCU UR10, c[0x0][0x3b0] ;  /* 0x00007600ff0a77ac */ /* 0x000e620008000800 */
[----:B------:R-:W-:Y:S02]  /*3e4f0*/  PRMT R62, RZ, 0x7610, R62 ;  /* 0x00007610ff3e7816 */ /* 0x000fe4000000003e */
[----:B------:R-:W-:Y:S02]  /*3e500*/  PRMT R82, RZ, 0x7610, R82 ;  /* 0x00007610ff527816 */ /* 0x000fe40000000052 */
[----:B0-----:R-:W-:Y:S01]  /*3e510*/  LEA.HI.X.SX32 R16, R20, R5, 0x1, P4 ;  /* 0x0000000514107211 */ /* 0x001fe200020f0eff */
[----:B------:R-:W-:Y:S04]  /*3e520*/  STL [R1+0xfe4], R67 ;  /* 0x000fe44301007387 */ /* 0x000fe80000100800 */
[----:B------:R-:W4:Y:S01]  /*3e530*/  LDL.LU R76, [R1+0x10c8] ;  /* 0x0010c800014c7983 */ /* 0x000f220000300800 */
[----:B------:R-:W-:Y:S01]  /*3e540*/  @P2 IMAD.MOV.U32 R17, RZ, RZ, R16 ;  /* 0x000000ffff112224 */ /* 0x000fe200078e0010 */
[----:B------:R-:W-:-:S02]  /*3e550*/  PRMT R65, RZ, 0x7610, R65 ;  /* 0x00007610ff417816 */ /* 0x000fc40000000041 */
[----:B------:R0:W-:Y:S01]  /*3e560*/  STL [R1+0xfe0], R16 ;  /* 0x000fe01001007387 */ /* 0x0001e20000100800 */
[----:B---3--:R-:W-:Y:S01]  /*3e570*/  IMAD R19, R15, UR11, RZ ;  /* 0x0000000b0f137c24 */ /* 0x008fe2000f8e02ff */
[----:B------:R-:W-:Y:S01]  /*3e580*/  SEL R15, R11, R4, !P3 ;  /* 0x000000040b0f7207 */ /* 0x000fe20005800000 */
[----:B------:R-:W3:Y:S01]  /*3e590*/  LDCU UR11, c[0x0][0x3b0] ;  /* 0x00007600ff0b77ac */ /* 0x000ee20008000800 */
[----:B------:R-:W1:Y:S01]  /*3e5a0*/  LDCU UR12, c[0x0][0x3b0] ;  /* 0x00007600ff0c77ac */ /* 0x000e620008000800 */
[----:B0-----:R-:W-:-:S05]  /*3e5b0*/  @P2 IMAD.MOV.U32 R16, RZ, RZ, R67 ;  /* 0x000000ffff102224 */ /* 0x001fca00078e0043 */
[----:B------:R0:W3:Y:S01]  /*3e5c0*/  @P2 LDG.E.U16 R52, desc[UR16][R16.64] ;  /* 0x0000001010342981 */ /* 0x0000e2000c1e1500 */
[----:B------:R-:W-:Y:S01]  /*3e5d0*/  IMAD R20, R15, UR7, RZ ;  /* 0x000000070f147c24 */ /* 0x000fe2000f8e02ff */
[----:B------:R-:W0:Y:S01]  /*3e5e0*/  LDCU UR7, c[0x0][0x3b0] ;  /* 0x00007600ff0777ac */ /* 0x000e220008000800 */
[----:B------:R-:W-:Y:S01]  /*3e5f0*/  SEL R15, R11, R75, !P3 ;  /* 0x0000004b0b0f7207 */ /* 0x000fe20005800000 */
[----:B--2---:R2:W-:Y:S02]  /*3e600*/  STL [R1+0xc4], R66 ;  /* 0x0000c44201007387 */ /* 0x0045e40000100800 */
[----:B--2---:R-:W-:-:S04]  /*3e610*/  LEA R66, P4, R18, R6, 0x1 ;  /* 0x0000000612427211 */ /* 0x004fc800078808ff */
[----:B0-----:R-:W-:Y:S01]  /*3e620*/  LEA.HI.X.SX32 R16, R18, R5, 0x1, P4 ;  /* 0x0000000512107211 */ /* 0x001fe200020f0eff */
[----:B------:R-:W-:Y:S04]  /*3e630*/  STL [R1+0xfec], R66 ;  /* 0x000fec4201007387 */ /* 0x000fe80000100800 */
[----:B------:R-:W2:Y:S04]  /*3e640*/  LDL.LU R77, [R1+0x1080] ;  /* 0x00108000014d7983 */ /* 0x000ea80000300800 */
[----:B------:R-:W2:Y:S01]  /*3e650*/  LDL.LU R78, [R1+0x1084] ;  /* 0x00108400014e7983 */ /* 0x000ea20000300800 */
[----:B------:R-:W-:-:S03]  /*3e660*/  LEA R4, P4, R19, R6, 0x1 ;  /* 0x0000000613047211 */ /* 0x000fc600078808ff */
[----:B------:R-:W2:Y:S04]  /*3e670*/  LDL.LU R79, [R1+0x107c] ;  /* 0x00107c00014f7983 */ /* 0x000ea80000300800 */
[----:B------:R0:W-:Y:S01]  /*3e680*/  STL [R1+0xfe8], R16 ;  /* 0x000fe81001007387 */ /* 0x0001e20000100800 */
[----:B------:R-:W-:Y:S01]  /*3e690*/  @P2 IMAD.MOV.U32 R17, RZ, RZ, R16 ;  /* 0x000000ffff112224 */ /* 0x000fe200078e0010 */
[----:B------:R-:W-:Y:S01]  /*3e6a0*/  LEA.HI.X.SX32 R67, R19, R5, 0x1, P4 ;  /* 0x0000000513437211 */ /* 0x000fe200020f0eff */
[----:B0-----:R-:W-:Y:S01]  /*3e6b0*/  @P2 IMAD.MOV.U32 R16, RZ, RZ, R66 ;  /* 0x000000ffff102224 */ /* 0x001fe200078e0042 */
[----:B------:R-:W-:-:S04]  /*3e6c0*/  LEA R66, P4, R20, R6, 0x1 ;  /* 0x0000000614427211 */ /* 0x000fc800078808ff */
[----:B------:R0:W2:Y:S01]  /*3e6d0*/  @P2 LDG.E.U16 R62, desc[UR16][R16.64] ;  /* 0x00000010103e2981 */ /* 0x0000a2000c1e1500 */
[----:B------:R-:W-:Y:S02]  /*3e6e0*/  LEA.HI.X.SX32 R68, R20, R5, 0x1, P4 ;  /* 0x0000000514447211 */ /* 0x000fe400020f0eff */
[----:B------:R-:W-:Y:S01]  /*3e6f0*/  PRMT R19, RZ, 0x7610, R19 ;  /* 0x00007610ff137816 */ /* 0x000fe20000000013 */
[----:B-1----:R-:W-:Y:S02]  /*3e700*/  IMAD R18, R15, UR10, RZ ;  /* 0x0000000a0f127c24 */ /* 0x002fe4000f8e02ff */
[----:B0-----:R-:W-:Y:S02]  /*3e710*/  @P2 IMAD.MOV.U32 R16, RZ, RZ, R4 ;  /* 0x000000ffff102224 */ /* 0x001fe400078e0004 */
[----:B------:R-:W-:Y:S01]  /*3e720*/  @P2 IMAD.MOV.U32 R17, RZ, RZ, R67 ;  /* 0x000000ffff112224 */ /* 0x000fe200078e0043 */
[----:B------:R0:W-:Y:S01]  /*3e730*/  STL [R1+0xff4], R4 ;  /* 0x000ff40401007387 */ /* 0x0001e20000100800 */
[----:B------:R-:W-:-:S02]  /*3e740*/  PRMT R20, RZ, 0x7610, R20 ;  /* 0x00007610ff147816 */ /* 0x000fc40000000014 */
[----:B----4-:R-:W-:Y:S01]  /*3e750*/  SEL R15, R11, R76, !P3 ;  /* 0x0000004c0b0f7207 */ /* 0x010fe20005800000 */
[----:B------:R-:W1:Y:S01]  /*3e760*/  LDCU UR10, c[0x0][0x3b0] ;  /* 0x00007600ff0a77ac */ /* 0x000e620008000800 */
[----:B------:R4:W2:Y:S04]  /*3e770*/  @P2 LDG.E.U16 R82, desc[UR16][R16.64] ;  /* 0x0000001010522981 */ /* 0x0008a8000c1e1500 */
[----:B------:R3:W-:Y:S04]  /*3e780*/  STL [R1+0xff0], R67 ;  /* 0x000ff04301007387 */ /* 0x0007e80000100800 */
[----:B0-----:R-:W2:Y:S01]  /*3e790*/  LDL.LU R4, [R1+0x1078] ;  /* 0x0010780001047983 */ /* 0x001ea20000300800 */
[----:B----4-:R-:W-:-:S02]  /*3e7a0*/  @P2 IMAD.MOV.U32 R16, RZ, RZ, R66 ;  /* 0x000000ffff102224 */ /* 0x010fc400078e0042 */
[----:B------:R-:W-:Y:S01]  /*3e7b0*/  @P2 IMAD.MOV.U32 R17, RZ, RZ, R68 ;  /* 0x000000ffff112224 */ /* 0x000fe200078e0044 */
[C---:B---3--:R-:W-:Y:S01]  /*3e7c0*/  LEA R67, P4, R18.reuse, R6, 0x1 ;  /* 0x0000000612437211 */ /* 0x048fe200078808ff */
[----:B------:R-:W-:Y:S04]  /*3e7d0*/  STL [R1+0xffc], R66 ;  /* 0x000ffc4201007387 */ /* 0x000fe80000100800 */
[----:B------:R0:W3:Y:S04]  /*3e7e0*/  @P2 LDG.E.U16 R19, desc[UR16][R16.64] ;  /* 0x0000001010132981 */ /* 0x0000e8000c1e1500 */
[----:B------:R4:W-:Y:S02]  /*3e7f0*/  STL [R1+0xff8], R68 ;  /* 0x000ff84401007387 */ /* 0x0009e40000100800 */
[----:B----4-:R-:W-:Y:S01]  /*3e800*/  LEA.HI.X.SX32 R68, R18, R5, 0x1, P4 ;  /* 0x0000000512447211 */ /* 0x010fe200020f0eff */
[----:B0-----:R-:W-:-:S04]  /*3e810*/  @P2 IMAD.MOV.U32 R16, RZ, RZ, R67 ;  /* 0x000000ffff102224 */ /* 0x001fc800078e0043 */
[----:B------:R-:W-:-:S05]  /*3e820*/  @P2 IMAD.MOV.U32 R17, RZ, RZ, R68 ;  /* 0x000000ffff112224 */ /* 0x000fca00078e0044 */
[----:B------:R0:W4:Y:S04]  /*3e830*/  @P2 LDG.E.U16 R20, desc[UR16][R16.64] ;  /* 0x0000001010142981 */ /* 0x000128000c1e1500 */
[----:B------:R-:W-:Y:S04]  /*3e840*/  STL [R1+0x1004], R67 ;  /* 0x0010044301007387 */ /* 0x000fe80000100800 */
[----:B---3--:R3:W-:Y:S02]  /*3e850*/  STL [R1+0x24], R19 ;  /* 0x0000241301007387 */ /* 0x0087e40000100800 */
[----:B---3--:R-:W-:-:S02]  /*3e860*/  IMAD R19, R15, UR11, RZ ;  /* 0x0000000b0f137c24 */ /* 0x008fc4000f8e02ff */
[----:B------:R-:W-:Y:S01]  /*3e870*/  STL [R1+0x1000], R68 ;  /* 0x0010004401007387 */ /* 0x000fe20000100800 */
[C---:B--2---:R-:W-:Y:S02]  /*3e880*/  SEL R18, R11.reuse, R77, !P3 ;  /* 0x0000004d0b127207 */ /* 0x044fe40005800000 */
[----:B------:R-:W-:Y:S01]  /*3e890*/  SEL R15, R11, R78, !P3 ;  /* 0x0000004e0b0f7207 */ /* 0x000fe20005800000 */
[----:B------:R-:W2:Y:S01]  /*3e8a0*/  LDCU UR11, c[0x0][0x3b0] ;  /* 0x00007600ff0b77ac */ /* 0x000ea20008000800 */
[----:B------:R-:W-:-:S04]  /*3e8b0*/  LEA R66, P4, R19, R6, 0x1 ;  /* 0x0000000613427211 */ /* 0x000fc800078808ff */
[----:B0-----:R-:W-:Y:S01]  /*3e8c0*/  LEA.HI.X.SX32 R16, R19, R5, 0x1, P4 ;  /* 0x0000000513107211 */ /* 0x001fe200020f0eff */
[----:B------:R-:W-:Y:S04]  /*3e8d0*/  STL [R1+0x100c], R66 ;  /* 0x00100c4201007387 */ /* 0x000fe80000100800 */
[----:B----4-:R-:W-:Y:S01]  /*3e8e0*/  STL [R1+0x70], R20 ;  /* 0x0000701401007387 */ /* 0x010fe20000100800 */
[----:B------:R-:W-:-:S03]  /*3e8f0*/  @P2 IMAD.MOV.U32 R17, RZ, RZ, R16 ;  /* 0x000000ffff112224 */ /* 0x000fc600078e0010 */
[----:B------:R0:W-:Y:S01]  /*3e900*/  STL [R1+0x1008], R16 ;  /* 0x0010081001007387 */ /* 0x0001e20000100800 */
[----:B-1----:R-:W-:Y:S02]  /*3e910*/  IMAD R19, R15, UR10, RZ ;  /* 0x0000000a0f137c24 */ /* 0x002fe4000f8e02ff */
[----:B0-----:R-:W-:Y:S02]  /*3e920*/  @P2 IMAD.MOV.U32 R16, RZ, RZ, R66 ;  /* 0x000000ffff102224 */ /* 0x001fe400078e0042 */
[----:B------:R-:W-:Y:S01]  /*3e930*/  IMAD R20, R18, UR7, RZ ;  /* 0x0000000712147c24 */ /* 0x000fe2000f8e02ff */
[C---:B------:R-:W-:Y:S01]  /*3e940*/  SEL R15, R11.reuse, R4, !P3 ;  /* 0x000000040b0f7207 */ /* 0x040fe20005800000 */
[----:B------:R-:W3:Y:S04]  /*3e950*/  LDL.LU R75, [R1+0x10c0] ;  /* 0x0010c000014b7983 */ /* 0x000ee80000300800 */
[----:B------:R0:W4:Y:S01]  /*3e960*/  @P2 LDG.E.U16 R65, desc[UR16][R16.64] ;  /* 0x0000001010412981 */ /* 0x000122000c1e1500 */
[----:B------:R-:W-:-:S02]  /*3e970*/  SEL R18, R11, R79, !P3 ;  /* 0x0000004f0b127207 */ /* 0x000fc40005800000 */
[C---:B------:R-:W-:Y:S02]  /*3e980*/  LEA R67, P4, R20.reuse, R6, 0x1 ;  /* 0x0000000614437211 */ /* 0x040fe400078808ff */
[----:B------:R-:W-:Y:S02]  /*3e990*/  PRMT R51, RZ, 0x7610, R51 ;  /* 0x00007610ff337816 */ /* 0x000fe40000000033 */
[----:B------:R-:W-:Y:S02]  /*3e9a0*/  PRMT R61, RZ, 0x7610, R61 ;  /* 0x00007610ff3d7816 */ /* 0x000fe4000000003d */
[----:B------:R-:W-:Y:S01]  /*3e9b0*/  PRMT R81, RZ, 0x7610, R81 ;  /* 0x00007610ff517816 */ /* 0x000fe20000000051 */
[----:B------:R-:W1:Y:S01]  /*3e9c0*/  LDCU UR7, c[0x0][0x3b0] ;  /* 0x00007600ff0777ac */ /* 0x000e620008000800 */
[----:B------:R-:W-:Y:S04]  /*3e9d0*/  STL [R1+0x1014], R67 ;  /* 0x0010144301007387 */ /* 0x000fe80000100800 */
[----:B------:R-:W3:Y:S04]  /*3e9e0*/  LDL.LU R76, [R1+0x10ac] ;  /* 0x0010ac00014c7983 */ /* 0x000ee80000300800 */
[----:B------:R-:W3:Y:S01]  /*3e9f0*/  LDL.LU R77, [R1+0x106c] ;  /* 0x00106c00014d7983 */ /* 0x000ee20000300800 */
[----:B0-----:R-:W-:-:S02]  /*3ea00*/  LEA.HI.X.SX32 R16, R20, R5, 0x1, P4 ;  /* 0x0000000514107211 */ /* 0x001fc400020f0eff */
[----:B------:R-:W-:Y:S01]  /*3ea10*/  LEA R4, P4, R19, R6, 0x1 ;  /* 0x0000000613047211 */ /* 0x000fe200078808ff */
[----:B------:R-:W-:Y:S02]  /*3ea20*/  IMAD R18, R18, UR12, RZ ;  /* 0x0000000c12127c24 */ /* 0x000fe4000f8e02ff */
[----:B--2---:R-:W-:Y:S01]  /*3ea30*/  IMAD R15, R15, UR11, RZ ;  /* 0x0000000b0f0f7c24 */ /* 0x004fe2000f8e02ff */
[----:B------:R-:W0:Y:S01]  /*3ea40*/  LDCU UR11, c[0x0][0x3b0] ;  /* 0x00007600ff0b77ac */ /* 0x000e220008000800 */
[----:B------:R2:W-:Y:S04]  /*3ea50*/  STL [R1+0x1010], R16 ;  /* 0x0010101001007387 */ /* 0x0005e80000100800 */
[----:B------:R-:W-:Y:S01]  /*3ea60*/  STL [R1+0x101c], R4 ;  /* 0x00101c0401007387 */ /* 0x000fe20000100800 */
[----:B------:R-:W-:Y:S01]  /*3ea70*/  @P2 IMAD.MOV.U32 R17, RZ, RZ, R16 ;  /* 0x000000ffff112224 */ /* 0x000fe200078e0010 */
[----:B------:R-:W-:Y:S01]  /*3ea80*/  PRMT R21, RZ, 0x7610, R21 ;  /* 0x00007610ff157816 */ /* 0x000fe20000000015 */
[----:B------:R-:W0:Y:S01]  /*3ea90*/  LDCU UR10, c[0x0][0x3b0] ;  /* 0x00007600ff0a77ac */ /* 0x000e220008000800 */
[----:B------:R-:W-:Y:S01]  /*3eaa0*/  PRMT R2, RZ, 0x7610, R2 ;  /* 0x00007610ff027816 */ /* 0x000fe20000000002 */
[----:B------:R-:W0:Y:S01]  /*3eab0*/  LDCU UR12, c[0x0][0x3b0] ;  /* 0x00007600ff0c77ac */ /* 0x000e220008000800 */
[----:B--2---:R-:W-:-:S05]  /*3eac0*/  @P2 IMAD.MOV.U32 R16, RZ, RZ, R67 ;  /* 0x000000ffff102224 */ /* 0x004fca00078e0043 */
[----:B------:R2:W3:Y:S02]  /*3ead0*/  @P2 LDG.E.U16 R51, desc[UR16][R16.64] ;  /* 0x0000001010332981 */ /* 0x0004e4000c1e1500 */
[----:B--2---:R-:W-:Y:S02]  /*3eae0*/  @P2 IMAD.MOV.U32 R16, RZ, RZ, R4 ;  /* 0x000000ffff102224 */ /* 0x004fe400078e0004 */
[----:B----4-:R2:W-:Y:S02]  /*3eaf0*/  STL [R1+0xc0], R65 ;  /* 0x0000c04101007387 */ /* 0x0105e40000100800 */
[----:B--2---:R-:W-:Y:S02]  /*3eb00*/  LEA.HI.X.SX32 R65, R19, R5, 0x1, P4 ;  /* 0x0000000513417211 */ /* 0x004fe400020f0eff */
[----:B------:R-:W-:-:S03]  /*3eb10*/  LEA R66, P4, R18, R6, 0x1 ;  /* 0x0000000612427211 */ /* 0x000fc600078808ff */
[----:B------:R-:W-:Y:S01]  /*3eb20*/  @P2 IMAD.MOV.U32 R17, RZ, RZ, R65 ;  /* 0x000000ffff112224 */ /* 0x000fe200078e0041 */
[----:B------:R-:W-:Y:S02]  /*3eb30*/  LEA.HI.X.SX32 R18, R18, R5, 0x1, P4 ;  /* 0x0000000512127211 */ /* 0x000fe400020f0eff */
[----:B------:R-:W-:Y:S01]  /*3eb40*/  LEA R20, P4, R15, R6, 0x1 ;  /* 0x000000060f147211 */ /* 0x000fe200078808ff */
[----:B------:R2:W-:Y:S04]  /*3eb50*/  STL [R1+0x1018], R65 ;  /* 0x0010184101007387 */ /* 0x0005e80000100800 */
[----:B------:R4:W3:Y:S01]  /*3eb60*/  @P2 LDG.E.U16 R61, desc[UR16][R16.64] ;  /* 0x00000010103d2981 */ /* 0x0008e2000c1e1500 */
[----:B------:R-:W-:-:S03]  /*3eb70*/  PRMT R19, RZ, 0x7610, R19 ;  /* 0x00007610ff137816 */ /* 0x000fc60000000013 */
[----:B------:R-:W3:Y:S01]  /*3eb80*/  LDL.LU R78, [R1+0x1074] ;  /* 0x00107400014e7983 */ /* 0x000ee20000300800 */
[----:B--2---:R-:W-:Y:S01]  /*3eb90*/  LEA.HI.X.SX32 R65, R15, R5, 0x1, P4 ;  /* 0x000000050f417211 */ /* 0x004fe200020f0eff */
[----:B----4-:R-:W-:Y:S02]  /*3eba0*/  @P2 IMAD.MOV.U32 R16, RZ, RZ, R66 ;  /* 0x000000ffff102224 */ /* 0x010fe400078e0042 */
[----:B------:R-:W-:-:S05]  /*3ebb0*/  @P2 IMAD.MOV.U32 R17, RZ, RZ, R18 ;  /* 0x000000ffff112224 */ /* 0x000fca00078e0012 */
[----:B------:R2:W4:Y:S02]  /*3ebc0*/  @P2 LDG.E.U16 R81, desc[UR16][R16.64] ;  /* 0x0000001010512981 */ /* 0x000524000c1e1500 */
[----:B--2---:R-:W-:Y:S02]  /*3ebd0*/  @P2 IMAD.MOV.U32 R16, RZ, RZ, R20 ;  /* 0x000000ffff102224 */ /* 0x004fe400078e0014 */
[----:B------:R-:W-:-:S05]  /*3ebe0*/  @P2 IMAD.MOV.U32 R17, RZ, RZ, R65 ;  /* 0x000000ffff112224 */ /* 0x000fca00078e0041 */
[----:B------:R2:W4:Y:S01]  /*3ebf0*/  @P2 LDG.E.U16 R19, desc[UR16][R16.64] ;  /* 0x0000001010132981 */ /* 0x000522000c1e1500 */
[----:B------:R-:W-:Y:S02]  /*3ec00*/  ISETP.GT.U32.AND P4, PT, R7, R9, PT ;  /* 0x000000090700720c */ /* 0x000fe40003f84070 */
[----:B---3--:R-:W-:Y:S01]  /*3ec10*/  SEL R15, R11, R75, !P3 ;  /* 0x0000004b0b0f7207 */ /* 0x008fe20005800000 */
[----:B------:R-:W-:Y:S04]  /*3ec20*/  STL [R1+0x1024], R66 ;  /* 0x0010244201007387 */ /* 0x000fe80000100800 */
[----:B------:R-:W3:Y:S04]  /*3ec30*/  LDL.LU R79, [R1+0x1064] ;  /* 0x00106400014f7983 */ /* 0x000ee80000300800 */
[----:B------:R-:W3:Y:S04]  /*3ec40*/  LDL.LU R4, [R1+0x105c] ;  /* 0x00105c0001047983 */ /* 0x000ee80000300800 */
[----:B------:R1:W-:Y:S04]  /*3ec50*/  STL [R1+0x1020], R18 ;  /* 0x0010201201007387 */ /* 0x0003e80000100800 */
[----:B------:R0:W-:Y:S04]  /*3ec60*/  STL [R1+0x102c], R20 ;  /* 0x00102c1401007387 */ /* 0x0001e80000100800 */
[----:B------:R0:W-:Y:S01]  /*3ec70*/  STL [R1+0x1028], R65 ;  /* 0x0010284101007387 */ /* 0x0001e20000100800 */
[----:B-1----:R-:W-:-:S02]  /*3ec80*/  IMAD R18, R15, UR7, RZ ;  /* 0x000000070f127c24 */ /* 0x002fc4000f8e02ff */
[----:B------:R-:W-:Y:S01]  /*3ec90*/  @!P4 IMAD.IADD R9, R9, 0x1, -R7 ;  /* 0x000000010909c824 */ /* 0x000fe200078e0a07 */
[----:B--2---:R-:W-:Y:S01]  /*3eca0*/  SEL R16, R11, R77, !P3 ;  /* 0x0000004d0b107207 */ /* 0x004fe20005800000 */
[----:B----4-:R-:W-:Y:S01]  /*3ecb0*/  STL [R1+0x20], R19 ;  /* 0x0000201301007387 */ /* 0x010fe20000100800 */
[----:B------:R-:W-:-:S03]  /*3ecc0*/  LEA R17, P4, R18, R6, 0x1 ;  /* 0x0000000612117211 */ /* 0x000fc600078808ff */
[----:B0-----:R-:W-:Y:S01]  /*3ecd0*/  IMAD R20, R16, UR11, RZ ;  /* 0x0000000b10147c24 */ /* 0x001fe2000f8e02ff */
[----:B------:R-:W-:Y:S01]  /*3ece0*/  SEL R15, R11, R76, !P3 ;  /* 0x0000004c0b0f7207 */ /* 0x000fe20005800000 */
[----:B------:R-:W0:Y:S01]  /*3ecf0*/  LDCU UR7, c[0x0][0x3b0] ;  /* 0x00007600ff0777ac */ /* 0x000e220008000800 */
[----:B------:R-:W-:Y:S01]  /*3ed00*/  LEA.HI.X.SX32 R65, R18, R5, 0x1, P4 ;  /* 0x0000000512417211 */ /* 0x000fe200020f0eff */
[----:B------:R1:W-:Y:S01]  /*3ed10*/  STL [R1+0x1034], R17 ;  /* 0x0010341101007387 */ /* 0x0003e20000100800 */
[----:B------:R-:W-:Y:S01]  /*3ed20*/  @P2 IMAD.MOV.U32 R16, RZ, RZ, R17 ;  /* 0x000000ffff102224 */ /* 0x000fe200078e0011 */
[----:B------:R-:W-:Y:S02]  /*3ed30*/  PRMT R50, RZ, 0x7610, R50 ;  /* 0x00007610ff327816 */ /* 0x000fe40000000032 */
[----:B------:R-:W-:Y:S02]  /*3ed40*/  PRMT R59, RZ, 0x7610, R59 ;  /* 0x00007610ff3b7816 */ /* 0x000fe4000000003b */
[----:B------:R-:W-:Y:S01]  /*3ed50*/  PRMT R80, RZ, 0x7610, R80 ;  /* 0x00007610ff507816 */ /* 0x000fe20000000050 */
[----:B------:R-:W2:Y:S01]  /*3ed60*/  LDCU UR11, c[0x0][0x3b0] ;  /* 0x00007600ff0b77ac */ /* 0x000ea20008000800 */
[----:B-1----:R-:W-:-:S05]  /*3ed70*/  @P2 IMAD.MOV.U32 R17, RZ, RZ, R65 ;  /* 0x000000ffff112224 */ /* 0x002fca00078e0041 */
[----:B------:R1:W4:Y:S01]  /*3ed80*/  @P2 LDG.E.U16 R21, desc[UR16][R16.64] ;  /* 0x0000001010152981 */ /* 0x000322000c1e1500 */
[----:B------:R-:W-:-:S03]  /*3ed90*/  IMAD R19, R15, UR10, RZ ;  /* 0x0000000a0f137c24 */ /* 0x000fc6000f8e02ff */
[----:B------:R0:W-:Y:S01]  /*3eda0*/  STL [R1+0x1030], R65 ;  /* 0x0010304101007387 */ /* 0x0001e20000100800 */
[C---:B------:R-:W-:Y:S02]  /*3edb0*/  SEL R18, R11.reuse, R78, !P3 ;  /* 0x0000004e0b127207 */ /* 0x040fe40005800000 */
[----:B---3--:R-:W-:Y:S01]  /*3edc0*/  SEL R15, R11, R79, !P3 ;  /* 0x0000004f0b0f7207 */ /* 0x008fe20005800000 */
[----:B------:R-:W3:Y:S01]  /*3edd0*/  LDCU UR10, c[0x0][0x3b0] ;  /* 0x00007600ff0a77ac */ /* 0x000ee20008000800 */
[----:B------:R-:W-:-:S04]  /*3ede0*/  LEA R67, P4, R19, R6, 0x1 ;  /* 0x0000000613437211 */ /* 0x000fc800078808ff */
[-C--:B-1----:R-:W-:Y:S01]  /*3edf0*/  LEA.HI.X.SX32 R16, R19, R5.reuse, 0x1, P4 ;  /* 0x0000000513107211 */ /* 0x082fe200020f0eff */
[----:B------:R-:W-:Y:S04]  /*3ee00*/  STL [R1+0x103c], R67 ;  /* 0x00103c4301007387 */ /* 0x000fe80000100800 */
[----:B------:R-:W-:Y:S01]  /*3ee10*/  @P2 IMAD.MOV.U32 R17, RZ, RZ, R16 ;  /* 0x000000ffff112224 */ /* 0x000fe200078e0010 */
[C---:B0-----:R-:W-:Y:S01]  /*3ee20*/  LEA R65, P4, R20.reuse, R6, 0x1 ;  /* 0x0000000614417211 */ /* 0x041fe200078808ff */
[----:B------:R-:W-:Y:S01]  /*3ee30*/  IMAD R15, R15, UR7, RZ ;  /* 0x000000070f0f7c24 */ /* 0x000fe2000f8e02ff */
[----:B------:R-:W-:Y:S01]  /*3ee40*/  PRMT R19, RZ, 0x7610, R19 ;  /* 0x00007610ff137816 */ /* 0x000fe20000000013 */
[----:B------:R-:W0:Y:S01]  /*3ee50*/  LDCU UR7, c[0x0][0x3b0] ;  /* 0x00007600ff0777ac */ /* 0x000e220008000800 */
[----:B------:R-:W-:Y:S01]  /*3ee60*/  LEA.HI.X.SX32 R66, R20, R5, 0x1, P4 ;  /* 0x0000000514427211 */ /* 0x000fe200020f0eff */
[----:B----4-:R-:W-:Y:S04]  /*3ee70*/  STL [R1+0x6c], R21 ;  /* 0x00006c1501007387 */ /* 0x010fe80000100800 */
[----:B------:R1:W-:Y:S04]  /*3ee80*/  STL [R1+0x1038], R16 ;  /* 0x0010381001007387 */ /* 0x0003e80000100800 */
[----:B------:R-:W4:Y:S01]  /*3ee90*/  LDL.LU R76, [R1+0x10a0] ;  /* 0x0010a000014c7983 */ /* 0x000f220000300800 */
[----:B-1----:R-:W-:-:S05]  /*3eea0*/  @P2 IMAD.MOV.U32 R16, RZ, RZ, R67 ;  /* 0x000000ffff102224 */ /* 0x002fca00078e0043 */
[----:B------:R1:W2:Y:S01]  /*3eeb0*/  @P2 LDG.E.U16 R2, desc[UR16][R16.64] ;  /* 0x0000001010022981 */ /* 0x0002a2000c1e1500 */
[----:B------:R-:W-:Y:S01]  /*3eec0*/  IMAD R21, R18, UR12, RZ ;  /* 0x0000000c12157c24 */ /* 0x000fe2000f8e02ff */
[----:B------:R-:W-:Y:S02]  /*3eed0*/  SEL R18, R11, R4, !P3 ;  /* 0x000000040b127207 */ /* 0x000fe40005800000 */
[----:B------:R0:W-:Y:S04]  /*3eee0*/  STL [R1+0x1044], R65 ;  /* 0x0010444101007387 */ /* 0x0001e80000100800 */
[----:B------:R-:W3:Y:S01]  /*3eef0*/  LDL.LU R77, [R1+0x108c] ;  /* 0x00108c00014d7983 */ /* 0x000ee20000300800 */
[----:B------:R-:W2:Y:S01]  /*3ef00*/  LDCU UR12, c[0x0][0x3b0] ;  /* 0x00007600ff0c77ac */ /* 0x000ea20008000800 */
[----:B------:R-:W-:Y:S01]  /*3ef10*/  LEA R4, P4, R21, R6, 0x1 ;  /* 0x0000000615047211 */ /* 0x000fe200078808ff */
[----:B-1----:R-:W-:-:S02]  /*3ef20*/  @P2 IMAD.MOV.U32 R16, RZ, RZ, R65 ;  /* 0x000000ffff102224 */ /* 0x002fc400078e0041 */
[----:B------:R-:W-:Y:S01]  /*3ef30*/  @P2 IMAD.MOV.U32 R17, RZ, RZ, R66 ;  /* 0x000000ffff112224 */ /* 0x000fe200078e0042 */
[-C--:B------:R-:W-:Y:S02]  /*3ef40*/  LEA.HI.X.SX32 R68, R21, R5.reuse, 0x1, P4 ;  /* 0x0000000515447211 */ /* 0x080fe400020f0eff */
[C---:B------:R-:W-:Y:S01]  /*3ef50*/  LEA R67, P4, R15.reuse, R6, 0x1 ;  /* 0x000000060f437211 */ /* 0x040fe200078808ff */
[----:B------:R-:W-:Y:S01]  /*3ef60*/  IMAD R18, R18, UR13, RZ ;  /* 0x0000000d12127c24 */ /* 0x000fe2000f8e02ff */
[----:B------:R-:W3:Y:S04]  /*3ef70*/  LDL.LU R78, [R1+0x1060] ;  /* 0x00106000014e7983 */ /* 0x000ee80000300800 */
[----:B------:R1:W3:Y:S01]  /*3ef80*/  @P2 LDG.E.U16 R50, desc[UR16][R16.64] ;  /* 0x0000001010322981 */ /* 0x0002e2000c1e1500 */
[----:B------:R-:W-:-:S02]  /*3ef90*/  LEA.HI.X.SX32 R15, R15, R5, 0x1, P4 ;  /* 0x000000050f0f7211 */ /* 0x000fc400020f0eff */
[C---:B0-----:R-:W-:Y:S01]  /*3efa0*/  LEA R65, P4, R18.reuse, R6, 0x1 ;  /* 0x0000000612417211 */ /* 0x041fe200078808ff */
[----:B------:R0:W-:Y:S01]  /*3efb0*/  STL [R1+0x1040], R66 ;  /* 0x0010404201007387 */ /* 0x0001e20000100800 */
[----:B-1----:R-:W-:Y:S02]  /*3efc0*/  @P2 IMAD.MOV.U32 R16, RZ, RZ, R4 ;  /* 0x000000ffff102224 */ /* 0x002fe400078e0004 */
[----:B------:R-:W-:Y:S01]  /*3efd0*/  @P2 IMAD.MOV.U32 R17, RZ, RZ, R68 ;  /* 0x000000ffff112224 */ /* 0x000fe200078e0044 */
[----:B0-----:R-:W-:-:S04]  /*3efe0*/  LEA.HI.X.SX32 R66, R18, R5, 0x1, P4 ;  /* 0x0000000512427211 */ /* 0x001fc800020f0eff */
[----:B------:R0:W3:Y:S02]  /*3eff0*/  @P2 LDG.E.U16 R59, desc[UR16][R16.64] ;  /* 0x00000010103b2981 */ /* 0x0000e4000c1e1500 */
[----:B0-----:R-:W-:Y:S02]  /*3f000*/  @P2 IMAD.MOV.U32 R16, RZ, RZ, R67 ;  /* 0x000000ffff102224 */ /* 0x001fe400078e0043 */
[----:B------:R-:W-:-:S05]  /*3f010*/  @P2 IMAD.MOV.U32 R17, RZ, RZ, R15 ;  /* 0x000000ffff112224 */ /* 0x000fca00078e000f */
[----:B------:R0:W3:Y:S04]  /*3f020*/  @P2 LDG.E.U16 R80, desc[UR16][R16.64] ;  /* 0x0000001010502981 */ /* 0x0000e8000c1e1500 */
[----:B------:R1:W-:Y:S01]  /*3f030*/  STL [R1+0x104c], R4 ;  /* 0x00104c0401007387 */ /* 0x0003e20000100800 */
[----:B0-----:R-:W-:Y:S02]  /*3f040*/  @P2 IMAD.MOV.U32 R16, RZ, RZ, R65 ;  /* 0x000000ffff102224 */ /* 0x001fe400078e0041 */
[----:B------:R-:W-:-:S05]  /*3f050*/  @P2 IMAD.MOV.U32 R17, RZ, RZ, R66 ;  /* 0x000000ffff112224 */ /* 0x000fca00078e0042 */
[----:B------:R0:W3:Y:S04]  /*3f060*/  @P2 LDG.E.U16 R19, desc[UR16][R16.64] ;  /* 0x0000001010132981 */ /* 0x0000e8000c1e1500 */
[----:B--2---:R-:W-:Y:S04]  /*3f070*/  STL [R1+0x17cc], R2 ;  /* 0x0017cc0201007387 */ /* 0x004fe80000100800 */
[----:B------:R-:W-:Y:S04]  /*3f080*/  STL [R1+0x1048], R68 ;  /* 0x0010484401007387 */ /* 0x000fe80000100800 */
[----:B------:R-:W2:Y:S04]  /*3f090*/  LDL.LU R79, [R1+0x1068] ;  /* 0x00106800014f7983 */ /* 0x000ea80000300800 */
[----:B------:R-:W-:Y:S04]  /*3f0a0*/  STL [R1+0x1054], R67 ;  /* 0x0010544301007387 */ /* 0x000fe80000100800 */
[----:B------:R3:W-:Y:S04]  /*3f0b0*/  STL [R1+0x1050], R15 ;  /* 0x0010500f01007387 */ /* 0x0007e80000100800 */
[----:B------:R-:W-:Y:S04]  /*3f0c0*/  STL [R1+0x105c], R65 ;  /* 0x00105c4101007387 */ /* 0x000fe80000100800 */
[----:B-1----:R-:W2:Y:S01]  /*3f0d0*/  LDL.LU R4, [R1+0x1070] ;  /* 0x0010700001047983 */ /* 0x002ea20000300800 */
[----:B------:R-:W-:-:S02]  /*3f0e0*/  ISETP.GT.U32.AND P4, PT, R7, R9, PT ;  /* 0x000000090700720c */ /* 0x000fc40003f84070 */
[C---:B----4-:R-:W-:Y:S01]  /*3f0f0*/  SEL R18, R11.reuse, R76, !P3 ;  /* 0x0000004c0b127207 */ /* 0x050fe20005800000 */
[----:B------:R1:W-:Y:S04]  /*3f100*/  STL [R1+0x1058], R66 ;  /* 0x0010584201007387 */ /* 0x0003e80000100800 */
[----:B------:R-:W-:Y:S01]  /*3f110*/  IMAD R18, R18, UR7, RZ ;  /* 0x0000000712127c24 */ /* 0x000fe2000f8e02ff */
[----:B---3--:R-:W-:Y:S01]  /*3f120*/  SEL R15, R11, R77, !P3 ;  /* 0x0000004d0b0f7207 */ /* 0x008fe20005800000 */
[----:B------:R-:W3:Y:S04]  /*3f130*/  LDCU UR7, c[0x0][0x3b0] ;  /* 0x00007600ff0777ac */ /* 0x000ee80008000800 */
[----:B0-----:R-:W-:-:S02]  /*3f140*/  IMAD R16, R15, UR10, RZ ;  /* 0x0000000a0f107c24 */ /* 0x001fc4000f8e02ff */
[----:B------:R-:W-:Y:S01]  /*3f150*/  @!P4 IMAD.IADD R9, R9, 0x1, -R7 ;  /* 0x000000010909c824 */ /* 0x000fe200078e0a07 */
[C---:B-1----:R-:W-:Y:S02]  /*3f160*/  LEA R66, P4, R18.reuse, R6, 0x1 ;  /* 0x0000000612427211 */ /* 0x042fe400078808ff */
[----:B------:R-:W-:Y:S02]  /*3f170*/  SEL R15, R11, R78, !P3 ;  /* 0x0000004e0b0f7207 */ /* 0x000fe40005800000 */
[----:B------:R-:W-:Y:S01]  /*3f180*/  PRMT R2, RZ, 0x7610, R2 ;  /* 0x00007610ff027816 */ /* 0x000fe20000000002 */
[----:B------:R-:W0:Y:S01]  /*3f190*/  LDCU UR10, c[0x0][0x3b0] ;  /* 0x00007600ff0a77ac */ /* 0x000e220008000800 */
[-C--:B------:R-:W-:Y:S02]  /*3f1a0*/  LEA.HI.X.SX32 R17, R18, R5.reuse, 0x1, P4 ;  /* 0x0000000512117211 */ /* 0x080fe400020f0eff */
[C---:B------:R-:W-:Y:S01]  /*3f1b0*/  LEA R65, P4, R16.reuse, R6, 0x1 ;  /* 0x0000000610417211 */ /* 0x040fe200078808ff */
[----:B------:R-:W-:Y:S04]  /*3f1c0*/  STL [R1+0x1064], R66 ;  /* 0x0010644201007387 */ /* 0x000fe80000100800 */
[----:B------:R1:W-:Y:S01]  /*3f1d0*/  STL [R1+0x1060], R17 ;  /* 0x0010601101007387 */ /* 0x0003e20000100800 */
[----:B------:R-:W-:Y:S01]  /*3f1e0*/  LEA.HI.X.SX32 R67, R16, R5, 0x1, P4 ;  /* 0x0000000510437211 */ /* 0x000fe200020f0eff */
[----:B------:R-:W-:Y:S01]  /*3f1f0*/  @P2 IMAD.MOV.U32 R16, RZ, RZ, R66 ;  /* 0x000000ffff102224 */ /* 0x000fe200078e0042 */
[----:B------:R-:W-:-:S04]  /*3f200*/  PRMT R0, RZ, 0x7610, R0 ;  /* 0x00007610ff007816 */ /* 0x000fc80000000000 */
[----:B------:R4:W3:Y:S01]  /*3f210*/  @P2 LDG.E.U16 R2, desc[UR16][R16.64] ;  /* 0x0000001010022981 */ /* 0x0008e2000c1e1500 */
[----:B------:R-:W-:Y:S01]  /*3f220*/  SEL R60, R11, R60, !P3 ;  /* 0x0000003c0b3c7207 */ /* 0x000fe20005800000 */
[----:B----4-:R-:W-:Y:S02]  /*3f230*/  @P2 IMAD.MOV.U32 R16, RZ, RZ, R65 ;  /* 0x000000ffff102224 */ /* 0x010fe400078e0041 */
[----:B-1----:R-:W-:-:S05]  /*3f240*/  @P2 IMAD.MOV.U32 R17, RZ, RZ, R67 ;  /* 0x000000ffff112224 */ /* 0x002fca00078e0043 */
[----:B------:R1:W4:Y:S04]  /*3f250*/  @P2 LDG.E.U16 R0, desc[UR16][R16.64] ;  /* 0x0000001010002981 */ /* 0x000328000c1e1500 */
[----:B------:R0:W-:Y:S02]  /*3f260*/  STL [R1+0x1c], R19 ;  /* 0x00001c1301007387 */ /* 0x0001e40000100800 */
[----:B0-----:R-:W-:Y:S02]  /*3f270*/  IMAD R19, R15, UR11, RZ ;  /* 0x0000000b0f137c24 */ /* 0x001fe4000f8e02ff */
[----:B------:R-:W-:Y:S01]  /*3f280*/  STL [R1+0x106c], R65 ;  /* 0x00106c4101007387 */ /* 0x000fe20000100800 */
[----:B------:R-:W-:Y:S02]  /*3f290*/  PRMT R49, RZ, 0x7610, R49 ;  /* 0x00007610ff317816 */ /* 0x000fe40000000031 */
[----:B------:R-:W-:Y:S01]  /*3f2a0*/  PRMT R57, RZ, 0x7610, R57 ;  /* 0x00007610ff397816 */ /* 0x000fe20000000039 */
[----:B------:R-:W0:Y:S01]  /*3f2b0*/  LDCU UR11, c[0x0][0x3b0] ;  /* 0x00007600ff0b77ac */ /* 0x000e220008000800 */
[C---:B------:R-:W-:Y:S01]  /*3f2c0*/  LEA R66, P4, R19.reuse, R6, 0x1 ;  /* 0x0000000613427211 */ /* 0x040fe200078808ff */
[----:B------:R-:W-:Y:S03]  /*3f2d0*/  STL [R1+0x1068], R67 ;  /* 0x0010684301007387 */ /* 0x000fe60000100800 */
[----:B-1----:R-:W-:Y:S01]  /*3f2e0*/  LEA.HI.X.SX32 R16, R19, R5, 0x1, P4 ;  /* 0x0000000513107211 */ /* 0x002fe200020f0eff */
[----:B------:R-:W-:Y:S04]  /*3f2f0*/  STL [R1+0x1074], R66 ;  /* 0x0010744201007387 */ /* 0x000fe80000100800 */
[----:B------:R1:W-:Y:S01]  /*3f300*/  STL [R1+0x1070], R16 ;  /* 0x0010701001007387 */ /* 0x0003e20000100800 */
[----:B------:R-:W-:-:S02]  /*3f310*/  @P2 IMAD.MOV.U32 R17, RZ, RZ, R16 ;  /* 0x000000ffff112224 */ /* 0x000fc400078e0010 */
[----:B-1----:R-:W-:-:S05]  /*3f320*/  @P2 IMAD.MOV.U32 R16, RZ, RZ, R66 ;  /* 0x000000ffff102224 */ /* 0x002fca00078e0042 */
[----:B------:R1:W4:Y:S01]  /*3f330*/  @P2 LDG.E.U16 R49, desc[UR16][R16.64] ;  /* 0x0000001010312981 */ /* 0x000322000c1e1500 */
[----:B------:R-:W-:Y:S02]  /*3f340*/  PRMT R56, RZ, 0x7610, R56 ;  /* 0x00007610ff387816 */ /* 0x000fe40000000038 */
[----:B------:R-:W-:Y:S01]  /*3f350*/  SEL R14, R11, R14, !P3 ;  /* 0x0000000e0b0e7207 */ /* 0x000fe20005800000 */
[----:B------:R-:W-:Y:S02]  /*3f360*/  @!P6 IMAD.MOV R10, RZ, RZ, -R10 ;  /* 0x000000ffff0ae224 */ /* 0x000fe400078e0a0a */
[----:B------:R-:W-:-:S03]  /*3f370*/  @!P0 IMAD.MOV R9, RZ, RZ, -R9 ;  /* 0x000000ffff098224 */ /* 0x000fc600078e0a09 */
[C---:B------:R-:W-:Y:S02]  /*3f380*/  SEL R10, R11.reuse, R10, !P3 ;  /* 0x0000000a0b0a7207 */ /* 0x040fe40005800000 */
[----:B------:R-:W-:-:S03]  /*3f390*/  SEL R9, R11, R9, !P3 ;  /* 0x000000090b097207 */ /* 0x000fc60005800000 */
[----:B0-----:R-:W-:Y:S01]  /*3f3a0*/  IMAD R10, R10, UR11, RZ ;  /* 0x0000000b0a0a7c24 */ /* 0x001fe2000f8e02ff */
[----:B------:R-:W-:Y:S02]  /*3f3b0*/  PRMT R55, RZ, 0x7610, R55 ;  /* 0x00007610ff377816 */ /* 0x000fe40000000037 */
[----:B------:R-:W-:Y:S02]  /*3f3c0*/  PRMT R47, RZ, 0x7610, R47 ;  /* 0x00007610ff2f7816 */ /* 0x000fe4000000002f */
[----:B------:R-:W-:Y:S02]  /*3f3d0*/  PRMT R48, RZ, 0x7610, R48 ;  /* 0x00007610ff307816 */ /* 0x000fe40000000030 */
[----:B------:R-:W-:Y:S02]  /*3f3e0*/  PRMT R46, RZ, 0x7610, R46 ;  /* 0x00007610ff2e7816 */ /* 0x000fe4000000002e */
[----:B------:R-:W-:Y:S02]  /*3f3f0*/  PRMT R45, RZ, 0x7610, R45 ;  /* 0x00007610ff2d7816 */ /* 0x000fe4000000002d */
[----:B------:R-:W-:-:S02]  /*3f400*/  PRMT R44, RZ, 0x7610, R44 ;  /* 0x00007610ff2c7816 */ /* 0x000fc4000000002c */
[C---:B--2---:R-:W-:Y:S02]  /*3f410*/  SEL R18, R11.reuse, R79, !P3 ;  /* 0x0000004f0b127207 */ /* 0x044fe40005800000 */
[----:B------:R-:W-:-:S03]  /*3f420*/  SEL R15, R11, R4, !P3 ;  /* 0x000000040b0f7207 */ /* 0x000fc60005800000 */
[----:B------:R-:W-:Y:S01]  /*3f430*/  IMAD R18, R18, UR12, RZ ;  /* 0x0000000c12127c24 */ /* 0x000fe2000f8e02ff */
[----:B------:R-:W0:Y:S01]  /*3f440*/  LDCU UR12, c[0x0][0x3b0] ;  /* 0x00007600ff0c77ac */ /* 0x000e220008000800 */
[----:B---3--:R-:W-:-:S03]  /*3f450*/  IMAD R19, R15, UR7, RZ ;  /* 0x000000070f137c24 */ /* 0x008fc6000f8e02ff */
[-C--:B------:R-:W-:Y:S01]  /*3f460*/  LEA R4, P4, R18, R6.reuse, 0x1 ;  /* 0x0000000612047211 */ /* 0x080fe200078808ff */
[----:B------:R-:W-:Y:S01]  /*3f470*/  IMAD R15, R60, UR10, RZ ;  /* 0x0000000a3c0f7c24 */ /* 0x000fe2000f8e02ff */
[----:B------:R-:W2:Y:S01]  /*3f480*/  LDCU UR7, c[0x0][0x3b0] ;  /* 0x00007600ff0777ac */ /* 0x000ea20008000800 */
[----:B------:R-:W3:Y:S01]  /*3f490*/  LDCU UR10, c[0x0][0x3b0] ;  /* 0x00007600ff0a77ac */ /* 0x000ee20008000800 */
[-C--:B------:R-:W-:Y:S02]  /*3f4a0*/  LEA.HI.X.SX32 R65, R18, R5.reuse, 0x1, P4 ;  /* 0x0000000512417211 */ /* 0x080fe400020f0eff */
[CC--:B------:R-:W-:Y:S01]  /*3f4b0*/  LEA R66, P4, R19.reuse, R6.reuse, 0x1 ;  /* 0x0000000613427211 */ /* 0x0c0fe200078808ff */
[----:B------:R0:W-:Y:S01]  /*3f4c0*/  STL [R1+0x107c], R4 ;  /* 0x00107c0401007387 */ /* 0x0001e20000100800 */
[----:B-1----:R-:W-:Y:S02]  /*3f4d0*/  @P2 IMAD.MOV.U32 R16, RZ, RZ, R4 ;  /* 0x000000ffff102224 */ /* 0x002fe400078e0004 */
[----:B------:R-:W-:Y:S01]  /*3f4e0*/  LEA.HI.X.SX32 R67, R19, R5, 0x1, P4 ;  /* 0x0000000513437211 */ /* 0x000fe200020f0eff */
[----:B------:R1:W-:Y:S01]  /*3f4f0*/  STL [R1+0x1078], R65 ;  /* 0x0010784101007387 */ /* 0x0003e20000100800 */
[----:B------:R-:W-:Y:S01]  /*3f500*/  @P2 IMAD.MOV.U32 R17, RZ, RZ, R65 ;  /* 0x000000ffff112224 */ /* 0x000fe200078e0041 */
[----:B0-----:R-:W-:-:S04]  /*3f510*/  LEA R4, P4, R15, R6, 0x1 ;  /* 0x000000060f047211 */ /* 0x001fc800078808ff */
[----:B------:R0:W4:Y:S01]  /*3f520*/  @P2 LDG.E.U16 R57, desc[UR16][R16.64] ;  /* 0x0000001010392981 */ /* 0x000122000c1e1500 */
[----:B-1----:R-:W-:Y:S02]  /*3f530*/  LEA.HI.X.SX32 R65, R15, R5, 0x1, P4 ;  /* 0x000000050f417211 */ /* 0x002fe400020f0eff */
[----:B------:R-:W-:Y:S02]  /*3f540*/  ISETP.GT.U32.AND P4, PT, R7, R12, PT ;  /* 0x0000000c0700720c */ /* 0x000fe40003f84070 */
[----:B------:R-:W-:Y:S01]  /*3f550*/  SEL R15, R11, R58, !P3 ;  /* 0x0000003a0b0f7207 */ /* 0x000fe20005800000 */
[----:B------:R-:W-:Y:S01]  /*3f560*/  STL [R1+0x1084], R66 ;  /* 0x0010844201007387 */ /* 0x000fe20000100800 */
[----:B0-----:R-:W-:Y:S02]  /*3f570*/  @P2 IMAD.MOV.U32 R16, RZ, RZ, R66 ;  /* 0x000000ffff102224 */ /* 0x001fe400078e0042 */
[----:B------:R-:W-:Y:S02]  /*3f580*/  @P2 IMAD.MOV.U32 R17, RZ, RZ, R67 ;  /* 0x000000ffff112224 */ /* 0x000fe400078e0043 */
[----:B--2---:R-:W-:Y:S01]  /*3f590*/  IMAD R15, R15, UR7, RZ ;  /* 0x000000070f0f7c24 */ /* 0x004fe2000f8e02ff */
[----:B------:R-:W-:Y:S04]  /*3f5a0*/  STL [R1+0x1080], R67 ;  /* 0x0010804301007387 */ /* 0x000fe80000100800 */
[----:B------:R-:W-:Y:S01]  /*3f5b0*/  STL [R1+0x108c], R4 ;  /* 0x00108c0401007387 */ /* 0x000fe20000100800 */
[----:B------:R-:W-:-:S03]  /*3f5c0*/  @!P4 IMAD.IADD R12, R12, 0x1, -R7 ;  /* 0x000000010c0cc824 */ /* 0x000fc600078e0a07 */
[----:B------:R0:W2:Y:S04]  /*3f5d0*/  @P2 LDG.E.U16 R56, desc[UR16][R16.64] ;  /* 0x0000001010382981 */ /* 0x0000a8000c1e1500 */
[----:B------:R1:W-:Y:S01]  /*3f5e0*/  STL [R1+0x1088], R65 ;  /* 0x0010884101007387 */ /* 0x0003e20000100800 */
[----:B---3--:R-:W-:Y:S01]  /*3f5f0*/  IMAD R14, R14, UR10, RZ ;  /* 0x0000000a0e0e7c24 */ /* 0x008fe2000f8e02ff */
[----:B------:R-:W-:Y:S02]  /*3f600*/  PRMT R58, RZ, 0x7610, R58 ;  /* 0x00007610ff3a7816 */ /* 0x000fe4000000003a */
[----:B------:R-:W-:Y:S01]  /*3f610*/  ISETP.GT.U32.AND P0, PT, R7, R12, PT ;  /* 0x0000000c0700720c */ /* 0x000fe20003f04070 */
[----:B------:R-:W-:Y:S01]  /*3f620*/  IMAD R9, R9, UR12, RZ ;  /* 0x0000000c09097c24 */ /* 0x000fe2000f8e02ff */
[----:B------:R-:W-:Y:S01]  /*3f630*/  PRMT R60, RZ, 0x7610, R60 ;  /* 0x00007610ff3c7816 */ /* 0x000fe2000000003c */
[----:B------:R-:W3:Y:S01]  /*3f640*/  LDCU UR7, c[0x0][0x3b0] ;  /* 0x00007600ff0777ac */ /* 0x000ee20008000800 */
[----:B------:R-:W-:-:S02]  /*3f650*/  PRMT R43, RZ, 0x7610, R43 ;  /* 0x00007610ff2b7816 */ /* 0x000fc4000000002b */
[----:B------:R-:W-:Y:S01]  /*3f660*/  PRMT R42, RZ, 0x7610, R42 ;  /* 0x00007610ff2a7816 */ /* 0x000fe2000000002a */
[----:B0-----:R-:W-:Y:S01]  /*3f670*/  @P2 IMAD.MOV.U32 R17, RZ, RZ, R65 ;  /* 0x000000ffff112224 */ /* 0x001fe200078e0041 */
[CC--:B-1----:R-:W-:Y:S01]  /*3f680*/  LEA R65, P4, R15.reuse, R6.reuse, 0x1 ;  /* 0x000000060f417211 */ /* 0x0c2fe200078808ff */
[----:B------:R-:W-:Y:S01]  /*3f690*/  @P2 IMAD.MOV.U32 R16, RZ, RZ, R4 ;  /* 0x000000ffff102224 */ /* 0x000fe200078e0004 */
[----:B------:R-:W-:Y:S02]  /*3f6a0*/  LEA R4, P6, R14, R6, 0x1 ;  /* 0x000000060e047211 */ /* 0x000fe400078c08ff */
[----:B------:R-:W-:Y:S02]  /*3f6b0*/  PRMT R41, RZ, 0x7610, R41 ;  /* 0x00007610ff297816 */ /* 0x000fe40000000029 */
[----:B------:R-:W-:Y:S02]  /*3f6c0*/  LEA.HI.X.SX32 R67, R15, R5, 0x1, P4 ;  /* 0x000000050f437211 */ /* 0x000fe400020f0eff */
[----:B------:R-:W-:-:S02]  /*3f6d0*/  PRMT R40, RZ, 0x7610, R40 ;  /* 0x00007610ff287816 */ /* 0x000fc40000000028 */
[----:B------:R-:W-:Y:S01]  /*3f6e0*/  LEA.HI.X.SX32 R66, R14, R5, 0x1, P6 ;  /* 0x000000050e427211 */ /* 0x000fe200030f0eff */
[----:B------:R-:W-:Y:S01]  /*3f6f0*/  @P2 IMAD.MOV.U32 R14, RZ, RZ, R65 ;  /* 0x000000ffff0e2224 */ /* 0x000fe200078e0041 */
[----:B------:R0:W-:Y:S01]  /*3f700*/  STL [R1+0x1094], R65 ;  /* 0x0010944101007387 */ /* 0x0001e20000100800 */
[----:B------:R-:W-:Y:S02]  /*3f710*/  @P2 IMAD.MOV.U32 R15, RZ, RZ, R67 ;  /* 0x000000ffff0f2224 */ /* 0x000fe400078e0043 */
[----:B------:R-:W-:Y:S01]  /*3f720*/  @!P0 IMAD.IADD R12, R12, 0x1, -R7 ;  /* 0x000000010c0c8824 */ /* 0x000fe200078e0a07 */
[----:B------:R-:W-:Y:S01]  /*3f730*/  ISETP.GT.U32.AND P0, PT, R7, R13, PT ;  /* 0x0000000d0700720c */ /* 0x000fe20003f04070 */
[----:B------:R1:W-:Y:S04]  /*3f740*/  STL [R1+0x109c], R4 ;  /* 0x00109c0401007387 */ /* 0x0003e80000100800 */
[----:B------:R0:W2:Y:S04]  /*3f750*/  @P2 LDG.E.U16 R58, desc[UR16][R14.64] ;  /* 0x000000100e3a2981 */ /* 0x0000a8000c1e1500 */
[----:B------:R1:W2:Y:S01]  /*3f760*/  @P2 LDG.E.U16 R60, desc[UR16][R16.64] ;  /* 0x00000010103c2981 */ /* 0x0002a2000c1e1500 */
[----:B------:R-:W-:-:S02]  /*3f770*/  PRMT R39, RZ, 0x7610, R39 ;  /* 0x00007610ff277816 */ /* 0x000fc40000000027 */
[----:B------:R-:W-:Y:S02]  /*3f780*/  PRMT R38, RZ, 0x7610, R38 ;  /* 0x00007610ff267816 */ /* 0x000fe40000000026 */
[----:B------:R-:W-:Y:S02]  /*3f790*/  PRMT R37, RZ, 0x7610, R37 ;  /* 0x00007610ff257816 */ /* 0x000fe40000000025 */
[C---:B0-----:R-:W-:Y:S01]  /*3f7a0*/  LEA R65, P4, R10.reuse, R6, 0x1 ;  /* 0x000000060a417211 */ /* 0x041fe200078808ff */
[----:B------:R-:W-:Y:S01]  /*3f7b0*/  STL [R1+0x1090], R67 ;  /* 0x0010904301007387 */ /* 0x000fe20000100800 */
[----:B------:R-:W-:Y:S02]  /*3f7c0*/  PRMT R36, RZ, 0x7610, R36 ;  /* 0x00007610ff247816 */ /* 0x000fe40000000024 */
[----:B------:R-:W-:Y:S02]  /*3f7d0*/  PRMT R35, RZ, 0x7610, R35 ;  /* 0x00007610ff237816 */ /* 0x000fe40000000023 */
[----:B------:R-:W-:Y:S01]  /*3f7e0*/  LEA.HI.X.SX32 R10, R10, R5, 0x1, P4 ;  /* 0x000000050a0a7211 */ /* 0x000fe200020f0eff */
[----:B------:R-:W-:-:S02]  /*3f7f0*/  @P2 IMAD.MOV.U32 R14, RZ, RZ, R4 ;  /* 0x000000ffff0e2224 */ /* 0x000fc400078e0004 */
[----:B------:R-:W-:Y:S01]  /*3f800*/  @P2 IMAD.MOV.U32 R15, RZ, RZ, R66 ;  /* 0x000000ffff0f2224 */ /* 0x000fe200078e0042 */
[C---:B-1----:R-:W-:Y:S01]  /*3f810*/  LEA R4, P6, R9.reuse, R6, 0x1 ;  /* 0x0000000609047211 */ /* 0x042fe200078c08ff */
[----:B------:R-:W-:Y:S04]  /*3f820*/  STL [R1+0x1098], R66 ;  /* 0x0010984201007387 */ /* 0x000fe80000100800 */
[----:B------:R0:W2:Y:S04]  /*3f830*/  @P2 LDG.E.U16 R55, desc[UR16][R14.64] ;  /* 0x000000100e372981 */ /* 0x0000a8000c1e1500 */
[----:B------:R-:W-:Y:S04]  /*3f840*/  STL [R1+0x10a4], R65 ;  /* 0x0010a44101007387 */ /* 0x000fe80000100800 */
[----:B------:R-:W-:Y:S01]  /*3f850*/  STL [R1+0x10ac], R4 ;  /* 0x0010ac0401007387 */ /* 0x000fe20000100800 */
[----:B------:R-:W-:-:S03]  /*3f860*/  LEA.HI.X.SX32 R16, R9, R5, 0x1, P6 ;  /* 0x0000000509107211 */ /* 0x000fc600030f0eff */
[----:B------:R1:W-:Y:S01]  /*3f870*/  STL [R1+0x10a0], R10 ;  /* 0x0010a00a01007387 */ /* 0x0003e20000100800 */
[----:B------:R-:W-:Y:S01]  /*3f880*/  @!P5 IMAD.MOV R12, RZ, RZ, -R12 ;  /* 0x000000ffff0cd224 */ /* 0x000fe200078e0a0c */
[----:B------:R-:W-:Y:S02]  /*3f890*/  PRMT R34, RZ, 0x7610, R34 ;  /* 0x00007610ff227816 */ /* 0x000fe40000000022 */
[----:B------:R-:W-:Y:S02]  /*3f8a0*/  PRMT R33, RZ, 0x7610, R33 ;  /* 0x00007610ff217816 */ /* 0x000fe40000000021 */
[----:B------:R-:W-:Y:S02]  /*3f8b0*/  PRMT R32, RZ, 0x7610, R32 ;  /* 0x00007610ff207816 */ /* 0x000fe40000000020 */
[----:B------:R-:W-:Y:S01]  /*3f8c0*/  PRMT R31, RZ, 0x7610, R31 ;  /* 0x00007610ff1f7816 */ /* 0x000fe2000000001f */
[----:B0-----:R-:W-:Y:S02]  /*3f8d0*/  @P2 IMAD.MOV.U32 R14, RZ, RZ, R65 ;  /* 0x000000ffff0e2224 */ /* 0x001fe400078e0041 */
[----:B------:R-:W-:Y:S01]  /*3f8e0*/  @P2 IMAD.MOV.U32 R15, RZ, RZ, R10 ;  /* 0x000000ffff0f2224 */ /* 0x000fe200078e000a */
[----:B------:R-:W-:-:S02]  /*3f8f0*/  PRMT R30, RZ, 0x7610, R30 ;  /* 0x00007610ff1e7816 */ /* 0x000fc4000000001e */
[----:B------:R-:W-:Y:S01]  /*3f900*/  PRMT R29, RZ, 0x7610, R29 ;  /* 0x00007610ff1d7816 */ /* 0x000fe2000000001d */
[----:B-1----:R-:W-:Y:S01]  /*3f910*/  VIADD R10, R3, 0x1d6 ;  /* 0x000001d6030a7836 */ /* 0x002fe20000000000 */
[----:B------:R-:W-:Y:S01]  /*3f920*/  PRMT R28, RZ, 0x7610, R28 ;  /* 0x00007610ff1c7816 */ /* 0x000fe2000000001c */
[----:B------:R0:W2:Y:S01]  /*3f930*/  @P2 LDG.E.U16 R47, desc[UR16][R14.64] ;  /* 0x000000100e2f2981 */ /* 0x0000a2000c1e1500 */
[----:B------:R-:W-:Y:S01]  /*3f940*/  SEL R12, R11, R12, !P3 ;  /* 0x0000000c0b0c7207 */ /* 0x000fe20005800000 */
[----:B------:R-:W-:Y:S01]  /*3f950*/  @!P0 IMAD.IADD R13, R13, 0x1, -R7 ;  /* 0x000000010d0d8824 */ /* 0x000fe200078e0a07 */
[----:B------:R-:W-:Y:S02]  /*3f960*/  IABS R9, R10 ;  /* 0x0000000a00097213 */ /* 0x000fe40000000000 */
[----:B------:R-:W-:Y:S02]  /*3f970*/  PRMT R27, RZ, 0x7610, R27 ;  /* 0x00007610ff1b7816 */ /* 0x000fe4000000001b */
[----:B------:R-:W-:-:S02]  /*3f980*/  PRMT R26, RZ, 0x7610, R26 ;  /* 0x00007610ff1a7816 */ /* 0x000fc4000000001a */
[----:B------:R-:W-:Y:S02]  /*3f990*/  PRMT R25, RZ, 0x7610, R25 ;  /* 0x00007610ff197816 */ /* 0x000fe40000000019 */
[----:B------:R-:W-:Y:S02]  /*3f9a0*/  PRMT R24, RZ, 0x7610, R24 ;  /* 0x00007610ff187816 */ /* 0x000fe40000000018 */
[----:B------:R-:W-:Y:S02]  /*3f9b0*/  PRMT R23, RZ, 0x7610, R23 ;  /* 0x00007610ff177816 */ /* 0x000fe40000000017 */
[----:B------:R-:W-:Y:S01]  /*3f9c0*/  PRMT R22, RZ, 0x7610, R22 ;  /* 0x00007610ff167816 */ /* 0x000fe20000000016 */
[----:B0-----:R-:W-:Y:S02]  /*3f9d0*/  @P2 IMAD.MOV.U32 R14, RZ, RZ, R4 ;  /* 0x000000ffff0e2224 */ /* 0x001fe400078e0004 */
[----:B------:R-:W-:Y:S01]  /*3f9e0*/  @P2 IMAD.MOV.U32 R15, RZ, RZ, R16 ;  /* 0x000000ffff0f2224 */ /* 0x000fe200078e0010 */
[----:B------:R-:W-:-:S02]  /*3f9f0*/  ISETP.GT.U32.AND P5, PT, R7, R13, PT ;  /* 0x0000000d0700720c */ /* 0x000fc40003fa4070 */
[----:B------:R-:W-:Y:S02]  /*3fa00*/  PRMT R20, RZ, 0x7610, R20 ;  /* 0x00007610ff147816 */ /* 0x000fe40000000014 */
[----:B------:R-:W-:Y:S02]  /*3fa10*/  PRMT R21, RZ, 0x7610, R21 ;  /* 0x00007610ff157816 */ /* 0x000fe40000000015 */
[----:B------:R-:W-:Y:S01]  /*3fa20*/  PRMT R18, RZ, 0x7610, R18 ;  /* 0x00007610ff127816 */ /* 0x000fe20000000012 */
[----:B------:R3:W2:Y:S01]  /*3fa30*/  @P2 LDG.E.U16 R48, desc[UR16][R14.64] ;  /* 0x000000100e302981 */ /* 0x0006a2000c1e1500 */
[----:B------:R-:W-:Y:S01]  /*3fa40*/  VIADD R4, R3, 0x1d5 ;  /* 0x000001d503047836 */ /* 0x000fe20000000000 */
[----:B------:R-:W-:Y:S01]  /*3fa50*/  PRMT R19, RZ, 0x7610, R19 ;  /* 0x00007610ff137816 */ /* 0x000fe20000000013 */
[----:B------:R-:W0:Y:S01]  /*3fa60*/  LDCU UR10, c[0x0][0x3b0] ;  /* 0x00007600ff0a77ac */ /* 0x000e220008000800 */
[----:B---3--:R-:W-:Y:S02]  /*3fa70*/  IMAD R14, R12, UR7, RZ ;  /* 0x000000070c0e7c24 */ /* 0x008fe4000f8e02ff */
[----:B------:R-:W-:Y:S01]  /*3fa80*/  IMAD.HI.U32 R12, R8, R9, RZ ;  /* 0x00000009080c7227 */ /* 0x000fe200078e00ff */
[----:B------:R-:W-:-:S03]  /*3fa90*/  ISETP.GE.AND P4, PT, R4, RZ, PT ;  /* 0x000000ff0400720c */ /* 0x000fc60003f86270 */
[----:B------:R-:W-:Y:S01]  /*3faa0*/  @!P5 IMAD.IADD R13, R13, 0x1, -R7 ;  /* 0x000000010d0dd824 */ /* 0x000fe200078e0a07 */
[----:B------:R-:W1:Y:S01]  /*3fab0*/  LDCU UR7, c[0x0][0x3b0] ;  /* 0x00007600ff0777ac */ /* 0x000e620008000800 */
[----:B------:R-:W-:-:S04]  /*3fac0*/  IMAD.MOV R12, RZ, RZ, -R12 ;  /* 0x000000ffff0c7224 */ /* 0x000fc800078e0a0c */
[----:B------:R-:W-:-:S05]  /*3fad0*/  IMAD R9, R7, R12, R9 ;  /* 0x0000000c07097224 */ /* 0x000fca00078e0209 */
[----:B------:R-:W-:Y:S02]  /*3fae0*/  ISETP.GT.U32.AND P5, PT, R7, R9, PT ;  /* 0x000000090700720c */ /* 0x000fe40003fa4070 */
[C---:B------:R-:W-:Y:S01]  /*3faf0*/  LEA R4, P0, R14.reuse, R6, 0x1 ;  /* 0x000000060e047211 */ /* 0x040fe200078008ff */
[----:B------:R-:W-:Y:S02]  /*3fb00*/  @!P4 IMAD.MOV R13, RZ, RZ, -R13 ;  /* 0x000000ffff0dc224 */ /* 0x000fe400078e0a0d */
[----:B------:R-:W-:Y:S01]  /*3fb10*/  VIADD R12, R3, 0x1d7 ;  /* 0x000001d7030c7836 */ /* 0x000fe20000000000 */
[----:B------:R-:W-:Y:S01]  /*3fb20*/  LEA.HI.X.SX32 R15, R14, R5, 0x1, P0 ;  /* 0x000000050e0f7211 */ /* 0x000fe200000f0eff */
[----:B------:R-:W-:Y:S01]  /*3fb30*/  @P2 IMAD.MOV.U32 R14, RZ, RZ, R4 ;  /* 0x000000ffff0e2224 */ /* 0x000fe200078e0004 */
[----:B------:R-:W-:Y:S02]  /*3fb40*/  ISETP.GE.AND P0, PT, R10, RZ, PT ;  /* 0x000000ff0a00720c */ /* 0x000fe40003f06270 */
[----:B------:R-:W-:-:S02]  /*3fb50*/  SEL R13, R11, R13, !P3 ;  /* 0x0000000d0b0d7207 */ /* 0x000fc40005800000 */
[----:B------:R-:W-:Y:S01]  /*3fb60*/  IABS R10, R12 ;  /* 0x0000000c000a7213 */ /* 0x000fe20000000000 */
[----:B------:R1:W3:Y:S01]  /*3fb70*/  @P2 LDG.E.U16 R46, desc[UR16][R14.64] ;  /* 0x000000100e2e2981 */ /* 0x0002e2000c1e1500 */
[----:B------:R-:W-:-:S05]  /*3fb80*/  @!P5 IMAD.IADD R9, R9, 0x1, -R7 ;  /* 0x000000010909d824 */ /* 0x000fca00078e0a07 */
[----:B------:R-:W-:Y:S01]  /*3fb90*/  ISETP.GT.U32.AND P5, PT, R7, R9, PT ;  /* 0x000000090700720c */ /* 0x000fe20003fa4070 */
[----:B-1----:R-:W-:Y:S02]  /*3fba0*/  IMAD R14, R13, UR7, RZ ;  /* 0x000000070d0e7c24 */ /* 0x002fe4000f8e02ff */
[----:B------:R-:W-:Y:S01]  /*3fbb0*/  IMAD.HI.U32 R13, R8, R10, RZ ;  /* 0x0000000a080d7227 */ /* 0x000fe200078e00ff */
[----:B------:R-:W-:Y:S01]  /*3fbc0*/  STL [R1+0x10a8], R16 ;  /* 0x0010a81001007387 */ /* 0x000fe20000100800 */
[----:B------:R-:W1:Y:S02]  /*3fbd0*/  LDCU UR7, c[0x0][0x3b0] ;  /* 0x00007600ff0777ac */ /* 0x000e640008000800 */
[----:B------:R-:W-:Y:S01]  /*3fbe0*/  IMAD.MOV R13, RZ, RZ, -R13 ;  /* 0x000000ffff0d7224 */ /* 0x000fe200078e0a0d */
[----:B------:R0:W-:Y:S03]  /*3fbf0*/  STL [R1+0x10b4], R4 ;  /* 0x0010b40401007387 */ /* 0x0001e60000100800 */
[----:B------:R-:W-:-:S02]  /*3fc00*/  IMAD R10, R7, R13, R10 ;  /* 0x0000000d070a7224 */ /* 0x000fc400078e020a */
[----:B------:R-:W-:-:S03]  /*3fc10*/  @!P5 IMAD.IADD R9, R9, 0x1, -R7 ;  /* 0x000000010909d824 */ /* 0x000fc600078e0a07 */
[----:B------:R-:W-:Y:S02]  /*3fc20*/  ISETP.GT.U32.AND P5, PT, R7, R10, PT ;  /* 0x0000000a0700720c */ /* 0x000fe40003fa4070 */
[----:B0-----:R-:W-:-:S04]  /*3fc30*/  LEA R4, P4, R14, R6, 0x1 ;  /* 0x000000060e047211 */ /* 0x001fc800078808ff */
[----:B------:R-:W-:Y:S02]  /*3fc40*/  LEA.HI.X.SX32 R16, R14, R5, 0x1, P4 ;  /* 0x000000050e107211 */ /* 0x000fe400020f0eff */
[----:B------:R-:W-:Y:S01]  /*3fc50*/  ISETP.GE.AND P4, PT, R12, RZ, PT ;  /* 0x000000ff0c00720c */ /* 0x000fe20003f86270 */
[----:B------:R-:W-:Y:S01]  /*3fc60*/  VIADD R12, R3, 0x1da ;  /* 0x000001da030c7836 */ /* 0x000fe20000000000 */
[----:B------:R0:W-:Y:S01]  /*3fc70*/  STL [R1+0x10b0], R15 ;  /* 0x0010b00f01007387 */ /* 0x0001e20000100800 */
[----:B------:R-:W-:Y:S02]  /*3fc80*/  @P2 IMAD.MOV.U32 R14, RZ, RZ, R4 ;  /* 0x000000ffff0e2224 */ /* 0x000fe400078e0004 */
[----:B------:R-:W-:Y:S01]  /*3fc90*/  @!P0 IMAD.MOV R9, RZ, RZ, -R9 ;  /* 0x000000ffff098224 */ /* 0x000fe200078e0a09 */
[----:B------:R-:W-:Y:S01]  /*3fca0*/  IABS R13, R12 ;  /* 0x0000000c000d7213 */ /* 0x000fe20000000000 */
[----:B------:R-:W-:Y:S02]  /*3fcb0*/  @!P5 IMAD.IADD R10, R10, 0x1, -R7 ;  /* 0x000000010a0ad824 */ /* 0x000fe400078e0a07 */
[----:B0-----:R-:W-:-:S05]  /*3fcc0*/  @P2 IMAD.MOV.U32 R15, RZ, RZ, R16 ;  /* 0x000000ffff0f2224 */ /* 0x001fca00078e0010 */
[----:B------:R0:W2:Y:S01]  /*3fcd0*/  @P2 LDG.E.U16 R45, desc[UR16][R14.64] ;  /* 0x000000100e2d2981 */ /* 0x0000a2000c1e1500 */
[----:B------:R-:W-:Y:S02]  /*3fce0*/  ISETP.GT.U32.AND P5, PT, R7, R10, PT ;  /* 0x0000000a0700720c */ /* 0x000fe40003fa4070 */
[----:B0-----:R-:W-:Y:S01]  /*3fcf0*/  SEL R14, R11, R9, !P3 ;  /* 0x000000090b0e7207 */ /* 0x001fe20005800000 */
[----:B------:R-:W-:-:S04]  /*3fd00*/  IMAD.MOV.U32 R9, RZ, RZ, R13 ;  /* 0x000000ffff097224 */ /* 0x000fc800078e000d */
[----:B------:R-:W-:-:S04]  /*3fd10*/  IMAD.HI.U32 R13, R8, R9, RZ ;  /* 0x00000009080d7227 */ /* 0x000fc800078e00ff */
[----:B-1----:R-:W-:Y:S01]  /*3fd20*/  IMAD R14, R14, UR7, RZ ;  /* 0x000000070e0e7c24 */ /* 0x002fe2000f8e02ff */
[----:B------:R0:W-:Y:S01]  /*3fd30*/  STL [R1+0x10bc], R4 ;  /* 0x0010bc0401007387 */ /* 0x0001e20000100800 */
[----:B------:R-:W-:Y:S02]  /*3fd40*/  IMAD.MOV R13, RZ, RZ, -R13 ;  /* 0x000000ffff0d7224 */ /* 0x000fe400078e0a0d */
[----:B------:R-:W-:Y:S01]  /*3fd50*/  @!P5 IMAD.IADD R10, R10, 0x1, -R7 ;  /* 0x000000010a0ad824 */ /* 0x000fe200078e0a07 */
[----:B------:R-:W1:Y:S01]  /*3fd60*/  LDCU UR7, c[0x0][0x3b0] ;  /* 0x00007600ff0777ac */ /* 0x000e620008000800 */
[C---:B------:R-:W-:Y:S01]  /*3fd70*/  IMAD R9, R7.reuse, R13, R9 ;  /* 0x0000000d07097224 */ /* 0x040fe200078e0209 */
[----:B------:R0:W-:Y:S02]  /*3fd80*/  STL [R1+0x10b8], R16 ;  /* 0x0010b81001007387 */ /* 0x0001e40000100800 */
[----:B0-----:R-:W-:Y:S02]  /*3fd90*/  LEA R4, P0, R14, R6, 0x1 ;  /* 0x000000060e047211 */ /* 0x001fe400078008ff */
[----:B------:R-:W-:-:S02]  /*3fda0*/  ISETP.GT.U32.AND P5, PT, R7, R9, PT ;  /* 0x000000090700720c */ /* 0x000fc40003fa4070 */
[----:B------:R-:W-:Y:S02]  /*3fdb0*/  LEA.HI.X.SX32 R16, R14, R5, 0x1, P0 ;  /* 0x000000050e107211 */ /* 0x000fe400000f0eff */
[----:B------:R-:W-:Y:S01]  /*3fdc0*/  ISETP.GE.AND P0, PT, R12, RZ, PT ;  /* 0x000000ff0c00720c */ /* 0x000fe20003f06270 */
[----:B------:R-:W-:Y:S02]  /*3fdd0*/  VIADD R12, R3, 0x1db ;  /* 0x000001db030c7836 */ /* 0x000fe40000000000 */
[----:B------:R-:W-:Y:S02]  /*3fde0*/  @P2 IMAD.MOV.U32 R14, RZ, RZ, R4 ;  /* 0x000000ffff0e2224 */ /* 0x000fe400078e0004 */
[----:B------:R-:W-:Y:S02]  /*3fdf0*/  @!P4 IMAD.MOV R10, RZ, RZ, -R10 ;  /* 0x000000ffff0ac224 */ /* 0x000fe400078e0a0a */
[----:B------:R-:W-:Y:S01]  /*3fe00*/  @P2 IMAD.MOV.U32 R15, RZ, RZ, R16 ;  /* 0x000000ffff0f2224 */ /* 0x000fe200078e0010 */
[----:B------:R-:W-:Y:S01]  /*3fe10*/  IABS R13, R12 ;  /* 0x0000000c000d7213 */ /* 0x000fe20000000000 */
[----:B------:R-:W-:-:S03]  /*3fe20*/  @!P5 IMAD.IADD R9, R9, 0x1, -R7 ;  /* 0x000000010909d824 */ /* 0x000fc600078e0a07 */
[----:B------:R0:W2:Y:S02]  /*3fe30*/  @P2 LDG.E.U16 R44, desc[UR16][R14.64] ;  /* 0x000000100e2c2981 */ /* 0x0000a4000c1e1500 */
        /* <DEDUP_REMOVED lines=9> */
[----:B------:R-:W-:Y:S01]  /*3fed0*/  IMAD R10, R7, R13, R10 ;  /* 0x0000000d070a7224 */ /* 0x000fe200078e020a */
[----:B------:R4:W-:Y:S01]  /*3fee0*/  STL [R1+0x10c0], R16 ;  /* 0x0010c01001007387 */ /* 0x0009e20000100800 */
[----:B0-----:R-:W-:-:S03]  /*3fef0*/  LEA R4, P4, R14, R6, 0x1 ;  /* 0x000000060e047211 */ /* 0x001fc600078808ff */
[----:B------:R-:W-:Y:S02]  /*3ff00*/  ISETP.GT.U32.AND P5, PT, R7, R10, PT ;  /* 0x0000000a0700720c */ /* 0x000fe40003fa4070 */
[----:B----4-:R-:W-:Y:S02]  /*3ff10*/  LEA.HI.X.SX32 R16, R14, R5, 0x1, P4 ;  /* 0x000000050e107211 */ /* 0x010fe400020f0eff */
[----:B------:R-:W-:Y:S01]  /*3ff20*/  ISETP.GE.AND P4, PT, R12, RZ, PT ;  /* 0x000000ff0c00720c */ /* 0x000fe20003f86270 */
[----:B------:R-:W-:Y:S02]  /*3ff30*/  VIADD R12, R3, 0x1dc ;  /* 0x000001dc030c7836 */ /* 0x000fe40000000000 */
[----:B------:R-:W-:Y:S02]  /*3ff40*/  @P2 IMAD.MOV.U32 R14, RZ, RZ, R4 ;  /* 0x000000ffff0e2224 */ /* 0x000fe400078e0004 */
[----:B------:R-:W-:Y:S02]  /*3ff50*/  @!P0 IMAD.MOV R9, RZ, RZ, -R9 ;  /* 0x000000ffff098224 */ /* 0x000fe400078e0a09 */
[----:B------:R-:W-:Y:S01]  /*3ff60*/  @P2 IMAD.MOV.U32 R15, RZ, RZ, R16 ;  /* 0x000000ffff0f2224 */ /* 0x000fe200078e0010 */
[----:B------:R-:W-:Y:S01]  /*3ff70*/  IABS R13, R12 ;  /* 0x0000000c000d7213 */ /* 0x000fe20000000000 */
[----:B------:R-:W-:-:S03]  /*3ff80*/  @!P5 IMAD.IADD R10, R10, 0x1, -R7 ;  /* 0x000000010a0ad824 */ /* 0x000fc600078e0a07 */
[----:B------:R0:W4:Y:S02]  /*3ff90*/  @P2 LDG.E.U16 R43, desc[UR16][R14.64] ;  /* 0x000000100e2b2981 */ /* 0x000124000c1e1500 */
        /* <DEDUP_REMOVED lines=79> */
[----:B---3--:R-:W-:Y:S02]  /*40490*/  LEA.HI.X.SX32 R16, R14, R5, 0x1, P4 ;  /* 0x000000050e107211 */ /* 0x008fe400020f0eff */
[----:B------:R-:W-:Y:S01]  /*404a0*/  ISETP.GE.AND P4, PT, R12, RZ, PT ;  /* 0x000000ff0c00720c */ /* 0x000fe20003f86270 */
[----:B------:R-:W-:Y:S02]  /*404b0*/  VIADD R12, R3, 0x1e2 ;  /* 0x000001e2030c7836 */ /* 0x000fe40000000000 */
[----:B------:R-:W-:Y:S02]  /*404c0*/  @P2 IMAD.MOV.U32 R14, RZ, RZ, R4 ;  /* 0x000000ffff0e2224 */ /* 0x000fe400078e0004 */
[----:B------:R-:W-:Y:S02]  /*404d0*/  @!P0 IMAD.MOV R9, RZ, RZ, -R9 ;  /* 0x000000ffff098224 */ /* 0x000fe400078e0a09 */
[----:B------:R-:W-:Y:S01]  /*404e0*/  @P2 IMAD.MOV.U32 R15, RZ, RZ, R16 ;  /* 0x000000ffff0f2224 */ /* 0x000fe200078e0010 */
[----:B------:R-:W-:Y:S01]  /*404f0*/  IABS R13, R12 ;  /* 0x0000000c000d7213 */ /* 0x000fe20000000000 */
[----:B------:R-:W-:-:S03]  /*40500*/  @!P5 IMAD.IADD R10, R10, 0x1, -R7 ;  /* 0x000000010a0ad824 */ /* 0x000fc600078e0a07 */
[----:B------:R0:W3:Y:S02]  /*40510*/  @P2 LDG.E.U16 R39, desc[UR16][R14.64] ;  /* 0x000000100e272981 */ /* 0x0000e4000c1e1500 */
        /* <DEDUP_REMOVED lines=422> */
[----:B------:R-:W-:Y:S02]  /*41f80*/  IMAD.MOV R13, RZ, RZ, -R13 ;  /* 0x000000ffff0d7224 */ /* 0x000fe400078e0a0d */
[----:B-1----:R-:W-:Y:S01]  /*41f90*/  IMAD R14, R14, UR7, RZ ;  /* 0x000000070e0e7c24 */ /* 0x002fe2000f8e02ff */
[----:B------:R-:W0:Y:S01]  /*41fa0*/  LDCU UR7, c[0x0][0x3b0] ;  /* 0x00007600ff0777ac */ /* 0x000e220008000800 */
[----:B------:R-:W-:Y:S02]  /*41fb0*/  IMAD R10, R7, R13, R10 ;  /* 0x0000000d070a7224 */ /* 0x000fe400078e020a */
[----:B------:R-:W-:-:S03]  /*41fc0*/  @!P4 IMAD.IADD R9, R9, 0x1, -R7 ;  /* 0x000000010909c824 */ /* 0x000fc600078e0a07 */
[----:B------:R-:W-:Y:S01]  /*41fd0*/  ISETP.GT.U32.AND P4, PT, R7, R10, PT ;  /* 0x0000000a0700720c */ /* 0x000fe20003f84070 */
[----:B------:R-:W-:Y:S01]  /*41fe0*/  @!P0 IMAD.MOV R9, RZ, RZ, -R9 ;  /* 0x000000ffff098224 */ /* 0x000fe200078e0a09 */
[----:B------:R1:W-:Y:S04]  /*41ff0*/  STL [R1+0x117c], R4 ;  /* 0x00117c0401007387 */ /* 0x0003e80000100800 */
[----:B------:R-:W-:Y:S01]  /*42000*/  SEL R9, R11, R9, !P3 ;  /* 0x000000090b097207 */ /* 0x000fe20005800000 */
[----:B------:R1:W-:Y:S04]  /*42010*/  STL [R1+0x1178], R16 ;  /* 0x0011781001007387 */ /* 0x0003e80000100800 */
[----:B0-----:R-:W-:Y:S01]  /*42020*/  IMAD R9, R9, UR7, RZ ;  /* 0x0000000709097c24 */ /* 0x001fe2000f8e02ff */
[----:B-1----:R-:W-:Y:S01]  /*42030*/  LEA R4, P5, R14, R6, 0x1 ;  /* 0x000000060e047211 */ /* 0x002fe200078a08ff */
[----:B------:R-:W-:Y:S01]  /*42040*/  @!P4 IMAD.IADD R10, R10, 0x1, -R7 ;  /* 0x000000010a0ac824 */ /* 0x000fe200078e0a07 */
[----:B------:R-:W0:Y:S02]  /*42050*/  LDCU UR7, c[0x0][0x3b0] ;  /* 0x00007600ff0777ac */ /* 0x000e240008000800 */
[----:B------:R-:W-:Y:S01]  /*42060*/  LEA.HI.X.SX32 R16, R14, R5, 0x1, P5 ;  /* 0x000000050e107211 */ /* 0x000fe200028f0eff */
[----:B------:R1:W-:Y:S01]  /*42070*/  STL [R1+0x118c], R4 ;  /* 0x00118c0401007387 */ /* 0x0003e20000100800 */
[----:B------:R-:W-:Y:S01]  /*42080*/  @P2 IMAD.MOV.U32 R14, RZ, RZ, R4 ;  /* 0x000000ffff0e2224 */ /* 0x000fe200078e0004 */
[----:B------:R-:W-:-:S02]  /*42090*/  ISETP.GT.U32.AND P0, PT, R7, R10, PT ;  /* 0x0000000a0700720c */ /* 0x000fc40003f04070 */
[----:B------:R-:W-:Y:S01]  /*420a0*/  ISETP.GE.AND P5, PT, R12, RZ, PT ;  /* 0x000000ff0c00720c */ /* 0x000fe20003fa6270 */
[----:B------:R0:W-:Y:S01]  /*420b0*/  STL [R1+0x1188], R16 ;  /* 0x0011881001007387 */ /* 0x0001e20000100800 */
[----:B------:R-:W-:Y:S01]  /*420c0*/  @P2 IMAD.MOV.U32 R15, RZ, RZ, R16 ;  /* 0x000000ffff0f2224 */ /* 0x000fe200078e0010 */
[----:B-1----:R-:W-:-:S04]  /*420d0*/  LEA R4, P4, R9, R6, 0x1 ;  /* 0x0000000609047211 */ /* 0x002fc800078808ff */
[----:B------:R-:W2:Y:S01]  /*420e0*/  @P2 LDG.E.U16 R19, desc[UR16][R14.64] ;  /* 0x000000100e132981 */ /* 0x000ea2000c1e1500 */
[----:B0-----:R-:W-:Y:S01]  /*420f0*/  LEA.HI.X.SX32 R16, R9, R5, 0x1, P4 ;  /* 0x0000000509107211 */ /* 0x001fe200020f0eff */
[----:B------:R-:W-:Y:S02]  /*42100*/  @P2 IMAD.MOV.U32 R12, RZ, RZ, R4 ;  /* 0x000000ffff0c2224 */ /* 0x000fe400078e0004 */
[----:B------:R-:W-:Y:S02]  /*42110*/  @!P0 IMAD.IADD R10, R10, 0x1, -R7 ;  /* 0x000000010a0a8824 */ /* 0x000fe400078e0a07 */
[----:B------:R-:W-:Y:S02]  /*42120*/  @P2 IMAD.MOV.U32 R13, RZ, RZ, R16 ;  /* 0x000000ffff0d2224 */ /* 0x000fe400078e0010 */
[----:B------:R-:W-:-:S03]  /*42130*/  @!P5 IMAD.MOV R10, RZ, RZ, -R10 ;  /* 0x000000ffff0ad224 */ /* 0x000fc600078e0a0a */
[----:B------:R0:W2:Y:S02]  /*42140*/  @P2 LDG.E.U16 R18, desc[UR16][R12.64] ;  /* 0x000000100c122981 */ /* 0x0000a4000c1e1500 */
[----:B0-----:R-:W-:Y:S01]  /*42150*/  VIADD R12, R3, 0x1fd ;  /* 0x000001fd030c7836 */ /* 0x001fe20000000000 */
[----:B------:R-:W-:-:S04]  /*42160*/  SEL R13, R11, R10, !P3 ;  /* 0x0000000a0b0d7207 */ /* 0x000fc80005800000 */
[----:B------:R-:W-:Y:S01]  /*42170*/  IABS R9, R12 ;  /* 0x0000000c00097213 */ /* 0x000fe20000000000 */
[----:B------:R-:W-:Y:S01]  /*42180*/  IMAD R13, R13, UR7, RZ ;  /* 0x000000070d0d7c24 */ /* 0x000fe2000f8e02ff */
[----:B------:R0:W-:Y:S03]  /*42190*/  STL [R1+0xe14], R4 ;  /* 0x000e140401007387 */ /* 0x0001e60000100800 */
[----:B------:R-:W-:Y:S01]  /*421a0*/  IMAD.HI.U32 R10, R8, R9, RZ ;  /* 0x00000009080a7227 */ /* 0x000fe200078e00ff */
[----:B------:R-:W-:Y:S01]  /*421b0*/  PRMT R17, RZ, 0x7610, R17 ;  /* 0x00007610ff117816 */ /* 0x000fe20000000011 */
[----:B------:R-:W1:Y:S02]  /*421c0*/  LDCU UR7, c[0x0][0x3b0] ;  /* 0x00007600ff0777ac */ /* 0x000e640008000800 */
[----:B------:R-:W-:Y:S01]  /*421d0*/  IMAD.MOV R10, RZ, RZ, -R10 ;  /* 0x000000ffff0a7224 */ /* 0x000fe200078e0a0a */
[----:B0-----:R-:W-:-:S03]  /*421e0*/  LEA R4, P0, R13, R6, 0x1 ;  /* 0x000000060d047211 */ /* 0x001fc600078008ff */
[----:B------:R-:W-:Y:S01]  /*421f0*/  IMAD R9, R7, R10, R9 ;  /* 0x0000000a07097224 */ /* 0x000fe200078e0209 */
[----:B------:R-:W-:Y:S01]  /*42200*/  LEA.HI.X.SX32 R14, R13, R5, 0x1, P0 ;  /* 0x000000050d0e7211 */ /* 0x000fe200000f0eff */
[----:B------:R-:W-:Y:S03]  /*42210*/  STL [R1+0xe10], R16 ;  /* 0x000e101001007387 */ /* 0x000fe60000100800 */
[----:B------:R-:W-:Y:S01]  /*42220*/  ISETP.GT.U32.AND P4, PT, R7, R9, PT ;  /* 0x000000090700720c */ /* 0x000fe20003f84070 */
[----:B------:R-:W-:Y:S01]  /*42230*/  STL [R1+0x1194], R4 ;  /* 0x0011940401007387 */ /* 0x000fe20000100800 */
[----:B------:R-:W-:-:S03]  /*42240*/  @P2 IMAD.MOV.U32 R15, RZ, RZ, R14 ;  /* 0x000000ffff0f2224 */ /* 0x000fc600078e000e */
[----:B------:R0:W-:Y:S02]  /*42250*/  STL [R1+0x1190], R14 ;  /* 0x0011900e01007387 */ /* 0x0001e40000100800 */
[----:B0-----:R-:W-:Y:S02]  /*42260*/  @P2 IMAD.MOV.U32 R14, RZ, RZ, R4 ;  /* 0x000000ffff0e2224 */ /* 0x001fe400078e0004 */
[----:B------:R-:W-:-:S03]  /*42270*/  VIADD R16, R3, 0x1f7 ;  /* 0x000001f703107836 */ /* 0x000fc60000000000 */
[----:B------:R0:W2:Y:S01]  /*42280*/  @P2 LDG.E.U16 R17, desc[UR16][R14.64] ;  /* 0x000000100e112981 */ /* 0x0000a2000c1e1500 */
[----:B------:R-:W-:Y:S01]  /*42290*/  ISETP.GE.AND P0, PT, R12, RZ, PT ;  /* 0x000000ff0c00720c */ /* 0x000fe20003f06270 */
[----:B------:R-:W-:Y:S02]  /*422a0*/  @!P4 IMAD.IADD R9, R9, 0x1, -R7 ;  /* 0x000000010909c824 */ /* 0x000fe400078e0a07 */
[C---:B0-----:R-:W-:Y:S02]  /*422b0*/  VIADD R14, R3.reuse, 0x1f6 ;  /* 0x000001f6030e7836 */ /* 0x041fe40000000000 */
[----:B------:R-:W-:Y:S01]  /*422c0*/  VIADD R15, R3, 0x1fe ;  /* 0x000001fe030f7836 */ /* 0x000fe20000000000 */
[----:B------:R-:W-:Y:S02]  /*422d0*/  IABS R10, R16 ;  /* 0x00000010000a7213 */ /* 0x000fe40000000000 */
[----:B------:R-:W-:Y:S02]  /*422e0*/  IABS R12, R14 ;  /* 0x0000000e000c7213 */ /* 0x000fe40000000000 */
[----:B------:R-:W-:-:S02]  /*422f0*/  IABS R13, R15 ;  /* 0x0000000f000d7213 */ /* 0x000fc40000000000 */
[----:B------:R-:W-:Y:S01]  /*42300*/  ISETP.GT.U32.AND P4, PT, R7, R9, PT ;  /* 0x000000090700720c */ /* 0x000fe20003f84070 */
[----:B------:R-:W-:-:S04]  /*42310*/  IMAD.HI.U32 R65, R8, R12, RZ ;  /* 0x0000000c08417227 */ /* 0x000fc800078e00ff */
[----:B------:R-:W-:-:S04]  /*42320*/  IMAD.HI.U32 R4, R8, R10, RZ ;  /* 0x0000000a08047227 */ /* 0x000fc800078e00ff */
[----:B------:R-:W-:-:S04]  /*42330*/  IMAD.HI.U32 R8, R8, R13, RZ ;  /* 0x0000000d08087227 */ /* 0x000fc800078e00ff */
[----:B------:R-:W-:Y:S02]  /*42340*/  IMAD.MOV R65, RZ, RZ, -R65 ;  /* 0x000000ffff417224 */ /* 0x000fe400078e0a41 */
[----:B------:R-:W-:Y:S02]  /*42350*/  IMAD.MOV R8, RZ, RZ, -R8 ;  /* 0x000000ffff087224 */ /* 0x000fe400078e0a08 */
[C---:B------:R-:W-:Y:S02]  /*42360*/  IMAD R12, R7.reuse, R65, R12 ;  /* 0x00000041070c7224 */ /* 0x040fe400078e020c */
[----:B------:R-:W-:Y:S02]  /*42370*/  IMAD.MOV R4, RZ, RZ, -R4 ;  /* 0x000000ffff047224 */ /* 0x000fe400078e0a04 */
[----:B------:R-:W-:Y:S02]  /*42380*/  IMAD R8, R7, R8, R13 ;  /* 0x0000000807087224 */ /* 0x000fe400078e020d */
[----:B------:R-:W-:Y:S01]  /*42390*/  @!P4 IMAD.IADD R9, R9, 0x1, -R7 ;  /* 0x000000010909c824 */ /* 0x000fe200078e0a07 */
[C---:B------:R-:W-:Y:S01]  /*423a0*/  ISETP.GT.U32.AND P4, PT, R7.reuse, R12, PT ;  /* 0x0000000c0700720c */ /* 0x040fe20003f84070 */
[C---:B------:R-:W-:Y:S01]  /*423b0*/  IMAD R10, R7.reuse, R4, R10 ;  /* 0x00000004070a7224 */ /* 0x040fe200078e020a */
[----:B------:R-:W-:-:S04]  /*423c0*/  ISETP.GT.U32.AND P6, PT, R7, R8, PT ;  /* 0x000000080700720c */ /* 0x000fc80003fc4070 */
[----:B------:R-:W-:Y:S01]  /*423d0*/  ISETP.GT.U32.AND P5, PT, R7, R10, PT ;  /* 0x0000000a0700720c */ /* 0x000fe20003fa4070 */
[----:B------:R-:W-:-:S06]  /*423e0*/  @!P0 IMAD.MOV R9, RZ, RZ, -R9 ;  /* 0x000000ffff098224 */ /* 0x000fcc00078e0a09 */
[--C-:B------:R-:W-:Y:S02]  /*423f0*/  @!P4 IMAD.IADD R12, R12, 0x1, -R7.reuse ;  /* 0x000000010c0cc824 */ /* 0x100fe400078e0a07 */
[----:B------:R-:W-:-:S03]  /*42400*/  @!P6 IMAD.IADD R8, R8, 0x1, -R7 ;  /* 0x000000010808e824 */ /* 0x000fc600078e0a07 */
[----:B------:R-:W-:Y:S02]  /*42410*/  ISETP.GT.U32.AND P6, PT, R7, R12, PT ;  /* 0x0000000c0700720c */ /* 0x000fe40003fc4070 */
[----:B------:R-:W-:Y:S02]  /*42420*/  SEL R9, R11, R9, !P3 ;  /* 0x000000090b097207 */ /* 0x000fe40005800000 */
[----:B------:R-:W-:Y:S01]  /*42430*/  ISETP.GE.AND P0, PT, R14, RZ, PT ;  /* 0x000000ff0e00720c */ /* 0x000fe20003f06270 */
[----:B------:R-:W-:Y:S02]  /*42440*/  @!P5 IMAD.IADD R10, R10, 0x1, -R7 ;  /* 0x000000010a0ad824 */ /* 0x000fe400078e0a07 */
[----:B-1----:R-:W-:Y:S01]  /*42450*/  IMAD R9, R9, UR7, RZ ;  /* 0x0000000709097c24 */ /* 0x002fe2000f8e02ff */
[----:B------:R-:W0:Y:S02]  /*42460*/  LDCU UR7, c[0x0][0x3b0] ;  /* 0x00007600ff0777ac */ /* 0x000e240008000800 */
[----:B------:R-:W-:-:S02]  /*42470*/  ISETP.GT.U32.AND P4, PT, R7, R10, PT ;  /* 0x0000000a0700720c */ /* 0x000fc40003f84070 */
[C---:B------:R-:W-:Y:S01]  /*42480*/  LEA R4, P5, R9.reuse, R6, 0x1 ;  /* 0x0000000609047211 */ /* 0x040fe200078a08ff */
[----:B------:R-:W-:Y:S01]  /*42490*/  @!P6 IMAD.IADD R12, R12, 0x1, -R7 ;  /* 0x000000010c0ce824 */ /* 0x000fe200078e0a07 */
[----:B------:R-:W-:Y:S02]  /*424a0*/  ISETP.GE.AND P6, PT, R16, RZ, PT ;  /* 0x000000ff1000720c */ /* 0x000fe40003fc6270 */
[----:B------:R-:W-:Y:S01]  /*424b0*/  LEA.HI.X.SX32 R65, R9, R5, 0x1, P5 ;  /* 0x0000000509417211 */ /* 0x000fe200028f0eff */
[----:B------:R-:W-:Y:S01]  /*424c0*/  @!P0 IMAD.MOV R12, RZ, RZ, -R12 ;  /* 0x000000ffff0c8224 */ /* 0x000fe200078e0a0c */
[----:B------:R-:W-:-:S05]  /*424d0*/  ISETP.GT.U32.AND P5, PT, R7, R8, PT ;  /* 0x000000080700720c */ /* 0x000fca0003fa4070 */
[--C-:B------:R-:W-:Y:S01]  /*424e0*/  @!P4 IMAD.IADD R10, R10, 0x1, -R7.reuse ;  /* 0x000000010a0ac824 */ /* 0x100fe200078e0a07 */
[----:B------:R-:W-:Y:S02]  /*424f0*/  SEL R12, R11, R12, !P3 ;  /* 0x0000000c0b0c7207 */ /* 0x000fe40005800000 */
[----:B------:R-:W-:Y:S01]  /*42500*/  ISETP.GE.AND P4, PT, R15, RZ, PT ;  /* 0x000000ff0f00720c */ /* 0x000fe20003f86270 */
[----:B------:R-:W-:Y:S02]  /*42510*/  @!P6 IMAD.MOV R10, RZ, RZ, -R10 ;  /* 0x000000ffff0ae224 */ /* 0x000fe400078e0a0a */
[----:B0-----:R-:W-:Y:S01]  /*42520*/  IMAD R12, R12, UR7, RZ ;  /* 0x000000070c0c7c24 */ /* 0x001fe2000f8e02ff */
[----:B------:R-:W0:Y:S01]  /*42530*/  LDCU UR7, c[0x0][0x3b0] ;  /* 0x00007600ff0777ac */ /* 0x000e220008000800 */
[----:B------:R-:W-:Y:S01]  /*42540*/  @!P5 IMAD.IADD R8, R8, 0x1, -R7 ;  /* 0x000000010808d824 */ /* 0x000fe200078e0a07 */
[----:B------:R-:W-:Y:S01]  /*42550*/  SEL R10, R11, R10, !P3 ;  /* 0x0000000a0b0a7207 */ /* 0x000fe20005800000 */
[----:B------:R1:W-:Y:S01]  /*42560*/  STL [R1+0x5f8], R4 ;  /* 0x0005f80401007387 */ /* 0x0003e20000100800 */
[----:B------:R-:W-:-:S05]  /*42570*/  @P2 IMAD.MOV.U32 R66, RZ, RZ, R4 ;  /* 0x000000ffff422224 */ /* 0x000fca00078e0004 */
[----:B------:R-:W-:Y:S02]  /*42580*/  @!P4 IMAD.MOV R8, RZ, RZ, -R8 ;  /* 0x000000ffff08c224 */ /* 0x000fe400078e0a08 */
[----:B------:R-:W-:Y:S01]  /*42590*/  IMAD R13, R10, UR10, RZ ;  /* 0x0000000a0a0d7c24 */ /* 0x000fe2000f8e02ff */
[----:B------:R-:W-:Y:S01]  /*425a0*/  STL [R1+0x5f4], R65 ;  /* 0x0005f44101007387 */ /* 0x000fe20000100800 */
[C---:B-1----:R-:W-:Y:S02]  /*425b0*/  LEA R4, P0, R12.reuse, R6, 0x1 ;  /* 0x000000060c047211 */ /* 0x042fe400078008ff */
[----:B------:R-:W-:Y:S02]  /*425c0*/  SEL R7, R11, R8, !P3 ;  /* 0x000000080b077207 */ /* 0x000fe40005800000 */
[----:B------:R-:W-:Y:S01]  /*425d0*/  LEA.HI.X.SX32 R14, R12, R5, 0x1, P0 ;  /* 0x000000050c0e7211 */ /* 0x000fe200000f0eff */
[----:B------:R1:W-:Y:S01]  /*425e0*/  STL [R1+0x5e0], R4 ;  /* 0x0005e00401007387 */ /* 0x0003e20000100800 */
[----:B------:R-:W-:Y:S01]  /*425f0*/  @P2 IMAD.MOV.U32 R10, RZ, RZ, R4 ;  /* 0x000000ffff0a2224 */ /* 0x000fe200078e0004 */
[----:B------:R-:W-:-:S02]  /*42600*/  PRMT R8, RZ, 0x7610, R8 ;  /* 0x00007610ff087816 */ /* 0x000fc40000000008 */
[----:B------:R3:W-:Y:S01]  /*42610*/  STL [R1+0x5dc], R14 ;  /* 0x0005dc0e01007387 */ /* 0x0007e20000100800 */
[----:B------:R-:W-:Y:S01]  /*42620*/  @P2 IMAD.MOV.U32 R11, RZ, RZ, R14 ;  /* 0x000000ffff0b2224 */ /* 0x000fe200078e000e */
[----:B-1----:R-:W-:Y:S01]  /*42630*/  LEA R4, P0, R13, R6, 0x1 ;  /* 0x000000060d047211 */ /* 0x002fe200078008ff */
[----:B0-----:R-:W-:-:S03]  /*42640*/  IMAD R12, R7, UR7, RZ ;  /* 0x00000007070c7c24 */ /* 0x001fc6000f8e02ff */
[----:B------:R0:W2:Y:S01]  /*42650*/  @P2 LDG.E.U16 R8, desc[UR16][R10.64] ;  /* 0x000000100a082981 */ /* 0x0000a2000c1e1500 */
[----:B---3--:R-:W-:Y:S02]  /*42660*/  LEA.HI.X.SX32 R14, R13, R5, 0x1, P0 ;  /* 0x000000050d0e7211 */ /* 0x008fe400000f0eff */
[----:B------:R-:W-:Y:S01]  /*42670*/  PRMT R7, RZ, 0x7610, R7 ;  /* 0x00007610ff077816 */ /* 0x000fe20000000007 */
[----:B------:R1:W-:Y:S04]  /*42680*/  STL [R1+0x5f0], R4 ;  /* 0x0005f00401007387 */ /* 0x0003e80000100800 */
[----:B------:R-:W-:Y:S01]  /*42690*/  STL [R1+0x5ec], R14 ;  /* 0x0005ec0e01007387 */ /* 0x000fe20000100800 */
[----:B0-----:R-:W-:Y:S02]  /*426a0*/  @P2 IMAD.MOV.U32 R10, RZ, RZ, R4 ;  /* 0x000000ffff0a2224 */ /* 0x001fe400078e0004 */
[----:B------:R-:W-:Y:S01]  /*426b0*/  @P2 IMAD.MOV.U32 R11, RZ, RZ, R14 ;  /* 0x000000ffff0b2224 */ /* 0x000fe200078e000e */
[----:B-1----:R-:W-:-:S04]  /*426c0*/  LEA R4, P0, R12, R6, 0x1 ;  /* 0x000000060c047211 */ /* 0x002fc800078008ff */
[----:B------:R0:W3:Y:S04]  /*426d0*/  @P2 LDG.E.U16 R7, desc[UR16][R10.64] ;  /* 0x000000100a072981 */ /* 0x0000e8000c1e1500 */
[----:B------:R1:W-:Y:S01]  /*426e0*/  STL [R1+0x5e8], R4 ;  /* 0x0005e80401007387 */ /* 0x0003e20000100800 */
[----:B------:R-:W-:Y:S02]  /*426f0*/  LEA.HI.X.SX32 R13, R12, R5, 0x1, P0 ;  /* 0x000000050c0d7211 */ /* 0x000fe400000f0eff */
[----:B------:R-:W-:Y:S01]  /*42700*/  PRMT R9, RZ, 0x7610, R9 ;  /* 0x00007610ff097816 */ /* 0x000fe20000000009 */
[----:B------:R-:W-:Y:S02]  /*42710*/  @P2 IMAD.MOV.U32 R67, RZ, RZ, R65 ;  /* 0x000000ffff432224 */ /* 0x000fe400078e0041 */
[----:B0-----:R-:W-:Y:S01]  /*42720*/  @P2 IMAD.MOV.U32 R10, RZ, RZ, R4 ;  /* 0x000000ffff0a2224 */ /* 0x001fe200078e0004 */
[----:B------:R0:W-:Y:S01]  /*42730*/  STL [R1+0x5e4], R13 ;  /* 0x0005e40d01007387 */ /* 0x0001e20000100800 */
[----:B-1----:R-:W1:Y:S03]  /*42740*/  S2R R4, SR_TID.X ;  /* 0x0000000000047919 */ /* 0x002e660000002100 */
[----:B------:R-:W2:Y:S04]  /*42750*/  LDL.LU R65, [R1+0x418] ;  /* 0x0004180001417983 */ /* 0x000ea80000300800 */
[----:B------:R-:W2:Y:S04]  /*42760*/  @P2 LDG.E.U16 R9, desc[UR16][R66.64] ;  /* 0x0000001042092981 */ /* 0x000ea8000c1e1500 */
        /* <DEDUP_REMOVED lines=20> */
[----:B------:R-:W-:-:S03]  /*428b0*/  PRMT R5, RZ, 0x7610, R5 ;  /* 0x00007610ff057816 */ /* 0x000fc60000000005 */
[----:B------:R-:W2:Y:S01]  /*428c0*/  LDL.LU R79, [R1+0x220] ;  /* 0x00022000014f7983 */ /* 0x000ea20000300800 */
[----:B------:R-:W-:-:S03]  /*428d0*/  @P2 IMAD.MOV.U32 R11, RZ, RZ, R13 ;  /* 0x000000ffff0b2224 */ /* 0x000fc600078e000d */
[----:B------:R-:W2:Y:S04]  /*428e0*/  LDL.LU R12, [R1+0x1d8] ;  /* 0x0001d800010c7983 */ /* 0x000ea80000300800 */
[----:B------:R-:W2:Y:S04]  /*428f0*/  LDL.LU R6, [R1+0x1c0] ;  /* 0x0001c00001067983 */ /* 0x000ea80000300800 */
[----:B0-----:R-:W2:Y:S01]  /*42900*/  LDL.LU R13, [R1+0x1a8] ;  /* 0x0001a800010d7983 */ /* 0x001ea20000300800 */
[----:B-1----:R-:W-:-:S03]  /*42910*/  SHF.R.U32.HI R4, RZ, 0x5, R4 ;  /* 0x00000005ff047819 */ /* 0x002fc60000011604 */
[----:B------:R-:W2:Y:S04]  /*42920*/  LDL.LU R15, [R1+0x190] ;  /* 0x00019000010f7983 */ /* 0x000ea80000300800 */
[----:B------:R-:W2:Y:S04]  /*42930*/  LDL.LU R16, [R1+0x178] ;  /* 0x0001780001107983 */ /* 0x000ea80000300800 */
[----:B------:R-:W2:Y:S04]  /*42940*/  LDL.LU R14, [R1+0x15c] ;  /* 0x00015c00010e7983 */ /* 0x000ea80000300800 */
[----:B------:R-:W2:Y:S01]  /*42950*/  @P2 LDG.E.U16 R5, desc[UR16][R10.64] ;  /* 0x000000100a052981 */ /* 0x000ea2000c1e1500 */
[----:B------:R-:W-:-:S03]  /*42960*/  ISETP.NE.U32.AND P0, PT, R4, RZ, PT ;  /* 0x000000ff0400720c */ /* 0x000fc60003f05070 */
[----:B------:R-:W2:Y:S04]  /*42970*/  LDL.LU R10, [R1+0x208] ;  /* 0x00020800010a7983 */ /* 0x000ea80000300800 */
[----:B------:R-:W2:Y:S04]  /*42980*/  LDL.LU R11, [R1+0x1f0] ;  /* 0x0001f000010b7983 */ /* 0x000ea80000300800 */
[----:B------:R-:W2:Y:S04]  /*42990*/  LDL.LU R4, [R1+0x182c] ;  /* 0x00182c0001047983 */ /* 0x000ea80000300800 */
[----:B--2---:R0:W-:Y:S04]  /*429a0*/  STS.U16 [R4+UR5+0x1d00], R65 ;  /* 0x001d004104007988 */ /* 0x0041e80008000405 */
[----:B------:R1:W-:Y:S04]  /*429b0*/  STS.U16 [R4+UR5+0x2100], R87 ;  /* 0x0021005704007988 */ /* 0x0003e80008000405 */
[----:B------:R2:W-:Y:S04]  /*429c0*/  STS.U16 [R4+UR5+0x2500], R66 ;  /* 0x0025004204007988 */ /* 0x0005e80008000405 */
[----:B------:R0:W-:Y:S04]  /*429d0*/  STS.U16 [R4+UR5+0x2900], R88 ;  /* 0x0029005804007988 */ /* 0x0001e80008000405 */
[----:B------:R1:W-:Y:S04]  /*429e0*/  STS.U16 [R4+UR5+0x2d00], R67 ;  /* 0x002d004304007988 */ /* 0x0003e80008000405 */
[----:B------:R2:W-:Y:S04]  /*429f0*/  STS.U16 [R4+UR5+0x3100], R89 ;  /* 0x0031005904007988 */ /* 0x0005e80008000405 */
[----:B0-----:R-:W3:Y:S04]  /*42a00*/  LDL.LU R65, [R1+0x1828] ;  /* 0x0018280001417983 */ /* 0x001ee80000300800 */
[----:B-1----:R-:W3:Y:S04]  /*42a10*/  LDL.LU R87, [R1+0x1824] ;  /* 0x0018240001577983 */ /* 0x002ee80000300800 */
[----:B--2---:R-:W2:Y:S04]  /*42a20*/  LDL.LU R66, [R1+0x1820] ;  /* 0x0018200001427983 */ /* 0x004ea80000300800 */
[----:B------:R-:W2:Y:S04]  /*42a30*/  LDL.LU R88, [R1+0x181c] ;  /* 0x00181c0001587983 */ /* 0x000ea80000300800 */
[----:B------:R-:W2:Y:S04]  /*42a40*/  LDL.LU R67, [R1+0x1818] ;  /* 0x0018180001437983 */ /* 0x000ea80000300800 */
[----:B------:R-:W2:Y:S04]  /*42a50*/  LDL.LU R89, [R1+0x1814] ;  /* 0x0018140001597983 */ /* 0x000ea80000300800 */
[----:B------:R0:W-:Y:S04]  /*42a60*/  STS.U16 [R4+UR5+0x3500], R68 ;  /* 0x0035004404007988 */ /* 0x0001e80008000405 */
[----:B------:R1:W-:Y:S04]  /*42a70*/  STS.U16 [R4+UR5+0x3900], R90 ;  /* 0x0039005a04007988 */ /* 0x0003e80008000405 */
[----:B------:R0:W-:Y:S04]  /*42a80*/  STS.U16 [R4+UR5+0x3d00], R69 ;  /* 0x003d004504007988 */ /* 0x0001e80008000405 */
[----:B------:R0:W-:Y:S04]  /*42a90*/  STS.U16 [R4+UR5+0x4100], R91 ;  /* 0x0041005b04007988 */ /* 0x0001e80008000405 */
[----:B------:R1:W-:Y:S04]  /*42aa0*/  STS.U16 [R4+UR5+0x4500], R70 ;  /* 0x0045004604007988 */ /* 0x0003e80008000405 */
[----:B------:R4:W-:Y:S04]  /*42ab0*/  STS.U16 [R4+UR5+0x4900], R92 ;  /* 0x0049005c04007988 */ /* 0x0009e80008000405 */
[----:B0-----:R-:W2:Y:S04]  /*42ac0*/  LDL.LU R68, [R1+0x1810] ;  /* 0x0018100001447983 */ /* 0x001ea80000300800 */
[----:B-1----:R-:W2:Y:S04]  /*42ad0*/  LDL.LU R90, [R1+0x180c] ;  /* 0x00180c00015a7983 */ /* 0x002ea80000300800 */
[----:B------:R-:W2:Y:S04]  /*42ae0*/  LDL.LU R69, [R1+0x1808] ;  /* 0x0018080001457983 */ /* 0x000ea80000300800 */
[----:B------:R-:W2:Y:S04]  /*42af0*/  LDL.LU R91, [R1+0x1804] ;  /* 0x00180400015b7983 */ /* 0x000ea80000300800 */
[----:B------:R-:W2:Y:S04]  /*42b00*/  LDL.LU R70, [R1+0x1800] ;  /* 0x0018000001467983 */ /* 0x000ea80000300800 */
[----:B----4-:R-:W4:Y:S04]  /*42b10*/  LDL.LU R92, [R1+0x17fc] ;  /* 0x0017fc00015c7983 */ /* 0x010f280000300800 */
        /* <DEDUP_REMOVED lines=11> */
[----:B------:R-:W2:Y:S04]  /*42bd0*/  LDL.LU R75, [R1+0x17e4] ;  /* 0x0017e400014b7983 */ /* 0x000ea80000300800 */
        /* <DEDUP_REMOVED lines=14> */
[----:B------:R1:W-:Y:S04]  /*42cc0*/  STS.U16 [R4+UR5+0x10d00], R16 ;  /* 0x010d001004007988 */ /* 0x0003e80008000405 */
[----:B0-----:R-:W3:Y:S04]  /*42cd0*/  LDL.LU R10, [R1+0x440] ;  /* 0x00044000010a7983 */ /* 0x001ee80000300800 */
[----:B-1----:R-:W3:Y:S04]  /*42ce0*/  LDL.LU R11, [R1+0x42c] ;  /* 0x00042c00010b7983 */ /* 0x002ee80000300800 */
[----:B------:R-:W3:Y:S04]  /*42cf0*/  LDL.LU R12, [R1+0x414] ;  /* 0x00041400010c7983 */ /* 0x000ee80000300800 */
[----:B------:R-:W3:Y:S04]  /*42d00*/  LDL.LU R6, [R1+0x3fc] ;  /* 0x0003fc0001067983 */ /* 0x000ee80000300800 */
[----:B------:R-:W3:Y:S04]  /*42d10*/  LDL.LU R13, [R1+0x3e4] ;  /* 0x0003e400010d7983 */ /* 0x000ee80000300800 */
[----:B------:R0:W-:Y:S04]  /*42d20*/  STS.U16 [R4+UR5+0x11100], R14 ;  /* 0x0111000e04007988 */ /* 0x0001e80008000405 */
[----:B------:R-:W3:Y:S04]  /*42d30*/  LDL.LU R15, [R1+0x3cc] ;  /* 0x0003cc00010f7983 */ /* 0x000ee80000300800 */
[----:B------:R-:W3:Y:S04]  /*42d40*/  LDL.LU R16, [R1+0x3b4] ;  /* 0x0003b40001107983 */ /* 0x000ee80000300800 */
[----:B0-----:R-:W3:Y:S04]  /*42d50*/  LDL.LU R14, [R1+0x39c] ;  /* 0x00039c00010e7983 */ /* 0x001ee80000300800 */
        /* <DEDUP_REMOVED lines=9> */
[----:B------:R-:W2:Y:S04]  /*42df0*/  LDL R76, [R1+0x1690] ;  /* 0x00169000014c7983 */ /* 0x000ea80000100800 */
[----:B------:R-:W2:Y:S04]  /*42e00*/  LDL R75, [R1+0x1694] ;  /* 0x00169400014b7983 */ /* 0x000ea80000100800 */
[----:B------:R-:W2:Y:S02]  /*42e10*/  LDL.LU R4, [R1+0x17d0] ;  /* 0x0017d00001047983 */ /* 0x000ea40000300800 */
[----:B--2---:R-:W-:-:S05]  /*42e20*/  LOP3.LUT R74, R4, 0x20, RZ, 0x3c, !PT ;  /* 0x00000020044a7812 */ /* 0x004fca00078e3cff */
        /* <DEDUP_REMOVED lines=19> */
[----:B------:R0:W-:Y:S02]  /*42f60*/  STS.U16 [R74+UR5+0x17900], R24 ;  /* 0x017900184a007988 */ /* 0x0001e40008000405 */
[----:B0-----:R-:W-:-:S05]  /*42f70*/  LOP3.LUT R24, R4, 0x30, RZ, 0x3c, !PT ;  /* 0x0000003004187812 */ /* 0x001fca00078e3cff */
[----:B------:R-:W-:Y:S04]  /*42f80*/  STL [R1+0x1698], R24 ;  /* 0x0016981801007387 */ /* 0x000fe80000100800 */
[----:B------:R-:W2:Y:S04]  /*42f90*/  LDL.LU R42, [R1+0x384] ;  /* 0x00038400012a7983 */ /* 0x000ea80000300800 */
        /* <DEDUP_REMOVED lines=17> */
[----:B------:R1:W-:Y:S04]  /*430b0*/  STS.U16 [R24+UR5+0x180], R75 ;  /* 0x0001804b18007988 */ /* 0x0003e80008000405 */
[----:B------:R0:W-:Y:S04]  /*430c0*/  STS.U16 [R24+UR5+0x580], R76 ;  /* 0x0005804c18007988 */ /* 0x0001e80008000405 */
[----:B------:R0:W-:Y:S04]  /*430d0*/  STS.U16 [R24+UR5+0x980], R77 ;  /* 0x0009804d18007988 */ /* 0x0001e80008000405 */
[----:B------:R1:W-:Y:S04]  /*430e0*/  STS.U16 [R24+UR5+0xd80], R78 ;  /* 0x000d804e18007988 */ /* 0x0003e80008000405 */
[----:B------:R1:W-:Y:S04]  /*430f0*/  STS.U16 [R24+UR5+0x1180], R79 ;  /* 0x0011804f18007988 */ /* 0x0003e80008000405 */
[----:B0-----:R-:W4:Y:S04]  /*43100*/  LDL.LU R74, [R1+0x1ec] ;  /* 0x0001ec00014a7983 */ /* 0x001f280000300800 */
[----:B-1----:R-:W4:Y:S04]  /*43110*/  LDL.LU R75, [R1+0x1d4] ;  /* 0x0001d400014b7983 */ /* 0x002f280000300800 */
        /* <DEDUP_REMOVED lines=18> */
[----:B0-----:R-:W4:Y:S04]  /*43240*/  LDL.LU R16, [R1+0x4] ;  /* 0x0000040001107983 */ /* 0x001f280000300800 */
[----:B-1----:R-:W4:Y:S04]  /*43250*/  LDL.LU R14, [R1] ;  /* 0x00000000010e7983 */ /* 0x002f280000300800 */
[----:B--2---:R-:W-:Y:S04]  /*43260*/  STS.U16 [R24+UR5+0x3580], R42 ;  /* 0x0035802a18007988 */ /* 0x004fe80008000405 */
[----:B---3--:R-:W-:Y:S04]  /*43270*/  STS.U16 [R24+UR5+0x3980], R47 ;  /* 0x0039802f18007988 */ /* 0x008fe80008000405 */
[----:B----4-:R-:W-:Y:S04]  /*43280*/  STS.U16 [R24+UR5+0x3d80], R49 ;  /* 0x003d803118007988 */ /* 0x010fe80008000405 */
        /* <DEDUP_REMOVED lines=9> */
[----:B------:R0:W-:Y:S04]  /*43320*/  STS.U16 [R24+UR5+0x6580], R69 ;  /* 0x0065804518007988 */ /* 0x0001e80008000405 */
[----:B------:R1:W-:Y:S04]  /*43330*/  STS.U16 [R24+UR5+0x6980], R70 ;  /* 0x0069804618007988 */ /* 0x0003e80008000405 */
[----:B------:R2:W-:Y:S04]  /*43340*/  STS.U16 [R24+UR5+0x6d80], R71 ;  /* 0x006d804718007988 */ /* 0x0005e80008000405 */
[----:B------:R3:W-:Y:S04]  /*43350*/  STS.U16 [R24+UR5+0x7180], R72 ;  /* 0x0071804818007988 */ /* 0x0007e80008000405 */
[----:B------:R4:W-:Y:S04]  /*43360*/  STS.U16 [R24+UR5+0x7580], R73 ;  /* 0x0075804918007988 */ /* 0x0009e80008000405 */
[----:B0-----:R-:W4:Y:S04]  /*43370*/  LDL.LU R69, [R1+0x17b8] ;  /* 0x0017b80001457983 */ /* 0x001f280000300800 */
[----:B-1----:R-:W4:Y:S04]  /*43380*/  LDL R70, [R1+0x168c] ;  /* 0x00168c0001467983 */ /* 0x002f280000100800 */
[----:B--2---:R-:W2:Y:S04]  /*43390*/  LDL.LU R71, [R1+0x478] ;  /* 0x0004780001477983 */ /* 0x004ea80000300800 */
[----:B---3--:R-:W3:Y:S04]  /*433a0*/  LDL.LU R72, [R1+0x464] ;  /* 0x0004640001487983 */ /* 0x008ee80000300800 */
[----:B------:R0:W-:Y:S04]  /*433b0*/  STS.U16 [R24+UR5+0x7980], R74 ;  /* 0x0079804a18007988 */ /* 0x0001e80008000405 */
[----:B------:R1:W-:Y:S04]  /*433c0*/  STS.U16 [R24+UR5+0x7d80], R75 ;  /* 0x007d804b18007988 */ /* 0x0003e80008000405 */
[----:B------:R0:W-:Y:S04]  /*433d0*/  STS.U16 [R24+UR5+0x10180], R76 ;  /* 0x0101804c18007988 */ /* 0x0001e80008000405 */
[----:B----4-:R-:W4:Y:S04]  /*433e0*/  LDL.LU R73, [R1+0x450] ;  /* 0x0004500001497983 */ /* 0x010f280000300800 */
[----:B------:R0:W-:Y:S04]  /*433f0*/  STS.U16 [R24+UR5+0x10580], R77 ;  /* 0x0105804d18007988 */ /* 0x0001e80008000405 */
[----:B------:R1:W-:Y:S04]  /*43400*/  STS.U16 [R24+UR5+0x10980], R78 ;  /* 0x0109804e18007988 */ /* 0x0003e80008000405 */
[----:B------:R1:W-:Y:S04]  /*43410*/  STS.U16 [R24+UR5+0x10d80], R79 ;  /* 0x010d804f18007988 */ /* 0x0003e80008000405 */
[----:B0-----:R-:W4:Y:S04]  /*43420*/  LDL.LU R74, [R1+0x43c] ;  /* 0x00043c00014a7983 */ /* 0x001f280000300800 */
[----:B-1----:R-:W4:Y:S04]  /*43430*/  LDL.LU R75, [R1+0x428] ;  /* 0x00042800014b7983 */ /* 0x002f280000300800 */
[----:B------:R-:W4:Y:S04]  /*43440*/  LDL.LU R76, [R1+0x410] ;  /* 0x00041000014c7983 */ /* 0x000f280000300800 */
[----:B------:R-:W4:Y:S04]  /*43450*/  LDL.LU R77, [R1+0x3f8] ;  /* 0x0003f800014d7983 */ /* 0x000f280000300800 */
[----:B------:R0:W-:Y:S04]  /*43460*/  STS.U16 [R24+UR5+0x11180], R10 ;  /* 0x0111800a18007988 */ /* 0x0001e80008000405 */
[----:B------:R-:W-:Y:S04]  /*43470*/  STS.U16 [R24+UR5+0x11580], R11 ;  /* 0x0115800b18007988 */ /* 0x000fe80008000405 */
[----:B------:R-:W-:Y:S04]  /*43480*/  STS.U16 [R24+UR5+0x11980], R12 ;  /* 0x0119800c18007988 */ /* 0x000fe80008000405 */
[----:B------:R-:W4:Y:S04]  /*43490*/  LDL.LU R78, [R1+0x3e0] ;  /* 0x0003e000014e7983 */ /* 0x000f280000300800 */
[----:B------:R-:W4:Y:S04]  /*434a0*/  LDL.LU R79, [R1+0x3c8] ;  /* 0x0003c800014f7983 */ /* 0x000f280000300800 */
[----:B------:R-:W-:Y:S04]  /*434b0*/  STS.U16 [R24+UR5+0x11d80], R6 ;  /* 0x011d800618007988 */ /* 0x000fe80008000405 */
[----:B------:R-:W-:Y:S04]  /*434c0*/  STS.U16 [R24+UR5+0x12180], R13 ;  /* 0x0121800d18007988 */ /* 0x000fe80008000405 */
[----:B------:R-:W-:Y:S04]  /*434d0*/  STS.U16 [R24+UR5+0x12580], R15 ;  /* 0x0125800f18007988 */ /* 0x000fe80008000405 */
[----:B0-----:R-:W4:Y:S04]  /*434e0*/  LDL.LU R10, [R1+0x3b0] ;  /* 0x0003b000010a7983 */ /* 0x001f280000300800 */
[----:B------:R-:W-:Y:S04]  /*434f0*/  STS.U16 [R24+UR5+0x12980], R16 ;  /* 0x0129801018007988 */ /* 0x000fe80008000405 */
[----:B------:R0:W-:Y:S04]  /*43500*/  STS.U16 [R24+UR5+0x12d80], R14 ;  /* 0x012d800e18007988 */ /* 0x0001e80008000405 */
[----:B0-----:R-:W4:Y:S04]  /*43510*/  LDL.LU R14, [R1+0x398] ;  /* 0x00039800010e7983 */ /* 0x001f280000300800 */
        /* <DEDUP_REMOVED lines=15> */
[----:B------:R-:W-:Y:S01]  /*43610*/  STS.U16 [R24+UR5+0x16d80], R41 ;  /* 0x016d802918007988 */ /* 0x000fe20008000405 */
[----:B------:R-:W-:-:S03]  /*43620*/  LOP3.LUT R20, R4, 0x40, RZ, 0x3c, !PT ;  /* 0x0000004004147812 */ /* 0x000fc600078e3cff */
[----:B------:R-:W-:Y:S04]  /*43630*/  STS.U16 [R24+UR5+0x17180], R35 ;  /* 0x0171802318007988 */ /* 0x000fe80008000405 */
[----:B------:R-:W-:Y:S04]  /*43640*/  STS.U16 [R24+UR5+0x17580], R29 ;  /* 0x0175801d18007988 */ /* 0x000fe80008000405 */
[----:B------:R-:W-:Y:S04]  /*43650*/  STS.U16 [R24+UR5+0x17980], R23 ;  /* 0x0179801718007988 */ /* 0x000fe80008000405 */
[----:B------:R-:W-:Y:S04]  /*43660*/  STS.U16 [R24+UR5+0x17d80], R19 ;  /* 0x017d801318007988 */ /* 0x000fe80008000405 */
[----:B------:R-:W4:Y:S04]  /*43670*/  LDL.LU R11, [R1+0x380] ;  /* 0x00038000010b7983 */ /* 0x000f280000300800 */
[----:B------:R-:W4:Y:S04]  /*43680*/  LDL.LU R12, [R1+0x368] ;  /* 0x00036800010c7983 */ /* 0x000f280000300800 */
[----:B------:R-:W4:Y:S04]  /*43690*/  LDL.LU R6, [R1+0x350] ;  /* 0x0003500001067983 */ /* 0x000f280000300800 */
[----:B------:R-:W4:Y:S04]  /*436a0*/  LDL.LU R13, [R1+0x338] ;  /* 0x00033800010d7983 */ /* 0x000f280000300800 */
[----:B------:R-:W4:Y:S04]  /*436b0*/  LDL.LU R15, [R1+0x320] ;  /* 0x00032000010f7983 */ /* 0x000f280000300800 */
[----:B------:R-:W4:Y:S04]  /*436c0*/  LDL.LU R16, [R1+0x308] ;  /* 0x0003080001107983 */ /* 0x000f280000300800 */
[----:B------:R-:W-:Y:S04]  /*436d0*/  STS.U16 [R20+UR5+0x200], R69 ;  /* 0x0002004514007988 */ /* 0x000fe80008000405 */
[----:B------:R-:W-:Y:S04]  /*436e0*/  STS.U16 [R20+UR5+0x600], R70 ;  /* 0x0006004614007988 */ /* 0x000fe80008000405 */
        /* <DEDUP_REMOVED lines=11> */
[----:B0-----:R-:W2:Y:S04]  /*437a0*/  LDL.LU R14, [R1+0x2f0] ;  /* 0x0002f000010e7983 */ /* 0x001ea80000300800 */
[----:B------:R-:W3:Y:S04]  /*437b0*/  LDL.LU R47, [R1+0x2d8] ;  /* 0x0002d800012f7983 */ /* 0x000ee80000300800 */
[----:B------:R-:W4:Y:S04]  /*437c0*/  LDL.LU R49, [R1+0x2c0] ;  /* 0x0002c00001317983 */ /* 0x000f280000300800 */
        /* <DEDUP_REMOVED lines=26> */
[----:B0-----:R-:W4:Y:S04]  /*43970*/  LDL.LU R11, [R1+0x4c] ;  /* 0x00004c00010b7983 */ /* 0x001f280000300800 */
[----:B-1----:R-:W4:Y:S04]  /*43980*/  LDL.LU R12, [R1+0x48] ;  /* 0x00004800010c7983 */ /* 0x002f280000300800 */
[----:B------:R-:W4:Y:S04]  /*43990*/  LDL.LU R6, [R1+0x44] ;  /* 0x0000440001067983 */ /* 0x000f280000300800 */
[----:B------:R0:W-:Y:S04]  /*439a0*/  STS.U16 [R20+UR5+0x4a00], R16 ;  /* 0x004a001014007988 */ /* 0x0001e80008000405 */
[----:B------:R-:W4:Y:S04]  /*439b0*/  LDL.LU R13, [R1+0x40] ;  /* 0x00004000010d7983 */ /* 0x000f280000300800 */
[----:B------:R-:W4:Y:S04]  /*439c0*/  LDL.LU R15, [R1+0x3c] ;  /* 0x00003c00010f7983 */ /* 0x000f280000300800 */
[----:B0-----:R-:W4:Y:S04]  /*439d0*/  LDL.LU R16, [R1+0x38] ;  /* 0x0000380001107983 */ /* 0x001f280000300800 */
[----:B--2---:R0:W-:Y:S04]  /*439e0*/  STS.U16 [R20+UR5+0x4e00], R14 ;  /* 0x004e000e14007988 */ /* 0x0041e80008000405 */
[----:B0-----:R-:W2:Y:S04]  /*439f0*/  LDL.LU R14, [R1+0x34] ;  /* 0x00003400010e7983 */ /* 0x001ea80000300800 */
[----:B---3--:R-:W-:Y:S04]  /*43a00*/  STS.U16 [R20+UR5+0x5200], R47 ;  /* 0x0052002f14007988 */ /* 0x008fe80008000405 */
[----:B----4-:R-:W-:Y:S04]  /*43a10*/  STS.U16 [R20+UR5+0x5600], R49 ;  /* 0x0056003114007988 */ /* 0x010fe80008000405 */
[----:B------:R-:W-:Y:S04]  /*43a20*/  STS.U16 [R20+UR5+0x5a00], R50 ;  /* 0x005a003214007988 */ /* 0x000fe80008000405 */
[----:B------:R-:W-:Y:S04]  /*43a30*/  STS.U16 [R20+UR5+0x5e00], R51 ;  /* 0x005e003314007988 */ /* 0x000fe80008000405 */
[----:B------:R0:W-:Y:S04]  /*43a40*/  STS.U16 [R20+UR5+0x6200], R52 ;  /* 0x0062003414007988 */ /* 0x0001e80008000405 */
[----:B------:R1:W-:Y:S04]  /*43a50*/  STS.U16 [R20+UR5+0x6600], R53 ;  /* 0x0066003514007988 */ /* 0x0003e80008000405 */
[----:B------:R3:W-:Y:S04]  /*43a60*/  STS.U16 [R20+UR5+0x6a00], R54 ;  /* 0x006a003614007988 */ /* 0x0007e80008000405 */
[----:B------:R4:W-:Y:S04]  /*43a70*/  STS.U16 [R20+UR5+0x6e00], R65 ;  /* 0x006e004114007988 */ /* 0x0009e80008000405 */
[----:B------:R0:W-:Y:S04]  /*43a80*/  STS.U16 [R20+UR5+0x7200], R66 ;  /* 0x0072004214007988 */ /* 0x0001e80008000405 */
[----:B------:R1:W-:Y:S04]  /*43a90*/  STS.U16 [R20+UR5+0x7600], R67 ;  /* 0x0076004314007988 */ /* 0x0003e80008000405 */
[----:B------:R3:W-:Y:S04]  /*43aa0*/  STS.U16 [R20+UR5+0x7a00], R68 ;  /* 0x007a004414007988 */ /* 0x0007e80008000405 */
[----:B0-----:R-:W2:Y:S04]  /*43ab0*/  LDL.LU R52, [R1+0x17b4] ;  /* 0x0017b40001347983 */ /* 0x001ea80000300800 */
[----:B-1----:R-:W2:Y:S04]  /*43ac0*/  LDL R53, [R1+0x1688] ;  /* 0x0016880001357983 */ /* 0x002ea80000100800 */
[----:B---3--:R-:W3:Y:S04]  /*43ad0*/  LDL.LU R54, [R1+0x474] ;  /* 0x0004740001367983 */ /* 0x008ee80000300800 */
[----:B----4-:R-:W4:Y:S04]  /*43ae0*/  LDL.LU R65, [R1+0x460] ;  /* 0x0004600001417983 */ /* 0x010f280000300800 */
[----:B------:R-:W3:Y:S04]  /*43af0*/  LDL.LU R66, [R1+0x44c] ;  /* 0x00044c0001427983 */ /* 0x000ee80000300800 */
[----:B------:R0:W-:Y:S04]  /*43b00*/  STS.U16 [R20+UR5+0x7e00], R69 ;  /* 0x007e004514007988 */ /* 0x0001e80008000405 */
[----:B------:R-:W3:Y:S04]  /*43b10*/  LDL.LU R67, [R1+0x438] ;  /* 0x0004380001437983 */ /* 0x000ee80000300800 */
[----:B------:R1:W-:Y:S04]  /*43b20*/  STS.U16 [R20+UR5+0x10200], R70 ;  /* 0x0102004614007988 */ /* 0x0003e80008000405 */
[----:B------:R-:W3:Y:S04]  /*43b30*/  LDL.LU R68, [R1+0x424] ;  /* 0x0004240001447983 */ /* 0x000ee80000300800 */
[----:B------:R0:W-:Y:S04]  /*43b40*/  STS.U16 [R20+UR5+0x10600], R71 ;  /* 0x0106004714007988 */ /* 0x0001e80008000405 */
[----:B------:R0:W-:Y:S04]  /*43b50*/  STS.U16 [R20+UR5+0x10a00], R72 ;  /* 0x010a004814007988 */ /* 0x0001e80008000405 */
[----:B------:R1:W-:Y:S04]  /*43b60*/  STS.U16 [R20+UR5+0x10e00], R73 ;  /* 0x010e004914007988 */ /* 0x0003e80008000405 */
[----:B------:R1:W-:Y:S04]  /*43b70*/  STS.U16 [R20+UR5+0x11200], R74 ;  /* 0x0112004a14007988 */ /* 0x0003e80008000405 */
[----:B0-----:R-:W4:Y:S04]  /*43b80*/  LDL.LU R69, [R1+0x40c] ;  /* 0x00040c0001457983 */ /* 0x001f280000300800 */
[----:B-1----:R-:W4:Y:S04]  /*43b90*/  LDL.LU R70, [R1+0x3f4] ;  /* 0x0003f40001467983 */ /* 0x002f280000300800 */
[----:B------:R0:W-:Y:S04]  /*43ba0*/  STS.U16 [R20+UR5+0x11600], R75 ;  /* 0x0116004b14007988 */ /* 0x0001e80008000405 */
        /* <DEDUP_REMOVED lines=8> */
[----:B0-----:R-:W4:Y:S04]  /*43c30*/  LDL.LU R75, [R1+0x37c] ;  /* 0x00037c00014b7983 */ /* 0x001f280000300800 */
[----:B------:R0:W-:Y:S04]  /*43c40*/  STS.U16 [R20+UR5+0x12a00], R10 ;  /* 0x012a000a14007988 */ /* 0x0001e80008000405 */
[----:B-1----:R-:W4:Y:S04]  /*43c50*/  LDL.LU R76, [R1+0x364] ;  /* 0x00036400014c7983 */ /* 0x002f280000300800 */
[----:B------:R-:W4:Y:S04]  /*43c60*/  LDL.LU R77, [R1+0x34c] ;  /* 0x00034c00014d7983 */ /* 0x000f280000300800 */
[----:B------:R-:W4:Y:S04]  /*43c70*/  LDL.LU R78, [R1+0x334] ;  /* 0x00033400014e7983 */ /* 0x000f280000300800 */
[----:B------:R1:W-:Y:S04]  /*43c80*/  STS.U16 [R20+UR5+0x12e00], R11 ;  /* 0x012e000b14007988 */ /* 0x0003e80008000405 */
[----:B------:R-:W4:Y:S04]  /*43c90*/  LDL.LU R79, [R1+0x31c] ;  /* 0x00031c00014f7983 */ /* 0x000f280000300800 */
[----:B------:R-:W-:Y:S04]  /*43ca0*/  STS.U16 [R20+UR5+0x13200], R18 ;  /* 0x0132001214007988 */ /* 0x000fe80008000405 */
[----:B0-----:R-:W4:Y:S04]  /*43cb0*/  LDL.LU R10, [R1+0x304] ;  /* 0x00030400010a7983 */ /* 0x001f280000300800 */
[----:B------:R0:W-:Y:S04]  /*43cc0*/  STS.U16 [R20+UR5+0x13600], R12 ;  /* 0x0136000c14007988 */ /* 0x0001e80008000405 */
[----:B------:R0:W-:Y:S04]  /*43cd0*/  STS.U16 [R20+UR5+0x13a00], R6 ;  /* 0x013a000614007988 */ /* 0x0001e80008000405 */
[----:B------:R0:W-:Y:S04]  /*43ce0*/  STS.U16 [R20+UR5+0x13e00], R13 ;  /* 0x013e000d14007988 */ /* 0x0001e80008000405 */
[----:B------:R0:W-:Y:S04]  /*43cf0*/  STS.U16 [R20+UR5+0x14200], R15 ;  /* 0x0142000f14007988 */ /* 0x0001e80008000405 */
[----:B-1----:R-:W4:Y:S04]  /*43d00*/  LDL.LU R11, [R1+0x2ec] ;  /* 0x0002ec00010b7983 */ /* 0x002f280000300800 */
[----:B------:R1:W-:Y:S04]  /*43d10*/  STS.U16 [R20+UR5+0x14600], R16 ;  /* 0x0146001014007988 */ /* 0x0003e80008000405 */
[----:B0-----:R-:W4:Y:S04]  /*43d20*/  LDL.LU R12, [R1+0x2d4] ;  /* 0x0002d400010c7983 */ /* 0x001f280000300800 */
[----:B------:R-:W4:Y:S04]  /*43d30*/  LDL.LU R6, [R1+0x2bc] ;  /* 0x0002bc0001067983 */ /* 0x000f280000300800 */
[----:B------:R-:W4:Y:S04]  /*43d40*/  LDL.LU R13, [R1+0x2a4] ;  /* 0x0002a400010d7983 */ /* 0x000f280000300800 */
[----:B------:R-:W4:Y:S04]  /*43d50*/  LDL.LU R15, [R1+0x28c] ;  /* 0x00028c00010f7983 */ /* 0x000f280000300800 */
[----:B-1----:R-:W4:Y:S04]  /*43d60*/  LDL.LU R16, [R1+0x274] ;  /* 0x0002740001107983 */ /* 0x002f280000300800 */
[----:B--2---:R0:W-:Y:S04]  /*43d70*/  STS.U16 [R20+UR5+0x14a00], R14 ;  /* 0x014a000e14007988 */ /* 0x0041e80008000405 */
[----:B0-----:R-:W2:Y:S04]  /*43d80*/  LDL.LU R14, [R1+0x25c] ;  /* 0x00025c00010e7983 */ /* 0x001ea80000300800 */
        /* <DEDUP_REMOVED lines=11> */
[----:B------:R-:W2:Y:S04]  /*43e40*/  LDL.LU R42, [R1+0x244] ;  /* 0x00024400012a7983 */ /* 0x000ea80000300800 */
[----:B------:R-:W-:Y:S04]  /*43e50*/  STS.U16 [R20+UR5+0x17600], R28 ;  /* 0x0176001c14007988 */ /* 0x000fe80008000405 */
[----:B------:R-:W2:Y:S04]  /*43e60*/  LDL.LU R47, [R1+0x22c] ;  /* 0x00022c00012f7983 */ /* 0x000ea80000300800 */
[----:B------:R-:W-:Y:S04]  /*43e70*/  STS.U16 [R20+UR5+0x17a00], R22 ;  /* 0x017a001614007988 */ /* 0x000fe80008000405 */
[----:B------:R-:W2:Y:S04]  /*43e80*/  LDL.LU R49, [R1+0x214] ;  /* 0x0002140001317983 */ /* 0x000ea80000300800 */
[----:B------:R-:W-:Y:S04]  /*43e90*/  STS.U16 [R20+UR5+0x17e00], R17 ;  /* 0x017e001114007988 */ /* 0x000fe80008000405 */
[----:B------:R-:W2:Y:S04]  /*43ea0*/  LDL.LU R50, [R1+0x1fc] ;  /* 0x0001fc0001327983 */ /* 0x000ea80000300800 */
[----:B------:R0:W-:Y:S04]  /*43eb0*/  STS.U16 [R18+UR5+0x280], R52 ;  /* 0x0002803412007988 */ /* 0x0001e80008000405 */
[----:B------:R-:W2:Y:S04]  /*43ec0*/  LDL.LU R51, [R1+0x1e4] ;  /* 0x0001e40001337983 */ /* 0x000ea80000300800 */
[----:B------:R1:W-:Y:S04]  /*43ed0*/  STS.U16 [R18+UR5+0x680], R53 ;  /* 0x0006803512007988 */ /* 0x0003e80008000405 */
[----:B---3--:R3:W-:Y:S04]  /*43ee0*/  STS.U16 [R18+UR5+0xa80], R54 ;  /* 0x000a803612007988 */ /* 0x0087e80008000405 */
[----:B----4-:R4:W-:Y:S04]  /*43ef0*/  STS.U16 [R18+UR5+0xe80], R65 ;  /* 0x000e804112007988 */ /* 0x0109e80008000405 */
[----:B------:R1:W-:Y:S04]  /*43f00*/  STS.U16 [R18+UR5+0x1280], R66 ;  /* 0x0012804212007988 */ /* 0x0003e80008000405 */
[----:B------:R3:W-:Y:S04]  /*43f10*/  STS.U16 [R18+UR5+0x1680], R67 ;  /* 0x0016804312007988 */ /* 0x0007e80008000405 */
[----:B0-----:R-:W2:Y:S04]  /*43f20*/  LDL.LU R52, [R1+0x1cc] ;  /* 0x0001cc0001347983 */ /* 0x001ea80000300800 */
[----:B-1----:R-:W2:Y:S04]  /*43f30*/  LDL.LU R53, [R1+0x1b4] ;  /* 0x0001b40001357983 */ /* 0x002ea80000300800 */
[----:B---3--:R-:W3:Y:S04]  /*43f40*/  LDL.LU R54, [R1+0x19c] ;  /* 0x00019c0001367983 */ /* 0x008ee80000300800 */
[----:B----4-:R-:W4:Y:S04]  /*43f50*/  LDL.LU R65, [R1+0x184] ;  /* 0x0001840001417983 */ /* 0x010f280000300800 */
        /* <DEDUP_REMOVED lines=39> */
[----:B0-----:R-:W4:Y:S04]  /*441d0*/  LDL.LU R16, [R1+0x20] ;  /* 0x0000200001107983 */ /* 0x001f280000300800 */
        /* <DEDUP_REMOVED lines=60> */
[----:B------:R-:W-:Y:S01]  /*445a0*/  STS.U16 [R18+UR5+0x16e80], R39 ;  /* 0x016e802712007988 */ /* 0x000fe20008000405 */
[----:B------:R-:W-:-:S03]  /*445b0*/  LOP3.LUT R17, R4, 0x60, RZ, 0x3c, !PT ;  /* 0x0000006004117812 */ /* 0x000fc600078e3cff */
[----:B------:R-:W2:Y:S04]  /*445c0*/  LDL.LU R42, [R1+0x258] ;  /* 0x00025800012a7983 */ /* 0x000ea80000300800 */
        /* <DEDUP_REMOVED lines=8> */
[----:B------:R-:W2:Y:S04]  /*44650*/  LDL.LU R52, [R1+0x1e0] ;  /* 0x0001e00001347983 */ /* 0x000ea80000300800 */
[----:B------:R0:W-:Y:S04]  /*44660*/  STS.U16 [R17+UR5+0x300], R53 ;  /* 0x0003003511007988 */ /* 0x0001e80008000405 */
[----:B------:R1:W-:Y:S04]  /*44670*/  STS.U16 [R17+UR5+0x700], R54 ;  /* 0x0007003611007988 */ /* 0x0003e80008000405 */
[----:B---3--:R3:W-:Y:S04]  /*44680*/  STS.U16 [R17+UR5+0xb00], R65 ;  /* 0x000b004111007988 */ /* 0x0087e80008000405 */
[----:B----4-:R4:W-:Y:S04]  /*44690*/  STS.U16 [R17+UR5+0xf00], R66 ;  /* 0x000f004211007988 */ /* 0x0109e80008000405 */
        /* <DEDUP_REMOVED lines=76> */
[----:B--2---:R-:W-:Y:S04]  /*44b60*/  STS.U16 [R17+UR5+0x15f00], R14 ;  /* 0x015f000e11007988 */ /* 0x004fe80008000405 */
[----:B------:R0:W-:Y:S04]  /*44b70*/  STS.U16 [R17+UR5+0x16300], R2 ;  /* 0x0163000211007988 */ /* 0x0001e80008000405 */
[----:B0-----:R-:W2:Y:S04]  /*44b80*/  LDL.LU R2, [R1+0x17cc] ;  /* 0x0017cc0001027983 */ /* 0x001ea80000300800 */
        /* <DEDUP_REMOVED lines=24> */
[----:B------:R-:W-:Y:S04]  /*44d10*/  STS.U16 [R17+UR5+0x16700], R58 ;  /* 0x0167003a11007988 */ /* 0x000fe80008000405 */
[----:B------:R-:W-:Y:S04]  /*44d20*/  STS.U16 [R17+UR5+0x16b00], R44 ;  /* 0x016b002c11007988 */ /* 0x000fe80008000405 */
[----:B------:R-:W2:Y:S04]  /*44d30*/  LDL.LU R36, [R1+0x26c] ;  /* 0x00026c0001247983 */ /* 0x000ea80000300800 */
        /* <DEDUP_REMOVED lines=12> */
[----:B---3--:R0:W-:Y:S04]  /*44e00*/  STS.U16 [R6+UR5+0x380], R53 ;  /* 0x0003803506007988 */ /* 0x0081e80008000405 */
[----:B----4-:R1:W-:Y:S04]  /*44e10*/  STS.U16 [R6+UR5+0x780], R54 ;  /* 0x0007803606007988 */ /* 0x0103e80008000405 */
[----:B--2---:R2:W-:Y:S04]  /*44e20*/  STS.U16 [R6+UR5+0xb80], R65 ;  /* 0x000b804106007988 */ /* 0x0045e80008000405 */
[----:B------:R3:W-:Y:S04]  /*44e30*/  STS.U16 [R6+UR5+0xf80], R66 ;  /* 0x000f804206007988 */ /* 0x0007e80008000405 */
[----:B------:R4:W-:Y:S04]  /*44e40*/  STS.U16 [R6+UR5+0x1380], R67 ;  /* 0x0013804306007988 */ /* 0x0009e80008000405 */
[----:B------:R2:W-:Y:S04]  /*44e50*/  STS.U16 [R6+UR5+0x1780], R68 ;  /* 0x0017804406007988 */ /* 0x0005e80008000405 */
[----:B0-----:R-:W2:Y:S04]  /*44e60*/  LDL.LU R53, [R1+0x1c4] ;  /* 0x0001c40001357983 */ /* 0x001ea80000300800 */
[----:B-1----:R-:W2:Y:S04]  /*44e70*/  LDL.LU R54, [R1+0x1ac] ;  /* 0x0001ac0001367983 */ /* 0x002ea80000300800 */
[----:B--2---:R-:W2:Y:S04]  /*44e80*/  LDL.LU R65, [R1+0x194] ;  /* 0x0001940001417983 */ /* 0x004ea80000300800 */
        /* <DEDUP_REMOVED lines=38> */
[----:B------:R-:W4:Y:S04]  /*450f0*/  LDL.LU R14, [R1+0xc0] ;  /* 0x0000c000010e7983 */ /* 0x000f280000300800 */
        /* <DEDUP_REMOVED lines=32> */
[----:B------:R2:W-:Y:S01]  /*45300*/  STS.U16 [R6+UR5+0x16380], R0 ;  /* 0x0163800006007988 */ /* 0x0005e20008000405 */
[----:B0-----:R-:W0:Y:S03]  /*45310*/  LDC R14, c[0x0][0x3a0] ;  /* 0x0000e800ff0e7b82 */ /* 0x001e260000000800 */
[----:B-1----:R1:W5:Y:S04]  /*45320*/  LDL.LU R2, [R1+0x17c8] ;  /* 0x0017c80001027983 */ /* 0x0023680000300800 */
[----:B--2---:R-:W2:Y:S04]  /*45330*/  LDL.LU R0, [R1+0x17c4] ;  /* 0x0017c40001007983 */ /* 0x004ea80000300800 */
[----:B------:R-:W-:Y:S04]  /*45340*/  STS.U16 [R6+UR5+0x16780], R55 ;  /* 0x0167803706007988 */ /* 0x000fe80008000405 */
[----:B------:R-:W-:Y:S04]  /*45350*/  STS.U16 [R6+UR5+0x16b80], R43 ;  /* 0x016b802b06007988 */ /* 0x000fe80008000405 */
[----:B------:R-:W-:Y:S04]  /*45360*/  STS.U16 [R6+UR5+0x16f80], R37 ;  /* 0x016f802506007988 */ /* 0x000fe80008000405 */
[----:B------:R-:W-:Y:S04]  /*45370*/  STS.U16 [R6+UR5+0x17380], R31 ;  /* 0x0173801f06007988 */ /* 0x000fe80008000405 */
[----:B------:R-:W-:Y:S04]  /*45380*/  STS.U16 [R6+UR5+0x17780], R25 ;  /* 0x0177801906007988 */ /* 0x000fe80008000405 */
[----:B------:R-:W-:Y:S01]  /*45390*/  STS.U16 [R6+UR5+0x17b80], R7 ;  /* 0x017b800706007988 */ /* 0x000fe20008000405 */
[----:B0-----:R-:W-:-:S05]  /*453a0*/  VIADD R14, R14, 0x7f ;  /* 0x0000007f0e0e7836 */ /* 0x001fca0000000000 */
[----:B------:R-:W-:-:S04]  /*453b0*/  SHF.R.S32.HI R5, RZ, 0x1f, R14 ;  /* 0x0000001fff057819 */ /* 0x000fc8000001140e */
[----:B------:R-:W-:-:S04]  /*453c0*/  LEA.HI R5, R5, R14, RZ, 0x7 ;  /* 0x0000000e05057211 */ /* 0x000fc800078f38ff */
[----:B------:R-:W-:-:S04]  /*453d0*/  SHF.R.S32.HI R5, RZ, 0x7, R5 ;  /* 0x00000007ff057819 */ /* 0x000fc80000011405 */
[----:B------:R-:W-:-:S05]  /*453e0*/  VIMNMX R5, PT, PT, R5, 0x1, !PT ;  /* 0x0000000105057848 */ /* 0x000fca0007fe0100 */
[----:B------:R-:W-:Y:S01]  /*453f0*/  VIADD R5, R5, 0xffffffff ;  /* 0xffffffff05057836 */ /* 0x000fe20000000000 */
[----:B------:R-:W-:Y:S02]  /*45400*/  USHF.L.U32 UR7, UR9, 0x7, URZ ;  /* 0x0000000709077899 */ /* 0x000fe400080006ff */
[----:B------:R-:W-:Y:S02]  /*45410*/  UIADD3 UR9, UPT, UPT, UR5, 0x44000, URZ ;  /* 0x0004400005097890 */ /* 0x000fe4000fffe0ff */
[----:B------:R-:W-:Y:S01]  /*45420*/  UIADD3 UR10, UPT, UPT, UR5, 0x20000, URZ ;  /* 0x00020000050a7890 */ /* 0x000fe2000fffe0ff */
[----:B------:R-:W-:Y:S01]  /*45430*/  STL [R1+0x16a4], R5 ;  /* 0x0016a40501007387 */ /* 0x000fe20000100800 */
[----:B------:R-:W-:Y:S02]  /*45440*/  USHF.R.U32.HI UR9, URZ, 0x4, UR9 ;  /* 0x00000004ff097899 */ /* 0x000fe40008011609 */
[----:B------:R-:W-:Y:S01]  /*45450*/  USHF.R.U32.HI UR10, URZ, 0x4, UR10 ;  /* 0x00000004ff0a7899 */ /* 0x000fe2000801160a */
[----:B------:R-:W-:Y:S01]  /*45460*/  ISETP.LT.OR P2, PT, R14, 0x80, P0 ;  /* 0x000000800e00780c */ /* 0x000fe20000741670 */
[----:B------:R-:W-:-:S02]  /*45470*/  USGXT.U32 UR9, UR9, 0xe ;  /* 0x0000000e0909789a */ /* 0x000fc40008000000 */
[----:B------:R-:W-:Y:S01]  /*45480*/  USGXT.U32 UR10, UR10, 0xe ;  /* 0x0000000e0a0a789a */ /* 0x000fe20008000000 */
[----:B------:R-:W-:Y:S01]  /*45490*/  UMOV UR13, URZ ;  /* 0x000000ff000d7c82 */ /* 0x000fe20008000000 */
[----:B------:R-:W-:Y:S02]  /*454a0*/  UIADD3 UR11, UP1, UPT, UR9, 0x80, URZ ;  /* 0x00000080090b7890 */ /* 0x000fe4000ff3e0ff */
[----:B------:R-:W-:Y:S01]  /*454b0*/  UIADD3 UR12, UP2, UPT, UR10, 0x2, URZ ;  /* 0x000000020a0c7890 */ /* 0x000fe2000ff5e0ff */
[----:B------:R-:W-:Y:S01]  /*454c0*/  UMOV UR14, URZ ;  /* 0x000000ff000e7c82 */ /* 0x000fe20008000000 */
[----:B------:R-:W-:Y:S02]  /*454d0*/  USHF.L.U32 UR8, UR8, 0x7, URZ ;  /* 0x0000000708087899 */ /* 0x000fe400080006ff */
[----:B------:R-:W-:Y:S02]  /*454e0*/  UIADD3.X UR13, UPT, UPT, UR13, 0x40004040, URZ, UP1, !UPT ;  /* 0x400040400d0d7890 */ /* 0x000fe40008ffe4ff */
[----:B------:R-:W-:Y:S01]  /*454f0*/  UIADD3.X UR14, UPT, UPT, UR14, 0x40004040, URZ, UP2, !UPT ;  /* 0x400040400e0e7890 */ /* 0x000fe200097fe4ff */
[----:B------:R-:W-:Y:S01]  /*45500*/  ISETP.NE.U32.AND P3, PT, R5, RZ, PT ;  /* 0x000000ff0500720c */ /* 0x000fe20003f65070 */
[----:B--2---:R0:W-:Y:S01]  /*45510*/  STS.U16 [R6+UR5+0x17f80], R0 ;  /* 0x017f800006007988 */ /* 0x0041e20008000405 */
[----:B------:R2:W-:Y:S06]  /*45520*/  MEMBAR.ALL.CTA ;  /* 0x0000000000007992 */ /* 0x0005ec0000008000 */
[----:B--2---:R-:W2:Y:S01]  /*45530*/  FENCE.VIEW.ASYNC.S ;  /* 0x00000000000073c6 */ /* 0x004ea20000000000 */
[----:B0-----:R-:W0:Y:S02]  /*45540*/  S2R R0, SR_TID.X ;  /* 0x0000000000007919 */ /* 0x001e240000002100 */
[----:B0-----:R-:W-:Y:S01]  /*45550*/  LOP3.LUT R0, R0, 0x7f, RZ, 0xc0, !PT ;  /* 0x0000007f00007812 */ /* 0x001fe200078ec0ff */
[----:B--2---:R-:W-:Y:S06]  /*45560*/  BAR.SYNC.DEFER_BLOCKING 0x0 ;  /* 0x0000000000007b1d */ /* 0x004fec0000010000 */
[----:B-1----:R-:W-:Y:S05]  /*45570*/  @P2 BRA `(.L_x_6) ;  /* 0x0000000400782947 */ /* 0x002fea0003800000 */
[----:B------:R-:W-:Y:S02]  /*45580*/  UIADD3 UR42, UPT, UPT, UR5, 0x40000, URZ ;  /* 0x00040000052a7890 */ /* 0x000fe4000fffe0ff */
[----:B------:R-:W-:Y:S02]  /*45590*/  USHF.R.U32.HI UR44, URZ, 0x4, UR5 ;  /* 0x00000004ff2c7899 */ /* 0x000fe40008011605 */
[----:B------:R-:W-:Y:S02]  /*455a0*/  USHF.R.U32.HI UR46, URZ, 0x4, UR42 ;  /* 0x00000004ff2e7899 */ /* 0x000fe4000801162a */
[----:B------:R-:W-:Y:S02]  /*455b0*/  USGXT.U32 UR42, UR44, 0xe ;  /* 0x0000000e2c2a789a */ /* 0x000fe40008000000 */
[----:B------:R-:W-:Y:S02]  /*455c0*/  USGXT.U32 UR46, UR46, 0xe ;  /* 0x0000000e2e2e789a */ /* 0x000fe40008000000 */
[----:B------:R-:W-:-:S02]  /*455d0*/  UIADD3 UR48, UP2, UPT, UR42, 0x2, URZ ;  /* 0x000000022a307890 */ /* 0x000fc4000ff5e0ff */
[----:B------:R-:W-:Y:S01]  /*455e0*/  UIADD3 UR52, UP1, UPT, UR46, 0x80, URZ ;  /* 0x000000802e347890 */ /* 0x000fe2000ff3e0ff */
[----:B------:R-:W-:Y:S01]  /*455f0*/  UMOV UR43, URZ ;  /* 0x000000ff002b7c82 */ /* 0x000fe20008000000 */
[----:B------:R-:W-:Y:S02]  /*45600*/  UMOV UR47, URZ ;  /* 0x000000ff002f7c82 */ /* 0x000fe40008000000 */
[----:B------:R-:W-:Y:S02]  /*45610*/  UIADD3.X UR53, UPT, UPT, UR43, 0x40004040, URZ, UP1, !UPT ;  /* 0x400040402b357890 */ /* 0x000fe40008ffe4ff */
[----:B------:R-:W-:Y:S02]  /*45620*/  UIADD3.X UR49, UPT, UPT, UR47, 0x40004040, URZ, UP2, !UPT ;  /* 0x400040402f317890 */ /* 0x000fe400097fe4ff */
[----:B------:R-:W-:Y:S02]  /*45630*/  UIADD3.64 UR62, UPT, UPT, UR52, 0x80, URZ ;  /* 0x00000080343e7897 */ /* 0x000fe4000fffe0ff */
[----:B------:R-:W-:-:S02]  /*45640*/  UIADD3.64 UR58, UPT, UPT, UR48, 0x2, URZ ;  /* 0x00000002303a7897 */ /* 0x000fc4000fffe0ff */
[----:B------:R-:W-:Y:S02]  /*45650*/  UIADD3.64 UR60, UPT, UPT, UR48, 0x4, URZ ;  /* 0x00000004303c7897 */ /* 0x000fe4000fffe0ff */
[----:B------:R-:W-:Y:S01]  /*45660*/  UIADD3.64 UR66, UPT, UPT, UR52, 0x100, URZ ;  /* 0x0000010034427897 */ /* 0x000fe2000fffe0ff */
[----:B------:R-:W-:Y:S01]  /*45670*/  UMOV UR20, 0x0 ;  /* 0x0000000000147882 */ /* 0x000fe20000000000 */
[----:B------:R-:W-:Y:S01]  /*45680*/  UMOV UR21, 0x4408010 ;  /* 0x0440801000157882 */ /* 0x000fe20000000000 */
[----:B------:R-:W-:Y:S01]  /*45690*/  UMOV UR43, 0x40004040 ;  /* 0x40004040002b7882 */ /* 0x000fe20000000000 */
[----:B------:R-:W-:Y:S01]  /*456a0*/  UMOV UR47, 0x40004040 ;  /* 0x40004040002f7882 */ /* 0x000fe20000000000 */
[----:B------:R-:W-:Y:S01]  /*456b0*/  UMOV UR32, 0x0 ;  /* 0x0000000000207882 */ /* 0x000fe20000000000 */
[----:B------:R-:W-:Y:S01]  /*456c0*/  UMOV UR33, 0x4408010 ;  /* 0x0440801000217882 */ /* 0x000fe20000000000 */
[----:B------:R0:W-:Y:S01]  /*456d0*/  UTCHMMA gdesc[UR46], gdesc[UR42], tmem[UR4], tmem[UR20], idesc[UR21], !UPT ;  /* 0x00ff142a2e0075ea */ /* 0x0001e2000f800004 */
[----:B------:R-:W-:Y:S01]  /*456e0*/  UMOV UR22, 0x0 ;  /* 0x0000000000167882 */ /* 0x000fe20000000000 */
[----:B------:R-:W-:Y:S01]  /*456f0*/  UMOV UR23, 0x4408010 ;  /* 0x0440801000177882 */ /* 0x000fe20000000000 */
[----:B------:R-:W-:-:S02]  /*45700*/  UIADD3.64 UR64, UPT, UPT, UR48, 0x7fe, URZ ;  /* 0x000007fe30407897 */ /* 0x000fc4000fffe0ff */
[----:B------:R1:W-:Y:S01]  /*45710*/  UTCHMMA gdesc[UR52], gdesc[UR48], tmem[UR4], tmem[UR32], idesc[UR33], UPT ;  /* 0x00ff2030340075ea */ /* 0x0003e2000b800004 */
[----:B------:R-:W-:Y:S01]  /*45720*/  UMOV UR18, 0x0 ;  /* 0x0000000000127882 */ /* 0x000fe20000000000 */
[----:B------:R-:W-:Y:S01]  /*45730*/  UMOV UR19, 0x4408010 ;  /* 0x0440801000137882 */ /* 0x000fe20000000000 */
[----:B------:R-:W-:Y:S01]  /*45740*/  UIADD3.64 UR68, UPT, UPT, UR48, 0x800, URZ ;  /* 0x0000080030447897 */ /* 0x000fe2000fffe0ff */
[----:B------:R2:W-:Y:S01]  /*45750*/  UTCHMMA gdesc[UR62], gdesc[UR58], tmem[UR4], tmem[UR22], idesc[UR23], UPT ;  /* 0x00ff163a3e0075ea */ /* 0x0005e2000b800004 */
[----:B------:R3:W-:Y:S01]  /*45760*/  UTCHMMA gdesc[UR66], gdesc[UR60], tmem[UR4], tmem[UR18], idesc[UR19], UPT ;  /* 0x00ff123c420075ea */ /* 0x0007e2000b800004 */
[----:B0-----:R-:W-:Y:S02]  /*45770*/  UIADD3.64 UR20, UPT, UPT, UR52, 0x180, URZ ;  /* 0x0000018034147897 */ /* 0x001fe4000fffe0ff */
[----:B------:R-:W-:Y:S02]  /*45780*/  UIADD3.64 UR42, UPT, UPT, UR52, 0x200, URZ ;  /* 0x00000200342a7897 */ /* 0x000fe4000fffe0ff */
[----:B-1----:R-:W-:Y:S01]  /*45790*/  UIADD3.64 UR32, UPT, UPT, UR48, 0x802, URZ ;  /* 0x0000080230207897 */ /* 0x002fe2000fffe0ff */
[----:B------:R-:W-:Y:S01]  /*457a0*/  UMOV UR26, 0x0 ;  /* 0x00000000001a7882 */ /* 0x000fe20000000000 */
[----:B------:R-:W-:Y:S01]  /*457b0*/  UMOV UR27, 0x4408010 ;  /* 0x04408010001b7882 */ /* 0x000fe20000000000 */
[----:B--2---:R-:W-:-:S02]  /*457c0*/  UIADD3.64 UR58, UPT, UPT, UR52, 0x280, URZ ;  /* 0x00000280343a7897 */ /* 0x004fc4000fffe0ff */
[----:B------:R0:W-:Y:S01]  /*457d0*/  UTCHMMA gdesc[UR20], gdesc[UR64], tmem[UR4], tmem[UR26], idesc[UR27], UPT ;  /* 0x00ff1a40140075ea */ /* 0x0001e2000b800004 */
[----:B------:R-:W-:Y:S02]  /*457e0*/  UIADD3.64 UR22, UPT, UPT, UR48, 0x804, URZ ;  /* 0x0000080430167897 */ /* 0x000fe4000fffe0ff */
[----:B---3--:R-:W-:Y:S01]  /*457f0*/  UIADD3.64 UR60, UPT, UPT, UR52, 0x300, URZ ;  /* 0x00000300343c7897 */ /* 0x008fe2000fffe0ff */
[----:B------:R-:W-:Y:S01]  /*45800*/  UMOV UR24, 0x0 ;  /* 0x0000000000187882 */ /* 0x000fe20000000000 */
[----:B------:R-:W-:Y:S01]  /*45810*/  UMOV UR25, 0x4408010 ;  /* 0x0440801000197882 */ /* 0x000fe20000000000 */
[----:B------:R-:W-:Y:S02]  /*45820*/  UIADD3 UR15, UPT, UPT, UR4, 0x100000, URZ ;  /* 0x00100000040f7890 */ /* 0x000fe4000fffe0ff */
[----:B------:R1:W-:Y:S01]  /*45830*/  UTCHMMA gdesc[UR42], gdesc[UR68], tmem[UR4], tmem[UR24], idesc[UR25], UPT ;  /* 0x00ff18442a0075ea */ /* 0x0003e2000b800004 */
[----:B------:R-:W-:Y:S01]  /*45840*/  UIADD3.64 UR18, UPT, UPT, UR48, 0xffe, URZ ;  /* 0x00000ffe30127897 */ /* 0x000fe2000fffe0ff */
[----:B------:R-:W-:Y:S01]  /*45850*/  UMOV UR30, 0x0 ;  /* 0x00000000001e7882 */ /* 0x000fe20000000000 */
[----:B------:R-:W-:Y:S01]  /*45860*/  UMOV UR31, 0x4408010 ;  /* 0x04408010001f7882 */ /* 0x000fe20000000000 */
[----:B------:R-:W-:-:S02]  /*45870*/  UIADD3 UR70, UPT, UPT, UR4, 0x100000, URZ ;  /* 0x0010000004467890 */ /* 0x000fc4000fffe0ff */
[----:B------:R2:W-:Y:S01]  /*45880*/  UTCHMMA gdesc[UR58], gdesc[UR32], tmem[UR4], tmem[UR30], idesc[UR31], UPT ;  /* 0x00ff1e203a0075ea */ /* 0x0005e2000b800004 */
[----:B0-----:R-:W-:Y:S02]  /*45890*/  UIADD3.64 UR26, UPT, UPT, UR48, 0x1000, URZ ;  /* 0x00001000301a7897 */ /* 0x001fe4000fffe0ff */
[----:B------:R-:W-:Y:S02]  /*458a0*/  UIADD3 UR71, UPT, UPT, UR4, 0x100000, URZ ;  /* 0x0010000004477890 */ /* 0x000fe4000fffe0ff */
[----:B------:R-:W-:Y:S01]  /*458b0*/  UIADD3.64 UR64, UPT, UPT, UR48, 0x1002, URZ ;  /* 0x0000100230407897 */ /* 0x000fe2000fffe0ff */
[----:B------:R-:W-:Y:S01]  /*458c0*/  UMOV UR28, 0x0 ;  /* 0x00000000001c7882 */ /* 0x000fe20000000000 */
[----:B------:R-:W-:Y:S01]  /*458d0*/  UMOV UR29, 0x4408010 ;  /* 0x04408010001d7882 */ /* 0x000fe20000000000 */
[----:B------:R-:W-:Y:S02]  /*458e0*/  UIADD3 UR72, UPT, UPT, UR4, 0x100000, URZ ;  /* 0x0010000004487890 */ /* 0x000fe4000fffe0ff */
[----:B------:R0:W-:Y:S01]  /*458f0*/  UTCHMMA gdesc[UR60], gdesc[UR22], tmem[UR4], tmem[UR28], idesc[UR29], UPT ;  /* 0x00ff1c163c0075ea */ /* 0x0001e2000b800004 */
[----:B-1----:R-:W-:-:S02]  /*45900*/  UIADD3.64 UR24, UPT, UPT, UR48, 0x1004, URZ ;  /* 0x0000100430187897 */ /* 0x002fc4000fffe0ff */
[----:B------:R-:W-:Y:S02]  /*45910*/  UIADD3 UR73, UPT, UPT, UR4, 0x100000, URZ ;  /* 0x0010000004497890 */ /* 0x000fe4000fffe0ff */
[----:B--2---:R-:W-:Y:S02]  /*45920*/  UIADD3.64 UR32, UPT, UPT, UR48, 0x17fe, URZ ;  /* 0x000017fe30207897 */ /* 0x004fe4000fffe0ff */
[----:B------:R-:W-:Y:S02]  /*45930*/  UIADD3 UR74, UPT, UPT, UR4, 0x100000, URZ ;  /* 0x00100000044a7890 */ /* 0x000fe4000fffe0ff */
[----:B------:R-:W-:Y:S02]  /*45940*/  UIADD3.64 UR30, UPT, UPT, UR48, 0x1800, URZ ;  /* 0x00001800301e7897 */ /* 0x000fe4000fffe0ff */
[----:B------:R-:W-:Y:S02]  /*45950*/  UIADD3 UR75, UPT, UPT, UR4, 0x100000, URZ ;  /* 0x00100000044b7890 */ /* 0x000fe4000fffe0ff */
[----:B0-----:R-:W-:Y:S01]  /*45960*/  UIADD3.64 UR22, UPT, UPT, UR48, 0x1802, URZ ;  /* 0x0000180230167897 */ /* 0x001fe2000fffe0ff */
[----:B------:R-:W-:Y:S01]  /*45970*/  UMOV UR34, 0x0 ;  /* 0x0000000000227882 */ /* 0x000fe20000000000 */
[----:B------:R-:W-:Y:S01]  /*45980*/  UMOV UR35, 0x4408010 ;  /* 0x0440801000237882 */ /* 0x000fe20000000000 */
[----:B------:R-:W-:Y:S01]  /*45990*/  UIADD3 UR76, UPT, UPT, UR4, 0x100000, URZ ;  /* 0x00100000044c7890 */ /* 0x000fe2000fffe0ff */
[----:B------:R0:W-:Y:S01]  /*459a0*/  UTCHMMA gdesc[UR46], gdesc[UR18], tmem[UR15], tmem[UR34], idesc[UR35], !UPT ;  /* 0x00ff22122e0075ea */ /* 0x0001e2000f80000f */
[----:B------:R-:W-:Y:S01]  /*459b0*/  UIADD3.64 UR48, UPT, UPT, UR48, 0x1804, URZ ;  /* 0x0000180430307897 */ /* 0x000fe2000fffe0ff */
[----:B------:R-:W-:Y:S01]  /*459c0*/  UMOV UR36, 0x0 ;  /* 0x0000000000247882 */ /* 0x000fe20000000000 */
[----:B------:R-:W-:Y:S01]  /*459d0*/  UMOV UR37, 0x4408010 ;  /* 0x0440801000257882 */ /* 0x000fe20000000000 */
[----:B------:R-:W-:Y:S01]  /*459e0*/  UMOV UR38, 0x0 ;  /* 0x0000000000267882 */ /* 0x000fe20000000000 */
[----:B------:R-:W-:Y:S01]  /*459f0*/  UMOV UR39, 0x4408010 ;  /* 0x0440801000277882 */ /* 0x000fe20000000000 */
[----:B------:R-:W-:Y:S01]  /*45a00*/  UMOV UR40, 0x0 ;  /* 0x0000000000287882 */ /* 0x000fe20000000000 */
[----:B------:R-:W-:Y:S01]  /*45a10*/  UMOV UR41, 0x4408010 ;  /* 0x0440801000297882 */ /* 0x000fe20000000000 */
[----:B------:R0:W-:Y:S01]  /*45a20*/  UTCHMMA gdesc[UR52], gdesc[UR26], tmem[UR70], tmem[UR36], idesc[UR37], UPT ;  /* 0x00ff241a340075ea */ /* 0x0001e2000b800046 */
        /* <DEDUP_REMOVED lines=8> */
[----:B------:R-:W-:Y:S01]  /*45ab0*/  UMOV UR28, UR77 ;  /* 0x0000004d001c7c82 */ /* 0x000fe20008000000 */
[----:B------:R-:W-:Y:S01]  /*45ac0*/  UMOV UR29, URZ ;  /* 0x000000ff001d7c82 */ /* 0x000fe20008000000 */
[----:B------:R0:W-:Y:S01]  /*45ad0*/  UTCHMMA gdesc[UR20], gdesc[UR32], tmem[UR73], tmem[UR44], idesc[UR45], UPT ;  /* 0x00ff2c20140075ea */ /* 0x0001e2000b800049 */
[----:B------:R-:W-:Y:S01]  /*45ae0*/  UMOV UR56, 0x0 ;  /* 0x0000000000387882 */ /* 0x000fe20000000000 */
[----:B------:R-:W-:Y:S01]  /*45af0*/  UMOV UR57, 0x4408010 ;  /* 0x0440801000397882 */ /* 0x000fe20000000000 */
[----:B------:R0:W-:Y:S01]  /*45b00*/  UTCHMMA gdesc[UR42], gdesc[UR30], tmem[UR74], tmem[UR50], idesc[UR51], UPT ;  /* 0x00ff321e2a0075ea */ /* 0x0001e2000b80004a */
[----:B------:R-:W-:Y:S01]  /*45b10*/  UMOV UR28, UR28 ;  /* 0x0000001c001c7c82 */ /* 0x000fe20008000000 */
[----:B------:R0:W-:Y:S01]  /*45b20*/  UTCHMMA gdesc[UR58], gdesc[UR22], tmem[UR75], tmem[UR54], idesc[UR55], UPT ;  /* 0x00ff36163a0075ea */ /* 0x0001e2000b80004b */
[----:B------:R0:W-:Y:S01]  /*45b30*/  UTCHMMA gdesc[UR60], gdesc[UR48], tmem[UR76], tmem[UR56], idesc[UR57], UPT ;  /* 0x00ff38303c0075ea */ /* 0x0001e2000b80004c */
[----:B------:R0:W-:Y:S01]  /*45b40*/  UTCBAR [UR28], URZ ;  /* 0x000000ff1c0073e9 */ /* 0x0001e200080000ff */
[----:B------:R-:W-:Y:S01]  /*45b50*/  NOP ;  /* 0x0000000000007918 */ /* 0x000fe20000000000 */
.L_x_6:
[----:B0-----:R-:W-:Y:S01]  /*45b60*/  UMOV UR15, URZ ;  /* 0x000000ff000f7c82 */ /* 0x001fe20008000000 */
[----:B------:R-:W-:Y:S01]  /*45b70*/  UMOV UR62, URZ ;  /* 0x000000ff003e7c82 */ /* 0x000fe20008000000 */
[----:B------:R-:W-:Y:S01]  /*45b80*/  UMOV UR18, UR11 ;  /* 0x0000000b00127c82 */ /* 0x000fe20008000000 */
[----:B------:R-:W-:Y:S01]  /*45b90*/  UMOV UR19, UR13 ;  /* 0x0000000d00137c82 */ /* 0x000fe20008000000 */
[----:B------:R-:W-:Y:S01]  /*45ba0*/  UMOV UR20, UR12 ;  /* 0x0000000c00147c82 */ /* 0x000fe20008000000 */
[----:B------:R-:W-:Y:S01]  /*45bb0*/  UMOV UR21, UR14 ;  /* 0x0000000e00157c82 */ /* 0x000fe20008000000 */
[----:B------:R-:W-:Y:S05]  /*45bc0*/  @!P3 BRA `(.L_x_7) ;  /* 0x0000026000f4b947 */ /* 0x000fea0003800000 */
[----:B------:R-:W-:Y:S02]  /*45bd0*/  USHF.R.S32.HI UR70, URZ, 0x1f, UR8 ;  /* 0x0000001fff467899 */ /* 0x000fe40008011408 */
[----:B------:R-:W-:Y:S02]  /*45be0*/  USHF.R.S32.HI UR14, URZ, 0x1f, UR7 ;  /* 0x0000001fff0e7899 */ /* 0x000fe40008011407 */
[----:B------:R-:W-:Y:S02]  /*45bf0*/  USHF.L.U32 UR13, UR8, 0x1, URZ ;  /* 0x00000001080d7899 */ /* 0x000fe400080006ff */
[----:B------:R-:W-:Y:S02]  /*45c00*/  USHF.L.U64.HI UR70, UR8, 0x1, UR70 ;  /* 0x0000000108467899 */ /* 0x000fe40008010246 */
[----:B------:R-:W-:Y:S02]  /*45c10*/  USHF.L.U32 UR12, UR7, 0x1, URZ ;  /* 0x00000001070c7899 */ /* 0x000fe400080006ff */
[----:B------:R-:W-:Y:S01]  /*45c20*/  USHF.L.U64.HI UR14, UR7, 0x1, UR14 ;  /* 0x00000001070e7899 */ /* 0x000fe2000801020e */
[----:B------:R-:W-:Y:S01]  /*45c30*/  UMOV UR8, UR9 ;  /* 0x0000000900087c82 */ /* 0x000fe20008000000 */
[----:B------:R-:W-:-:S02]  /*45c40*/  UIADD3.64 UR22, UPT, UPT, UR18, 0x80, URZ ;  /* 0x0000008012167897 */ /* 0x000fc4000fffe0ff */
[----:B------:R-:W-:Y:S02]  /*45c50*/  UIADD3.64 UR24, UPT, UPT, UR20, 0x2, URZ ;  /* 0x0000000214187897 */ /* 0x000fe4000fffe0ff */
[----:B------:R-:W-:Y:S02]  /*45c60*/  UIADD3.64 UR26, UPT, UPT, UR18, 0x100, URZ ;  /* 0x00000100121a7897 */ /* 0x000fe4000fffe0ff */
[----:B------:R-:W-:Y:S02]  /*45c70*/  UIADD3.64 UR28, UPT, UPT, UR20, 0x4, URZ ;  /* 0x00000004141c7897 */ /* 0x000fe4000fffe0ff */
[----:B------:R-:W-:Y:S02]  /*45c80*/  UIADD3.64 UR30, UPT, UPT, UR18, 0x180, URZ ;  /* 0x00000180121e7897 */ /* 0x000fe4000fffe0ff */
[----:B------:R-:W-:Y:S02]  /*45c90*/  UIADD3.64 UR32, UPT, UPT, UR20, 0x7fe, URZ ;  /* 0x000007fe14207897 */ /* 0x000fe4000fffe0ff */
        /* <DEDUP_REMOVED lines=12> */
[----:B------:R-:W-:Y:S01]  /*45d60*/  UIADD3.64 UR58, UPT, UPT, UR20, 0x1802, URZ ;  /* 0x00001802143a7897 */ /* 0x000fe2000fffe0ff */
[----:B------:R-:W0:Y:S01]  /*45d70*/  LDCU UR11, c[0x0][0x3a0] ;  /* 0x00007400ff0b77ac */ /* 0x000e220008000800 */
[----:B------:R-:W-:Y:S01]  /*45d80*/  UIADD3.64 UR60, UPT, UPT, UR20, 0x1804, URZ ;  /* 0x00001804143c7897 */ /* 0x000fe2000fffe0ff */
[----:B------:R-:W-:Y:S01]  /*45d90*/  UMOV UR71, 0x1 ;  /* 0x0000000100477882 */ /* 0x000fe20000000000 */
[----:B------:R-:W-:Y:S01]  /*45da0*/  UMOV UR7, URZ ;  /* 0x000000ff00077c82 */ /* 0x000fe20008000000 */
[----:B------:R-:W-:-:S09]  /*45db0*/  UMOV UR9, 0x40004040 ;  /* 0x4000404000097882 */ /* 0x000fd20000000000 */
.L_x_10:
[----:B------:R-:W2:Y:S04]  /*45dc0*/  LDL.LU R6, [R1+0x119c] ;  /* 0x00119c0001067983 */ /* 0x000ea80000300800 */
[----:B------:R-:W3:Y:S04]  /*45dd0*/  LDL.LU R13, [R1+0x5e8] ;  /* 0x0005e800010d7983 */ /* 0x000ee80000300800 */
[----:B------:R-:W4:Y:S04]  /*45de0*/  LDL.LU R12, [R1+0x5f8] ;  /* 0x0005f800010c7983 */ /* 0x000f280000300800 */
[----:B------:R-:W3:Y:S04]  /*45df0*/  LDL.LU R9, [R1+0x1194] ;  /* 0x0011940001097983 */ /* 0x000ee80000300800 */
[----:B------:R-:W3:Y:S04]  /*45e00*/  LDL.LU R10, [R1+0x1198] ;  /* 0x00119800010a7983 */ /* 0x000ee80000300800 */
[----:B------:R-:W4:Y:S01]  /*45e10*/  LDL.LU R8, [R1+0x118c] ;  /* 0x00118c0001087983 */ /* 0x000f220000300800 */
[----:B------:R-:W-:-:S02]  /*45e20*/  UIADD3 UR15, UPT, UPT, UR15, 0x1, URZ ;  /* 0x000000010f0f7890 */ /* 0x000fc4000fffe0ff */
[----:B------:R-:W-:Y:S01]  /*45e30*/  USHF.L.U32 UR62, UR62, 0x1f, URZ ;  /* 0x0000001f3e3e7899 */ /* 0x000fe200080006ff */
[----:B------:R-:W1:Y:S01]  /*45e40*/  S2R R11, SR_TID.X ;  /* 0x00000000000b7919 */ /* 0x000e620000002100 */
[----:B0-----:R-:W-:Y:S01]  /*45e50*/  UIMAD UR63, UR15, -0x80, UR11 ;  /* 0xffffff800f3f78a4 */ /* 0x001fe2000f8e020b */
[----:B-1----:R-:W-:-:S04]  /*45e60*/  SHF.R.U32.HI R5, RZ, 0x6, R11 ;  /* 0x00000006ff057819 */ /* 0x002fc8000001160b */
[----:B------:R-:W-:Y:S02]  /*45e70*/  SGXT.U32 R5, R5, 0x1 ;  /* 0x000000010505781a */ /* 0x000fe40000000000 */
[----:B--2---:R-:W-:-:S05]  /*45e80*/  IADD3 R6, P4, PT, R6, UR12, RZ ;  /* 0x0000000c06067c10 */ /* 0x004fca000ff9e0ff */
[----:B------:R0:W-:Y:S04]  /*45e90*/  STL [R1+0x119c], R6 ;  /* 0x00119c0601007387 */ /* 0x0001e80000100800 */
[----:B0-----:R-:W2:Y:S01]  /*45ea0*/  LDL.LU R6, [R1+0x5e4] ;  /* 0x0005e40001067983 */ /* 0x001ea20000300800 */
[----:B---3--:R-:W-:Y:S02]  /*45eb0*/  IADD3 R9, P5, PT, R9, UR12, RZ ;  /* 0x0000000c09097c10 */ /* 0x008fe4000ffbe0ff */
[----:B------:R-:W-:Y:S02]  /*45ec0*/  IADD3 R13, P3, PT, R13, UR12, RZ ;  /* 0x0000000c0d0d7c10 */ /* 0x000fe4000ff7e0ff */
[----:B----4-:R-:W-:Y:S01]  /*45ed0*/  IADD3 R12, P6, PT, R12, UR12, RZ ;  /* 0x0000000c0c0c7c10 */ /* 0x010fe2000ffde0ff */
[----:B------:R0:W-:Y:S01]  /*45ee0*/  STL [R1+0x1194], R9 ;  /* 0x0011940901007387 */ /* 0x0001e20000100800 */
[----:B------:R-:W-:-:S02]  /*45ef0*/  IADD3.X R10, PT, PT, R10, UR14, RZ, P4, !PT ;  /* 0x0000000e0a0a7c10 */ /* 0x000fc4000a7fe4ff */
[----:B------:R-:W-:Y:S01]  /*45f00*/  ISETP.GE.AND P2, PT, R5, UR63, PT ;  /* 0x0000003f05007c0c */ /* 0x000fe2000bf46270 */
[----:B------:R1:W-:Y:S01]  /*45f10*/  STL [R1+0x5e8], R13 ;  /* 0x0005e80d01007387 */ /* 0x0003e20000100800 */
[----:B------:R-:W-:-:S03]  /*45f20*/  IADD3 R8, P4, PT, R8, UR12, RZ ;  /* 0x0000000c08087c10 */ /* 0x000fc6000ff9e0ff */
[----:B0-----:R-:W3:Y:S04]  /*45f30*/  LDL.LU R9, [R1+0x1184] ;  /* 0x0011840001097983 */ /* 0x001ee80000300800 */
[----:B------:R-:W-:Y:S04]  /*45f40*/  STL [R1+0x5f8], R12 ;  /* 0x0005f80c01007387 */ /* 0x000fe80000100800 */
[----:B------:R-:W4:Y:S04]  /*45f50*/  LDL.LU R5, [R1+0x5f4] ;  /* 0x0005f40001057983 */ /* 0x000f280000300800 */
[----:B------:R-:W4:Y:S04]  /*45f60*/  LDL.LU R34, [R1+0x15b0] ;  /* 0x0015b00001227983 */ /* 0x000f280000300800 */
[----:B------:R-:W4:Y:S04]  /*45f70*/  LDL.LU R33, [R1+0x1190] ;  /* 0x0011900001217983 */ /* 0x000f280000300800 */
[----:B------:R-:W-:Y:S04]  /*45f80*/  STL [R1+0x1198], R10 ;  /* 0x0011980a01007387 */ /* 0x000fe80000100800 */
        /* <DEDUP_REMOVED lines=20> */
[----:B-1----:R-:W4:Y:S04]  /*460d0*/  LDL.LU R13, [R1+0x1160] ;  /* 0x00116000010d7983 */ /* 0x002f280000300800 */
[----:B0-----:R-:W4:Y:S04]  /*460e0*/  LDL.LU R8, [R1+0x1154] ;  /* 0x0011540001087983 */ /* 0x001f280000300800 */
[----:B------:R-:W4:Y:S04]  /*460f0*/  LDL.LU R12, [R1+0x159c] ;  /* 0x00159c00010c7983 */ /* 0x000f280000300800 */
[----:B------:R-:W4:Y:S01]  /*46100*/  LDL.LU R10, [R1+0x114c] ;  /* 0x00114c00010a7983 */ /* 0x000f220000300800 */
[----:B--2---:R-:W-:-:S05]  /*46110*/  IADD3.X R6, PT, PT, R6, UR14, RZ, P3, !PT ;  /* 0x0000000e06067c10 */ /* 0x004fca0009ffe4ff */
[----:B------:R0:W-:Y:S04]  /*46120*/  STL [R1+0x5e4], R6 ;  /* 0x0005e40601007387 */ /* 0x0001e80000100800 */
[----:B0-----:R-:W2:Y:S01]  /*46130*/  LDL.LU R6, [R1+0x1594] ;  /* 0x0015940001067983 */ /* 0x001ea20000300800 */
[----:B---3--:R-:W-:-:S05]  /*46140*/  IADD3 R9, P3, PT, R9, UR12, RZ ;  /* 0x0000000c09097c10 */ /* 0x008fca000ff7e0ff */
[----:B------:R0:W-:Y:S01]  /*46150*/  STL [R1+0x1184], R9 ;  /* 0x0011840901007387 */ /* 0x0001e20000100800 */
[----:B----4-:R-:W-:Y:S02]  /*46160*/  IADD3.X R5, PT, PT, R5, UR14, RZ, P6, !PT ;  /* 0x0000000e05057c10 */ /* 0x010fe4000b7fe4ff */
[----:B------:R-:W-:Y:S01]  /*46170*/  IADD3 R34, P6, PT, R34, UR12, RZ ;  /* 0x0000000c22227c10 */ /* 0x000fe2000ffde0ff */
[----:B0-----:R-:W3:Y:S01]  /*46180*/  LDL.LU R9, [R1+0x1144] ;  /* 0x0011440001097983 */ /* 0x001ee20000300800 */
[----:B------:R-:W-:-:S03]  /*46190*/  IADD3.X R33, PT, PT, R33, UR14, RZ, P5, !PT ;  /* 0x0000000e21217c10 */ /* 0x000fc6000affe4ff */
[----:B------:R0:W-:Y:S01]  /*461a0*/  STL [R1+0x5f4], R5 ;  /* 0x0005f40501007387 */ /* 0x0001e20000100800 */
[----:B------:R-:W-:-:S03]  /*461b0*/  IADD3 R32, P5, PT, R32, UR12, RZ ;  /* 0x0000000c20207c10 */ /* 0x000fc6000ffbe0ff */
[----:B0-----:R-:W4:Y:S01]  /*461c0*/  LDL.LU R5, [R1+0x1158] ;  /* 0x0011580001057983 */ /* 0x001f220000300800 */
[----:B------:R-:W-:-:S03]  /*461d0*/  IADD3.X R31, PT, PT, R31, UR14, RZ, P4, !PT ;  /* 0x0000000e1f1f7c10 */ /* 0x000fc6000a7fe4ff */
[----:B------:R-:W-:Y:S01]  /*461e0*/  STL [R1+0x15b0], R34 ;  /* 0x0015b02201007387 */ /* 0x000fe20000100800 */
[----:B------:R-:W-:-:S03]  /*461f0*/  IADD3 R30, P4, PT, R30, UR12, RZ ;  /* 0x0000000c1e1e7c10 */ /* 0x000fc6000ff9e0ff */
[----:B------:R-:W-:Y:S01]  /*46200*/  STL [R1+0x1190], R33 ;  /* 0x0011902101007387 */ /* 0x000fe20000100800 */
        /* <DEDUP_REMOVED lines=37> */
[----:B------:R0:W-:Y:S01]  /*46460*/  STL [R1+0x1154], R8 ;  /* 0x0011540801007387 */ /* 0x0001e20000100800 */
[----:B------:R-:W-:-:S03]  /*46470*/  IADD3 R10, P6, PT, R10, UR12, RZ ;  /* 0x0000000c0a0a7c10 */ /* 0x000fc6000ffde0ff */
[----:B------:R-:W-:Y:S04]  /*46480*/  STL [R1+0x115c], R14 ;  /* 0x00115c0e01007387 */ /* 0x000fe80000100800 */
[----:B0-----:R-:W4:Y:S04]  /*46490*/  LDL.LU R8, [R1+0x113c] ;  /* 0x00113c0001087983 */ /* 0x001f280000300800 */
[----:B------:R-:W-:Y:S04]  /*464a0*/  STL [R1+0x1160], R13 ;  /* 0x0011600d01007387 */ /* 0x000fe80000100800 */
[----:B------:R0:W-:Y:S04]  /*464b0*/  STL [R1+0x114c], R10 ;  /* 0x00114c0a01007387 */ /* 0x0001e80000100800 */
[----:B------:R-:W-:Y:S04]  /*464c0*/  STL [R1+0x159c], R12 ;  /* 0x00159c0c01007387 */ /* 0x000fe80000100800 */
[----:B0-----:R-:W4:Y:S01]  /*464d0*/  LDL.LU R10, [R1+0x1150] ;  /* 0x00115000010a7983 */ /* 0x001f220000300800 */
[----:B--2---:R-:W-:-:S05]  /*464e0*/  IADD3.X R6, PT, PT, R6, UR14, RZ, P5, !PT ;  /* 0x0000000e06067c10 */ /* 0x004fca000affe4ff */
[----:B------:R0:W-:Y:S04]  /*464f0*/  STL [R1+0x1594], R6 ;  /* 0x0015940601007387 */ /* 0x0001e80000100800 */
[----:B0-----:R-:W2:Y:S01]  /*46500*/  LDL.LU R6, [R1+0x1134] ;  /* 0x0011340001067983 */ /* 0x001ea20000300800 */
[----:B---3--:R-:W-:-:S03]  /*46510*/  IADD3 R9, P5, PT, R9, UR12, RZ ;  /* 0x0000000c09097c10 */ /* 0x008fc6000ffbe0ff */
[----:B------:R-:W3:Y:S04]  /*46520*/  LDL.LU R34, [R1+0x1148] ;  /* 0x0011480001227983 */ /* 0x000ee80000300800 */
[----:B------:R-:W3:Y:S04]  /*46530*/  LDL.LU R33, [R1+0x1590] ;  /* 0x0015900001217983 */ /* 0x000ee80000300800 */
[----:B------:R-:W-:Y:S01]  /*46540*/  STL [R1+0x1144], R9 ;  /* 0x0011440901007387 */ /* 0x000fe20000100800 */
[----:B----4-:R-:W-:-:S03]  /*46550*/  IADD3.X R5, PT, PT, R5, UR14, RZ, P4, !PT ;  /* 0x0000000e05057c10 */ /* 0x010fc6000a7fe4ff */
        /* <DEDUP_REMOVED lines=21> */
[----:B0-----:R-:W4:Y:S04]  /*466b0*/  LDL.LU R5, [R1+0x1100] ;  /* 0x0011000001057983 */ /* 0x001f280000300800 */
[----:B------:R-:W4:Y:S04]  /*466c0*/  LDL.LU R12, [R1+0x10f4] ;  /* 0x0010f400010c7983 */ /* 0x000f280000300800 */
[----:B------:R-:W4:Y:S01]  /*466d0*/  LDL.LU R9, [R1+0x157c] ;  /* 0x00157c0001097983 */ /* 0x000f220000300800 */
[----:B------:R-:W-:-:S05]  /*466e0*/  IADD3 R8, P4, PT, R8, UR12, RZ ;  /* 0x0000000c08087c10 */ /* 0x000fca000ff9e0ff */
[----:B------:R0:W-:Y:S04]  /*466f0*/  STL [R1+0x113c], R8 ;  /* 0x00113c0801007387 */ /* 0x0001e80000100800 */
[----:B0-----:R-:W4:Y:S01]  /*46700*/  LDL.LU R8, [R1+0x10ec] ;  /* 0x0010ec0001087983 */ /* 0x001f220000300800 */
[----:B------:R-:W-:-:S05]  /*46710*/  IADD3.X R10, PT, PT, R10, UR14, RZ, P3, !PT ;  /* 0x0000000e0a0a7c10 */ /* 0x000fca0009ffe4ff */
[----:B------:R0:W-:Y:S04]  /*46720*/  STL [R1+0x1150], R10 ;  /* 0x0011500a01007387 */ /* 0x0001e80000100800 */
[----:B0-----:R-:W4:Y:S01]  /*46730*/  LDL.LU R10, [R1+0x1574] ;  /* 0x00157400010a7983 */ /* 0x001f220000300800 */
[----:B--2---:R-:W-:-:S05]  /*46740*/  IADD3 R6, P3, PT, R6, UR12, RZ ;  /* 0x0000000c06067c10 */ /* 0x004fca000ff7e0ff */
[----:B------:R0:W-:Y:S04]  /*46750*/  STL [R1+0x1134], R6 ;  /* 0x0011340601007387 */ /* 0x0001e80000100800 */
[----:B0-----:R-:W2:Y:S01]  /*46760*/  LDL.LU R6, [R1+0x10e4] ;  /* 0x0010e40001067983 */ /* 0x001ea20000300800 */
[----:B---3--:R-:W-:Y:S02]  /*46770*/  IADD3.X R34, PT, PT, R34, UR14, RZ, P6, !PT ;  /* 0x0000000e22227c10 */ /* 0x008fe4000b7fe4ff */
[----:B------:R-:W-:Y:S02]  /*46780*/  IADD3 R33, P6, PT, R33, UR12, RZ ;  /* 0x0000000c21217c10 */ /* 0x000fe4000ffde0ff */
[----:B----4-:R-:W-:Y:S01]  /*46790*/  IADD3.X R32, PT, PT, R32, UR14, RZ, P5, !PT ;  /* 0x0000000e20207c10 */ /* 0x010fe2000affe4ff */
        /* <DEDUP_REMOVED lines=37> */
[----:B------:R-:W-:Y:S02]  /*469f0*/  IADD3 R13, P4, PT, R13, UR12, RZ ;  /* 0x0000000c0d0d7c10 */ /* 0x000fe4000ff9e0ff */
[----:B------:R-:W-:Y:S01]  /*46a00*/  IADD3.X R5, PT, PT, R5, UR14, RZ, P3, !PT ;  /* 0x0000000e05057c10 */ /* 0x000fe20009ffe4ff */
[----:B------:R-:W-:Y:S01]  /*46a10*/  STL [R1+0x1578], R15 ;  /* 0x0015780f01007387 */ /* 0x000fe20000100800 */
[----:B------:R-:W-:-:S03]  /*46a20*/  IADD3 R12, P3, PT, R12, UR12, RZ ;  /* 0x0000000c0c0c7c10 */ /* 0x000fc6000ff7e0ff */
[----:B------:R0:W-:Y:S01]  /*46a30*/  STL [R1+0x1100], R5 ;  /* 0x0011000501007387 */ /* 0x0001e20000100800 */
[----:B------:R-:W-:-:S03]  /*46a40*/  IADD3.X R9, PT, PT, R9, UR14, RZ, P6, !PT ;  /* 0x0000000e09097c10 */ /* 0x000fc6000b7fe4ff */
[----:B------:R-:W-:Y:S04]  /*46a50*/  STL [R1+0x1108], R14 ;  /* 0x0011080e01007387 */ /* 0x000fe80000100800 */
[----:B0-----:R-:W3:Y:S04]  /*46a60*/  LDL.LU R5, [R1+0x10f8] ;  /* 0x0010f80001057983 */ /* 0x001ee80000300800 */
[----:B------:R-:W-:Y:S01]  /*46a70*/  STL [R1+0x10fc], R13 ;  /* 0x0010fc0d01007387 */ /* 0x000fe20000100800 */
[----:B------:R-:W-:-:S03]  /*46a80*/  IADD3 R8, P6, PT, R8, UR12, RZ ;  /* 0x0000000c08087c10 */ /* 0x000fc6000ffde0ff */
[----:B------:R0:W-:Y:S04]  /*46a90*/  STL [R1+0x157c], R9 ;  /* 0x00157c0901007387 */ /* 0x0001e80000100800 */
[----:B------:R-:W-:Y:S04]  /*46aa0*/  STL [R1+0x10f4], R12 ;  /* 0x0010f40c01007387 */ /* 0x000fe80000100800 */
[----:B0-----:R-:W4:Y:S04]  /*46ab0*/  LDL.LU R9, [R1+0x10dc] ;  /* 0x0010dc0001097983 */ /* 0x001f280000300800 */
[----:B------:R0:W-:Y:S01]  /*46ac0*/  STL [R1+0x10ec], R8 ;  /* 0x0010ec0801007387 */ /* 0x0001e20000100800 */
[----:B------:R-:W-:-:S03]  /*46ad0*/  IADD3.X R10, PT, PT, R10, UR14, RZ, P5, !PT ;  /* 0x0000000e0a0a7c10 */ /* 0x000fc6000affe4ff */
[----:B0-----:R-:W4:Y:S04]  /*46ae0*/  LDL.LU R8, [R1+0x10f0] ;  /* 0x0010f00001087983 */ /* 0x001f280000300800 */
[----:B------:R-:W4:Y:S04]  /*46af0*/  LDL.LU R34, [R1+0x10d4] ;  /* 0x0010d40001227983 */ /* 0x000f280000300800 */
[----:B------:R-:W4:Y:S04]  /*46b00*/  LDL.LU R33, [R1+0x10e8] ;  /* 0x0010e80001217983 */ /* 0x000f280000300800 */
[----:B------:R-:W-:Y:S04]  /*46b10*/  STL [R1+0x1574], R10 ;  /* 0x0015740a01007387 */ /* 0x000fe80000100800 */
[----:B------:R-:W4:Y:S01]  /*46b20*/  LDL.LU R32, [R1+0x1570] ;  /* 0x0015700001207983 */ /* 0x000f220000300800 */
[----:B--2---:R-:W-:-:S05]  /*46b30*/  IADD3 R6, P5, PT, R6, UR12, RZ ;  /* 0x0000000c06067c10 */ /* 0x004fca000ffbe0ff */
[----:B------:R0:W-:Y:S04]  /*46b40*/  STL [R1+0x10e4], R6 ;  /* 0x0010e40601007387 */ /* 0x0001e80000100800 */
        /* <DEDUP_REMOVED lines=20> */
[----:B------:R-:W2:Y:S04]  /*46c90*/  LDL.LU R12, [R1+0x10a0] ;  /* 0x0010a000010c7983 */ /* 0x000ea80000300800 */
[----:B------:R-:W2:Y:S01]  /*46ca0*/  LDL.LU R10, [R1+0x1094] ;  /* 0x00109400010a7983 */ /* 0x000ea20000300800 */
[----:B---3--:R-:W-:-:S05]  /*46cb0*/  IADD3.X R5, PT, PT, R5, UR14, RZ, P4, !PT ;  /* 0x0000000e05057c10 */ /* 0x008fca000a7fe4ff */
[----:B------:R0:W-:Y:S04]  /*46cc0*/  STL [R1+0x10f8], R5 ;  /* 0x0010f80501007387 */ /* 0x0001e80000100800 */
[----:B0-----:R-:W3:Y:S01]  /*46cd0*/  LDL.LU R5, [R1+0x155c] ;  /* 0x00155c0001057983 */ /* 0x001ee20000300800 */
[----:B----4-:R-:W-:-:S05]  /*46ce0*/  IADD3 R9, P4, PT, R9, UR12, RZ ;  /* 0x0000000c09097c10 */ /* 0x010fca000ff9e0ff */
[----:B------:R0:W-:Y:S01]  /*46cf0*/  STL [R1+0x10dc], R9 ;  /* 0x0010dc0901007387 */ /* 0x0001e20000100800 */
[----:B------:R-:W-:-:S03]  /*46d00*/  IADD3.X R8, PT, PT, R8, UR14, RZ, P3, !PT ;  /* 0x0000000e08087c10 */ /* 0x000fc60009ffe4ff */
[----:B0-----:R-:W4:Y:S01]  /*46d10*/  LDL.LU R9, [R1+0x108c] ;  /* 0x00108c0001097983 */ /* 0x001f220000300800 */
[----:B------:R-:W-:-:S03]  /*46d20*/  IADD3 R34, P3, PT, R34, UR12, RZ ;  /* 0x0000000c22227c10 */ /* 0x000fc6000ff7e0ff */
[----:B------:R0:W-:Y:S01]  /*46d30*/  STL [R1+0x10f0], R8 ;  /* 0x0010f00801007387 */ /* 0x0001e20000100800 */
[----:B------:R-:W-:-:S03]  /*46d40*/  IADD3.X R33, PT, PT, R33, UR14, RZ, P6, !PT ;  /* 0x0000000e21217c10 */ /* 0x000fc6000b7fe4ff */
[----:B0-----:R-:W4:Y:S01]  /*46d50*/  LDL.LU R8, [R1+0x1554] ;  /* 0x0015540001087983 */ /* 0x001f220000300800 */
[----:B------:R-:W-:-:S03]  /*46d60*/  IADD3 R32, P6, PT, R32, UR12, RZ ;  /* 0x0000000c20207c10 */ /* 0x000fc6000ffde0ff */
[----:B------:R-:W-:Y:S04]  /*46d70*/  STL [R1+0x10d4], R34 ;  /* 0x0010d42201007387 */ /* 0x000fe80000100800 */
[----:B------:R-:W-:Y:S04]  /*46d80*/  STL [R1+0x10e8], R33 ;  /* 0x0010e82101007387 */ /* 0x000fe80000100800 */
[----:B------:R-:W-:Y:S01]  /*46d90*/  STL [R1+0x1570], R32 ;  /* 0x0015702001007387 */ /* 0x000fe20000100800 */
[----:B--2---:R-:W-:Y:S02]  /*46da0*/  IADD3.X R31, PT, PT, R31, UR14, RZ, P5, !PT ;  /* 0x0000000e1f1f7c10 */ /* 0x004fe4000affe4ff */
        /* <DEDUP_REMOVED lines=33> */
[----:B------:R-:W-:Y:S02]  /*46fc0*/  IADD3.X R13, PT, PT, R13, UR14, RZ, P4, !PT ;  /* 0x0000000e0d0d7c10 */ /* 0x000fe4000a7fe4ff */
[----:B------:R-:W-:Y:S01]  /*46fd0*/  IADD3 R6, P4, PT, R6, UR12, RZ ;  /* 0x0000000c06067c10 */ /* 0x000fe2000ff9e0ff */
[----:B------:R-:W-:Y:S04]  /*46fe0*/  STL [R1+0x10b0], R15 ;  /* 0x0010b00f01007387 */ /* 0x000fe80000100800 */
[----:B------:R0:W-:Y:S04]  /*46ff0*/  STL [R1+0x109c], R6 ;  /* 0x00109c0601007387 */ /* 0x0001e80000100800 */
[----:B------:R-:W-:Y:S04]  /*47000*/  STL [R1+0x1558], R14 ;  /* 0x0015580e01007387 */ /* 0x000fe80000100800 */
[----:B0-----:R-:W2:Y:S01]  /*47010*/  LDL.LU R6, [R1+0x1084] ;  /* 0x0010840001067983 */ /* 0x001ea20000300800 */
[----:B------:R-:W-:-:S02]  /*47020*/  IADD3.X R12, PT, PT, R12, UR14, RZ, P3, !PT ;  /* 0x0000000e0c0c7c10 */ /* 0x000fc40009ffe4ff */
[----:B------:R-:W-:Y:S01]  /*47030*/  IADD3 R10, P3, PT, R10, UR12, RZ ;  /* 0x0000000c0a0a7c10 */ /* 0x000fe2000ff7e0ff */
[----:B------:R-:W-:Y:S04]  /*47040*/  STL [R1+0x10a8], R13 ;  /* 0x0010a80d01007387 */ /* 0x000fe80000100800 */
[----:B------:R0:W-:Y:S04]  /*47050*/  STL [R1+0x1094], R10 ;  /* 0x0010940a01007387 */ /* 0x0001e80000100800 */
[----:B------:R-:W-:Y:S01]  /*47060*/  STL [R1+0x10a0], R12 ;  /* 0x0010a00c01007387 */ /* 0x000fe20000100800 */
[----:B---3--:R-:W-:-:S03]  /*47070*/  IADD3.X R5, PT, PT, R5, UR14, RZ, P6, !PT ;  /* 0x0000000e05057c10 */ /* 0x008fc6000b7fe4ff */
[----:B0-----:R-:W3:Y:S04]  /*47080*/  LDL.LU R10, [R1+0x1098] ;  /* 0x00109800010a7983 */ /* 0x001ee80000300800 */
[----:B------:R0:W-:Y:S04]  /*47090*/  STL [R1+0x155c], R5 ;  /* 0x00155c0501007387 */ /* 0x0001e80000100800 */
[----:B0-----:R-:W3:Y:S01]  /*470a0*/  LDL.LU R5, [R1+0x107c] ;  /* 0x00107c0001057983 */ /* 0x001ee20000300800 */
[----:B----4-:R-:W-:-:S03]  /*470b0*/  IADD3 R9, P6, PT, R9, UR12, RZ ;  /* 0x0000000c09097c10 */ /* 0x010fc6000ffde0ff */
[----:B------:R-:W4:Y:S04]  /*470c0*/  LDL.LU R34, [R1+0x1090] ;  /* 0x0010900001227983 */ /* 0x000f280000300800 */
[----:B------:R-:W4:Y:S04]  /*470d0*/  LDL.LU R33, [R1+0x1074] ;  /* 0x0010740001217983 */ /* 0x000f280000300800 */
[----:B------:R-:W-:Y:S04]  /*470e0*/  STL [R1+0x108c], R9 ;  /* 0x00108c0901007387 */ /* 0x000fe80000100800 */
[----:B------:R-:W4:Y:S01]  /*470f0*/  LDL.LU R32, [R1+0x1088] ;  /* 0x0010880001207983 */ /* 0x000f220000300800 */
[----:B------:R-:W-:-:S05]  /*47100*/  IADD3.X R8, PT, PT, R8, UR14, RZ, P5, !PT ;  /* 0x0000000e08087c10 */ /* 0x000fca000affe4ff */
        /* <DEDUP_REMOVED lines=23> */
[----:B--2---:R-:W-:-:S05]  /*47280*/  IADD3 R6, P5, PT, R6, UR12, RZ ;  /* 0x0000000c06067c10 */ /* 0x004fca000ffbe0ff */
[----:B------:R0:W-:Y:S04]  /*47290*/  STL [R1+0x1084], R6 ;  /* 0x0010840601007387 */ /* 0x0001e80000100800 */
[----:B0-----:R-:W2:Y:S01]  /*472a0*/  LDL.LU R6, [R1+0x1034] ;  /* 0x0010340001067983 */ /* 0x001ea20000300800 */
[----:B---3--:R-:W-:-:S05]  /*472b0*/  IADD3.X R10, PT, PT, R10, UR14, RZ, P4, !PT ;  /* 0x0000000e0a0a7c10 */ /* 0x008fca000a7fe4ff */
[----:B------:R0:W-:Y:S01]  /*472c0*/  STL [R1+0x1098], R10 ;  /* 0x0010980a01007387 */ /* 0x0001e20000100800 */
[----:B------:R-:W-:-:S03]  /*472d0*/  IADD3 R5, P4, PT, R5, UR12, RZ ;  /* 0x0000000c05057c10 */ /* 0x000fc6000ff9e0ff */
[----:B0-----:R-:W3:Y:S01]  /*472e0*/  LDL.LU R10, [R1+0x153c] ;  /* 0x00153c00010a7983 */ /* 0x001ee20000300800 */
[----:B----4-:R-:W-:-:S03]  /*472f0*/  IADD3.X R34, PT, PT, R34, UR14, RZ, P3, !PT ;  /* 0x0000000e22227c10 */ /* 0x010fc60009ffe4ff */
[----:B------:R0:W-:Y:S01]  /*47300*/  STL [R1+0x107c], R5 ;  /* 0x00107c0501007387 */ /* 0x0001e20000100800 */
[----:B------:R-:W-:-:S03]  /*47310*/  IADD3 R33, P3, PT, R33, UR12, RZ ;  /* 0x0000000c21217c10 */ /* 0x000fc6000ff7e0ff */
[----:B0-----:R-:W4:Y:S01]  /*47320*/  LDL.LU R5, [R1+0x102c] ;  /* 0x00102c0001057983 */ /* 0x001f220000300800 */
[----:B------:R-:W-:-:S03]  /*47330*/  IADD3.X R32, PT, PT, R32, UR14, RZ, P6, !PT ;  /* 0x0000000e20207c10 */ /* 0x000fc6000b7fe4ff */
[----:B------:R-:W-:Y:S04]  /*47340*/  STL [R1+0x1090], R34 ;  /* 0x0010902201007387 */ /* 0x000fe80000100800 */
        /* <DEDUP_REMOVED lines=39> */
[----:B------:R-:W-:-:S03]  /*475c0*/  IADD3 R12, P4, PT, R12, UR12, RZ ;  /* 0x0000000c0c0c7c10 */ /* 0x000fc6000ff9e0ff */
[----:B------:R0:W-:Y:S01]  /*475d0*/  STL [R1+0x1048], R8 ;  /* 0x0010480801007387 */ /* 0x0001e20000100800 */
[----:B------:R-:W-:-:S03]  /*475e0*/  IADD3.X R9, PT, PT, R9, UR14, RZ, P3, !PT ;  /* 0x0000000e09097c10 */ /* 0x000fc60009ffe4ff */
[----:B------:R-:W-:Y:S04]  /*475f0*/  STL [R1+0x1050], R14 ;  /* 0x0010500e01007387 */ /* 0x000fe80000100800 */
[----:B0-----:R-:W4:Y:S04]  /*47600*/  LDL.LU R8, [R1+0x1534] ;  /* 0x0015340001087983 */ /* 0x001f280000300800 */
[----:B------:R-:W-:Y:S04]  /*47610*/  STL [R1+0x1538], R13 ;  /* 0x0015380d01007387 */ /* 0x000fe80000100800 */
[----:B------:R0:W-:Y:S04]  /*47620*/  STL [R1+0x1040], R9 ;  /* 0x0010400901007387 */ /* 0x0001e80000100800 */
[----:B------:R-:W-:Y:S04]  /*47630*/  STL [R1+0x103c], R12 ;  /* 0x00103c0c01007387 */ /* 0x000fe80000100800 */
[----:B0-----:R-:W4:Y:S01]  /*47640*/  LDL.LU R9, [R1+0x1024] ;  /* 0x0010240001097983 */ /* 0x001f220000300800 */
[----:B--2---:R-:W-:-:S05]  /*47650*/  IADD3 R6, P3, PT, R6, UR12, RZ ;  /* 0x0000000c06067c10 */ /* 0x004fca000ff7e0ff */
[----:B------:R0:W-:Y:S04]  /*47660*/  STL [R1+0x1034], R6 ;  /* 0x0010340601007387 */ /* 0x0001e80000100800 */
[----:B0-----:R-:W2:Y:S01]  /*47670*/  LDL.LU R6, [R1+0x1038] ;  /* 0x0010380001067983 */ /* 0x001ea20000300800 */
[----:B---3--:R-:W-:-:S03]  /*47680*/  IADD3.X R10, PT, PT, R10, UR14, RZ, P6, !PT ;  /* 0x0000000e0a0a7c10 */ /* 0x008fc6000b7fe4ff */
[----:B------:R-:W3:Y:S04]  /*47690*/  LDL.LU R34, [R1+0x101c] ;  /* 0x00101c0001227983 */ /* 0x000ee80000300800 */
[----:B------:R-:W3:Y:S04]  /*476a0*/  LDL.LU R33, [R1+0x1030] ;  /* 0x0010300001217983 */ /* 0x000ee80000300800 */
[----:B------:R-:W-:Y:S04]  /*476b0*/  STL [R1+0x153c], R10 ;  /* 0x00153c0a01007387 */ /* 0x000fe80000100800 */
[----:B------:R-:W3:Y:S01]  /*476c0*/  LDL.LU R32, [R1+0x1014] ;  /* 0x0010140001207983 */ /* 0x000ee20000300800 */
[----:B----4-:R-:W-:-:S05]  /*476d0*/  IADD3 R5, P6, PT, R5, UR12, RZ ;  /* 0x0000000c05057c10 */ /* 0x010fca000ffde0ff */
        /* <DEDUP_REMOVED lines=23> */
[----:B------:R-:W-:-:S05]  /*47850*/  IADD3.X R8, PT, PT, R8, UR14, RZ, P5, !PT ;  /* 0x0000000e08087c10 */ /* 0x000fca000affe4ff */
[----:B------:R0:W-:Y:S04]  /*47860*/  STL [R1+0x1534], R8 ;  /* 0x0015340801007387 */ /* 0x0001e80000100800 */
[----:B0-----:R-:W4:Y:S01]  /*47870*/  LDL.LU R8, [R1+0xfe0] ;  /* 0x000fe00001087983 */ /* 0x001f220000300800 */
[----:B------:R-:W-:-:S05]  /*47880*/  IADD3 R9, P5, PT, R9, UR12, RZ ;  /* 0x0000000c09097c10 */ /* 0x000fca000ffbe0ff */
[----:B------:R0:W-:Y:S04]  /*47890*/  STL [R1+0x1024], R9 ;  /* 0x0010240901007387 */ /* 0x0001e80000100800 */
[----:B0-----:R-:W4:Y:S01]  /*478a0*/  LDL.LU R9, [R1+0xfd4] ;  /* 0x000fd40001097983 */ /* 0x001f220000300800 */
[----:B--2---:R-:W-:-:S05]  /*478b0*/  IADD3.X R6, PT, PT, R6, UR14, RZ, P4, !PT ;  /* 0x0000000e06067c10 */ /* 0x004fca000a7fe4ff */
[----:B------:R0:W-:Y:S04]  /*478c0*/  STL [R1+0x1038], R6 ;  /* 0x0010380601007387 */ /* 0x0001e80000100800 */
[----:B0-----:R-:W2:Y:S01]  /*478d0*/  LDL.LU R6, [R1+0x151c] ;  /* 0x00151c0001067983 */ /* 0x001ea20000300800 */
[----:B---3--:R-:W-:Y:S02]  /*478e0*/  IADD3 R34, P4, PT, R34, UR12, RZ ;  /* 0x0000000c22227c10 */ /* 0x008fe4000ff9e0ff */
[----:B------:R-:W-:Y:S02]  /*478f0*/  IADD3.X R33, PT, PT, R33, UR14, RZ, P3, !PT ;  /* 0x0000000e21217c10 */ /* 0x000fe40009ffe4ff */
[----:B------:R-:W-:Y:S01]  /*47900*/  IADD3 R32, P3, PT, R32, UR12, RZ ;  /* 0x0000000c20207c10 */ /* 0x000fe2000ff7e0ff */
[----:B------:R-:W-:Y:S01]  /*47910*/  STL [R1+0x101c], R34 ;  /* 0x00101c2201007387 */ /* 0x000fe20000100800 */
[----:B----4-:R-:W-:-:S03]  /*47920*/  IADD3.X R31, PT, PT, R31, UR14, RZ, P6, !PT ;  /* 0x0000000e1f1f7c10 */ /* 0x010fc6000b7fe4ff */
        /* <DEDUP_REMOVED lines=37> */
[----:B------:R-:W-:Y:S01]  /*47b80*/  STL [R1+0xff8], R15 ;  /* 0x000ff80f01007387 */ /* 0x000fe20000100800 */
[----:B------:R-:W-:-:S03]  /*47b90*/  IADD3.X R12, PT, PT, R12, UR14, RZ, P4, !PT ;  /* 0x0000000e0c0c7c10 */ /* 0x000fc6000a7fe4ff */
[----:B------:R0:W-:Y:S01]  /*47ba0*/  STL [R1+0x1518], R5 ;  /* 0x0015180501007387 */ /* 0x0001e20000100800 */
[----:B------:R-:W-:-:S03]  /*47bb0*/  IADD3 R10, P4, PT, R10, UR12, RZ ;  /* 0x0000000c0a0a7c10 */ /* 0x000fc6000ff9e0ff */
[----:B------:R-:W-:Y:S04]  /*47bc0*/  STL [R1+0x1520], R14 ;  /* 0x0015200e01007387 */ /* 0x000fe80000100800 */
[----:B0-----:R-:W3:Y:S04]  /*47bd0*/  LDL.LU R5, [R1+0xfcc] ;  /* 0x000fcc0001057983 */ /* 0x001ee80000300800 */
[----:B------:R-:W-:Y:S04]  /*47be0*/  STL [R1+0xff0], R13 ;  /* 0x000ff00d01007387 */ /* 0x000fe80000100800 */
[----:B------:R0:W-:Y:S04]  /*47bf0*/  STL [R1+0xfdc], R10 ;  /* 0x000fdc0a01007387 */ /* 0x0001e80000100800 */
[----:B------:R-:W-:Y:S01]  /*47c00*/  STL [R1+0xfe8], R12 ;  /* 0x000fe80c01007387 */ /* 0x000fe20000100800 */
[----:B------:R-:W-:-:S03]  /*47c10*/  IADD3.X R8, PT, PT, R8, UR14, RZ, P3, !PT ;  /* 0x0000000e08087c10 */ /* 0x000fc60009ffe4ff */
[----:B0-----:R-:W4:Y:S04]  /*47c20*/  LDL.LU R10, [R1+0x1514] ;  /* 0x00151400010a7983 */ /* 0x001f280000300800 */
[----:B------:R0:W-:Y:S04]  /*47c30*/  STL [R1+0xfe0], R8 ;  /* 0x000fe00801007387 */ /* 0x0001e80000100800 */
[----:B0-----:R-:W4:Y:S01]  /*47c40*/  LDL.LU R8, [R1+0xfc4] ;  /* 0x000fc40001087983 */ /* 0x001f220000300800 */
[----:B------:R-:W-:-:S03]  /*47c50*/  IADD3 R9, P3, PT, R9, UR12, RZ ;  /* 0x0000000c09097c10 */ /* 0x000fc6000ff7e0ff */
[----:B------:R-:W4:Y:S04]  /*47c60*/  LDL.LU R34, [R1+0xfd8] ;  /* 0x000fd80001227983 */ /* 0x000f280000300800 */
[----:B------:R-:W4:Y:S04]  /*47c70*/  LDL.LU R33, [R1+0xfbc] ;  /* 0x000fbc0001217983 */ /* 0x000f280000300800 */
[----:B------:R-:W-:Y:S04]  /*47c80*/  STL [R1+0xfd4], R9 ;  /* 0x000fd40901007387 */ /* 0x000fe80000100800 */
[----:B------:R-:W4:Y:S01]  /*47c90*/  LDL.LU R32, [R1+0xfd0] ;  /* 0x000fd00001207983 */ /* 0x000f220000300800 */
[----:B--2---:R-:W-:-:S05]  /*47ca0*/  IADD3.X R6, PT, PT, R6, UR14, RZ, P6, !PT ;  /* 0x0000000e06067c10 */ /* 0x004fca000b7fe4ff */
        /* <DEDUP_REMOVED lines=23> */
[----:B---3--:R-:W-:-:S05]  /*47e20*/  IADD3 R5, P6, PT, R5, UR12, RZ ;  /* 0x0000000c05057c10 */ /* 0x008fca000ffde0ff */
[----:B------:R0:W-:Y:S04]  /*47e30*/  STL [R1+0xfcc], R5 ;  /* 0x000fcc0501007387 */ /* 0x0001e80000100800 */
[----:B0-----:R-:W3:Y:S01]  /*47e40*/  LDL.LU R5, [R1+0xf7c] ;  /* 0x000f7c0001057983 */ /* 0x001ee20000300800 */
[----:B----4-:R-:W-:-:S05]  /*47e50*/  IADD3.X R10, PT, PT, R10, UR14, RZ, P5, !PT ;  /* 0x0000000e0a0a7c10 */ /* 0x010fca000affe4ff */
[----:B------:R0:W-:Y:S01]  /*47e60*/  STL [R1+0x1514], R10 ;  /* 0x0015140a01007387 */ /* 0x0001e20000100800 */
[----:B------:R-:W-:-:S03]  /*47e70*/  IADD3 R8, P5, PT, R8, UR12, RZ ;  /* 0x0000000c08087c10 */ /* 0x000fc6000ffbe0ff */
[----:B0-----:R-:W4:Y:S01]  /*47e80*/  LDL.LU R10, [R1+0xf80] ;  /* 0x000f8000010a7983 */ /* 0x001f220000300800 */
[----:B------:R-:W-:-:S03]  /*47e90*/  IADD3.X R34, PT, PT, R34, UR14, RZ, P4, !PT ;  /* 0x0000000e22227c10 */ /* 0x000fc6000a7fe4ff */
[----:B------:R0:W-:Y:S01]  /*47ea0*/  STL [R1+0xfc4], R8 ;  /* 0x000fc40801007387 */ /* 0x0001e20000100800 */
[----:B------:R-:W-:-:S03]  /*47eb0*/  IADD3 R33, P4, PT, R33, UR12, RZ ;  /* 0x0000000c21217c10 */ /* 0x000fc6000ff9e0ff */
[----:B0-----:R-:W4:Y:S01]  /*47ec0*/  LDL.LU R8, [R1+0xf74] ;  /* 0x000f740001087983 */ /* 0x001f220000300800 */
[----:B------:R-:W-:-:S03]  /*47ed0*/  IADD3.X R32, PT, PT, R32, UR14, RZ, P3, !PT ;  /* 0x0000000e20207c10 */ /* 0x000fc60009ffe4ff */
[----:B------:R-:W-:Y:S04]  /*47ee0*/  STL [R1+0xfd8], R34 ;  /* 0x000fd82201007387 */ /* 0x000fe80000100800 */
[----:B------:R-:W-:Y:S04]  /*47ef0*/  STL [R1+0xfbc], R33 ;  /* 0x000fbc2101007387 */ /* 0x000fe80000100800 */
[----:B------:R-:W-:Y:S01]  /*47f00*/  STL [R1+0xfd0], R32 ;  /* 0x000fd02001007387 */ /* 0x000fe20000100800 */
[----:B--2---:R-:W-:Y:S02]  /*47f10*/  IADD3 R31, P3, PT, R31, UR12, RZ ;  /* 0x0000000c1f1f7c10 */ /* 0x004fe4000ff7e0ff */
        /* <DEDUP_REMOVED lines=34> */
[----:B------:R-:W-:-:S05]  /*48140*/  IADD3.X R6, PT, PT, R6, UR14, RZ, P5, !PT ;  /* 0x0000000e06067c10 */ /* 0x000fca000affe4ff */
[----:B------:R0:W-:Y:S04]  /*48150*/  STL [R1+0xf90], R6 ;  /* 0x000f900601007387 */ /* 0x0001e80000100800 */
[----:B------:R-:W-:Y:S04]  /*48160*/  STL [R1+0xf98], R14 ;  /* 0x000f980e01007387 */ /* 0x000fe80000100800 */
[----:B0-----:R-:W2:Y:S01]  /*48170*/  LDL.LU R6, [R1+0x14fc] ;  /* 0x0014fc0001067983 */ /* 0x001ea20000300800 */
[----:B------:R-:W-:Y:S02]  /*48180*/  IADD3 R13, P6, PT, R13, UR12, RZ ;  /* 0x0000000c0d0d7c10 */ /* 0x000fe4000ffde0ff */
[----:B------:R-:W-:-:S02]  /*48190*/  IADD3.X R9, PT, PT, R9, UR14, RZ, P4, !PT ;  /* 0x0000000e09097c10 */ /* 0x000fc4000a7fe4ff */
[----:B------:R-:W-:Y:S01]  /*481a0*/  IADD3 R12, P5, PT, R12, UR12, RZ ;  /* 0x0000000c0c0c7c10 */ /* 0x000fe2000ffbe0ff */
[----:B------:R-:W-:Y:S04]  /*481b0*/  STL [R1+0x1500], R13 ;  /* 0x0015000d01007387 */ /* 0x000fe80000100800 */
[----:B------:R0:W-:Y:S04]  /*481c0*/  STL [R1+0xf88], R9 ;  /* 0x000f880901007387 */ /* 0x0001e80000100800 */
[----:B------:R-:W-:Y:S01]  /*481d0*/  STL [R1+0x14f8], R12 ;  /* 0x0014f80c01007387 */ /* 0x000fe20000100800 */
[----:B---3--:R-:W-:-:S03]  /*481e0*/  IADD3 R5, P4, PT, R5, UR12, RZ ;  /* 0x0000000c05057c10 */ /* 0x008fc6000ff9e0ff */
[----:B0-----:R-:W3:Y:S04]  /*481f0*/  LDL.LU R9, [R1+0xf6c] ;  /* 0x000f6c0001097983 */ /* 0x001ee80000300800 */
[----:B------:R0:W-:Y:S04]  /*48200*/  STL [R1+0xf7c], R5 ;  /* 0x000f7c0501007387 */ /* 0x0001e80000100800 */
[----:B0-----:R-:W3:Y:S01]  /*48210*/  LDL.LU R5, [R1+0x14f4] ;  /* 0x0014f40001057983 */ /* 0x001ee20000300800 */
[----:B----4-:R-:W-:-:S03]  /*48220*/  IADD3.X R10, PT, PT, R10, UR14, RZ, P3, !PT ;  /* 0x0000000e0a0a7c10 */ /* 0x010fc60009ffe4ff */
[----:B------:R-:W4:Y:S04]  /*48230*/  LDL.LU R34, [R1+0xf64] ;  /* 0x000f640001227983 */ /* 0x000f280000300800 */
[----:B------:R-:W4:Y:S04]  /*48240*/  LDL.LU R33, [R1+0xf78] ;  /* 0x000f780001217983 */ /* 0x000f280000300800 */
[----:B------:R-:W-:Y:S01]  /*48250*/  STL [R1+0xf80], R10 ;  /* 0x000f800a01007387 */ /* 0x000fe20000100800 */
[----:B------:R-:W-:-:S03]  /*48260*/  IADD3 R8, P3, PT, R8, UR12, RZ ;  /* 0x0000000c08087c10 */ /* 0x000fc6000ff7e0ff */
        /* <DEDUP_REMOVED lines=29> */
[----:B------:R-:W-:-:S03]  /*48440*/  IADD3.X R5, PT, PT, R5, UR14, RZ, P5, !PT ;  /* 0x0000000e05057c10 */ /* 0x000fc6000affe4ff */
[----:B0-----:R-:W3:Y:S01]  /*48450*/  LDL.LU R9, [R1+0xf1c] ;  /* 0x000f1c0001097983 */ /* 0x001ee20000300800 */
[----:B----4-:R-:W-:-:S03]  /*48460*/  IADD3 R34, P5, PT, R34, UR12, RZ ;  /* 0x0000000c22227c10 */ /* 0x010fc6000ffbe0ff */
[----:B------:R0:W-:Y:S01]  /*48470*/  STL [R1+0x14f4], R5 ;  /* 0x0014f40501007387 */ /* 0x0001e20000100800 */
[----:B------:R-:W-:-:S03]  /*48480*/  IADD3.X R33, PT, PT, R33, UR14, RZ, P4, !PT ;  /* 0x0000000e21217c10 */ /* 0x000fc6000a7fe4ff */
[----:B0-----:R-:W4:Y:S01]  /*48490*/  LDL.LU R5, [R1+0xf20] ;  /* 0x000f200001057983 */ /* 0x001f220000300800 */
        /* <DEDUP_REMOVED lines=52> */
[----:B0-----:R-:W2:Y:S04]  /*487e0*/  LDL.LU R6, [R1+0xf0c] ;  /* 0x000f0c0001067983 */ /* 0x001ea80000300800 */
[----:B------:R-:W2:Y:S01]  /*487f0*/  LDL.LU R34, [R1+0x14d4] ;  /* 0x0014d40001227983 */ /* 0x000ea20000300800 */
[----:B---3--:R-:W-:-:S03]  /*48800*/  IADD3 R9, P4, PT, R9, UR12, RZ ;  /* 0x0000000c09097c10 */ /* 0x008fc6000ff9e0ff */
[----:B------:R-:W3:Y:S04]  /*48810*/  LDL.LU R33, [R1+0xf04] ;  /* 0x000f040001217983 */ /* 0x000ee80000300800 */
[----:B------:R-:W-:Y:S04]  /*48820*/  STL [R1+0xf1c], R9 ;  /* 0x000f1c0901007387 */ /* 0x000fe80000100800 */
[----:B------:R-:W3:Y:S01]  /*48830*/  LDL.LU R32, [R1+0xf18] ;  /* 0x000f180001207983 */ /* 0x000ee20000300800 */
[----:B----4-:R-:W-:-:S05]  /*48840*/  IADD3.X R5, PT, PT, R5, UR14, RZ, P3, !PT ;  /* 0x0000000e05057c10 */ /* 0x010fca0009ffe4ff */
        /* <DEDUP_REMOVED lines=32> */
[----:B------:R-:W-:Y:S02]  /*48a50*/  IADD3.X R34, PT, PT, R34, UR14, RZ, P5, !PT ;  /* 0x0000000e22227c10 */ /* 0x000fe4000affe4ff */
[----:B---3--:R-:W-:Y:S02]  /*48a60*/  IADD3 R33, P5, PT, R33, UR12, RZ ;  /* 0x0000000c21217c10 */ /* 0x008fe4000ffbe0ff */
[----:B------:R-:W-:Y:S01]  /*48a70*/  IADD3.X R32, PT, PT, R32, UR14, RZ, P4, !PT ;  /* 0x0000000e20207c10 */ /* 0x000fe2000a7fe4ff */
[----:B------:R-:W-:Y:S04]  /*48a80*/  STL [R1+0x14d4], R34 ;  /* 0x0014d42201007387 */ /* 0x000fe80000100800 */
[----:B------:R-:W-:Y:S01]  /*48a90*/  STL [R1+0xf04], R33 ;  /* 0x000f042101007387 */ /* 0x000fe20000100800 */
[----:B----4-:R-:W-:-:S03]  /*48aa0*/  IADD3 R31, P4, PT, R31, UR12, RZ ;  /* 0x0000000c1f1f7c10 */ /* 0x010fc6000ff9e0ff */
        /* <DEDUP_REMOVED lines=41> */
[----:B0-----:R-:W3:Y:S04]  /*48d40*/  LDL.LU R5, [R1+0xec0] ;  /* 0x000ec00001057983 */ /* 0x001ee80000300800 */
[----:B------:R-:W-:Y:S04]  /*48d50*/  STL [R1+0xec4], R13 ;  /* 0x000ec40d01007387 */ /* 0x000fe80000100800 */
[----:B------:R0:W-:Y:S04]  /*48d60*/  STL [R1+0xed0], R9 ;  /* 0x000ed00901007387 */ /* 0x0001e80000100800 */
[----:B------:R-:W-:Y:S01]  /*48d70*/  STL [R1+0x14c0], R12 ;  /* 0x0014c00c01007387 */ /* 0x000fe20000100800 */
[----:B------:R-:W-:-:S03]  /*48d80*/  IADD3 R8, P5, PT, R8, UR12, RZ ;  /* 0x0000000c08087c10 */ /* 0x000fc6000ffbe0ff */
[----:B0-----:R-:W4:Y:S04]  /*48d90*/  LDL.LU R9, [R1+0xeb4] ;  /* 0x000eb40001097983 */ /* 0x001f280000300800 */
[----:B------:R0:W-:Y:S04]  /*48da0*/  STL [R1+0x14b8], R8 ;  /* 0x0014b80801007387 */ /* 0x0001e80000100800 */
[----:B0-----:R-:W4:Y:S01]  /*48db0*/  LDL.LU R8, [R1+0x14bc] ;  /* 0x0014bc0001087983 */ /* 0x001f220000300800 */
[----:B------:R-:W-:-:S03]  /*48dc0*/  IADD3.X R10, PT, PT, R10, UR14, RZ, P4, !PT ;  /* 0x0000000e0a0a7c10 */ /* 0x000fc6000a7fe4ff */
        /* <DEDUP_REMOVED lines=87> */
[----:B------:R-:W-:Y:S04]  /*49340*/  STL [R1+0xe78], R12 ;  /* 0x000e780c01007387 */ /* 0x000fe80000100800 */
[----:B0-----:R-:W2:Y:S01]  /*49350*/  LDL.LU R10, [R1+0xe60] ;  /* 0x000e6000010a7983 */ /* 0x001ea20000300800 */
[----:B---3--:R-:W-:-:S05]  /*49360*/  IADD3.X R5, PT, PT, R5, UR14, RZ, P5, !PT ;  /* 0x0000000e05057c10 */ /* 0x008fca000affe4ff */
        /* <DEDUP_REMOVED lines=34> */
[----:B------:R-:W-:-:S05]  /*49590*/  IADD3.X R10, PT, PT, R10, UR14, RZ, P3, !PT ;  /* 0x0000000e0a0a7c10 */ /* 0x000fca0009ffe4ff */
[----:B------:R0:W-:Y:S04]  /*495a0*/  STL [R1+0xe60], R10 ;  /* 0x000e600a01007387 */ /* 0x0001e80000100800 */
[----:B0-----:R-:W2:Y:S01]  /*495b0*/  LDL.LU R10, [R1+0xe10] ;  /* 0x000e1000010a7983 */ /* 0x001ea20000300800 */
[----:B---3--:R-:W-:Y:S02]  /*495c0*/  IADD3 R5, P3, PT, R5, UR12, RZ ;  /* 0x0000000c05057c10 */ /* 0x008fe4000ff7e0ff */
[----:B----4-:R-:W-:-:S03]  /*495d0*/  IADD3.X R34, PT, PT, R34, UR14, RZ, P6, !PT ;  /* 0x0000000e22227c10 */ /* 0x010fc6000b7fe4ff */
[----:B------:R0:W-:Y:S01]  /*495e0*/  STL [R1+0xe54], R5 ;  /* 0x000e540501007387 */ /* 0x0001e20000100800 */
[----:B------:R-:W-:-:S03]  /*495f0*/  IADD3 R33, P6, PT, R33, UR12, RZ ;  /* 0x0000000c21217c10 */ /* 0x000fc6000ffde0ff */
[----:B0-----:R-:W3:Y:S01]  /*49600*/  LDL.LU R5, [R1+0x1478] ;  /* 0x0014780001057983 */ /* 0x001ee20000300800 */
        /* <DEDUP_REMOVED lines=53> */
[----:B------:R-:W-:-:S03]  /*49960*/  IADD3.X R10, PT, PT, R10, UR14, RZ, P5, !PT ;  /* 0x0000000e0a0a7c10 */ /* 0x000fc6000affe4ff */
[----:B------:R-:W2:Y:S04]  /*49970*/  LDL.LU R34, [R1+0xdf4] ;  /* 0x000df40001227983 */ /* 0x000ea80000300800 */
[----:B------:R-:W2:Y:S04]  /*49980*/  LDL.LU R33, [R1+0x147c] ;  /* 0x00147c0001217983 */ /* 0x000ea80000300800 */
[----:B------:R-:W-:Y:S04]  /*49990*/  STL [R1+0xe10], R10 ;  /* 0x000e100a01007387 */ /* 0x000fe80000100800 */
[----:B------:R-:W2:Y:S01]  /*499a0*/  LDL.LU R32, [R1+0xdec] ;  /* 0x000dec0001207983 */ /* 0x000ea20000300800 */
[----:B---3--:R-:W-:-:S05]  /*499b0*/  IADD3 R5, P5, PT, R5, UR12, RZ ;  /* 0x0000000c05057c10 */ /* 0x008fca000ffbe0ff */
[----:B------:R0:W-:Y:S04]  /*499c0*/  STL [R1+0x1478], R5 ;  /* 0x0014780501007387 */ /* 0x0001e80000100800 */
        /* <DEDUP_REMOVED lines=19> */
[----:B0-----:R-:W3:Y:S04]  /*49b00*/  LDL.LU R5, [R1+0xdac] ;  /* 0x000dac0001057983 */ /* 0x001ee80000300800 */
[----:B------:R-:W3:Y:S04]  /*49b10*/  LDL.LU R12, [R1+0xdc0] ;  /* 0x000dc000010c7983 */ /* 0x000ee80000300800 */
[----:B------:R-:W3:Y:S01]  /*49b20*/  LDL.LU R10, [R1+0xda4] ;  /* 0x000da400010a7983 */ /* 0x000ee20000300800 */
[----:B----4-:R-:W-:-:S05]  /*49b30*/  IADD3.X R8, PT, PT, R8, UR14, RZ, P4, !PT ;  /* 0x0000000e08087c10 */ /* 0x010fca000a7fe4ff */
        /* <DEDUP_REMOVED lines=8> */
[----:B------:R-:W-:Y:S02]  /*49bc0*/  IADD3 R34, P3, PT, R34, UR12, RZ ;  /* 0x0000000c22227c10 */ /* 0x000fe4000ff7e0ff */
[----:B------:R-:W-:Y:S02]  /*49bd0*/  IADD3.X R33, PT, PT, R33, UR14, RZ, P6, !PT ;  /* 0x0000000e21217c10 */ /* 0x000fe4000b7fe4ff */
[----:B------:R-:W-:Y:S01]  /*49be0*/  IADD3 R32, P6, PT, R32, UR12, RZ ;  /* 0x0000000c20207c10 */ /* 0x000fe2000ffde0ff */
[----:B------:R-:W-:Y:S04]  /*49bf0*/  STL [R1+0xdf4], R34 ;  /* 0x000df42201007387 */ /* 0x000fe80000100800 */
[----:B------:R-:W-:Y:S01]  /*49c00*/  STL [R1+0x147c], R33 ;  /* 0x00147c2101007387 */ /* 0x000fe20000100800 */
[----:B---3--:R-:W-:-:S03]  /*49c10*/  IADD3.X R31, PT, PT, R31, UR14, RZ, P5, !PT ;  /* 0x0000000e1f1f7c10 */ /* 0x008fc6000affe4ff */
        /* <DEDUP_REMOVED lines=45> */
[----:B----4-:R-:W-:-:S03]  /*49ef0*/  IADD3.X R8, PT, PT, R8, UR14, RZ, P6, !PT ;  /* 0x0000000e08087c10 */ /* 0x010fc6000b7fe4ff */
        /* <DEDUP_REMOVED lines=99> */
[----:B------:R-:W-:Y:S04]  /*4a530*/  STL [R1+0xd58], R10 ;  /* 0x000d580a01007387 */ /* 0x000fe80000100800 */
[----:B------:R-:W4:Y:S01]  /*4a540*/  LDL.LU R32, [R1+0xd34] ;  /* 0x000d340001207983 */ /* 0x000f220000300800 */
[----:B------:R-:W-:-:S05]  /*4a550*/  IADD3 R8, P6, PT, R8, UR12, RZ ;  /* 0x0000000c08087c10 */ /* 0x000fca000ffde0ff */
        /* <DEDUP_REMOVED lines=35> */
[----:B------:R-:W-:Y:S04]  /*4a790*/  STL [R1+0xd3c], R34 ;  /* 0x000d3c2201007387 */ /* 0x000fe80000100800 */
        /* <DEDUP_REMOVED lines=1914> */
[----:B------:R0:W-:Y:S04]  /*51f40*/  STL [R1+0x15c8], R9 ;  /* 0x0015c80901007387 */ /* 0x0001e80000100800 */
        /* <DEDUP_REMOVED lines=24> */
[----:B-1----:R-:W4:Y:S01]  /*520d0*/  LDL.LU R8, [R1+0x15fc] ;  /* 0x0015fc0001087983 */ /* 0x002f220000300800 */
        /* <DEDUP_REMOVED lines=160> */
[----:B------:R0:W-:Y:S04]  /*52ae0*/  STL [R1+0x1678], R8 ;  /* 0x0016780801007387 */ /* 0x0001e80000100800 */
        /* <DEDUP_REMOVED lines=24> */
[----:B-1----:R-:W2:Y:S01]  /*52c70*/  LDL.LU R6, [R1+0x518] ;  /* 0x0005180001067983 */ /* 0x002ea20000300800 */
        /* <DEDUP_REMOVED lines=56> */
[----:B0-----:R-:W2:Y:S04]  /*53000*/  LDL.LU R8, [R1+0x508] ;  /* 0x0005080001087983 */ /* 0x001ea80000300800 */
[----:B------:R-:W-:Y:S04]  /*53010*/  STL [R1+0x50c], R13 ;  /* 0x00050c0d01007387 */ /* 0x000fe80000100800 */
[----:B------:R0:W-:Y:S04]  /*53020*/  STL [R1+0x518], R6 ;  /* 0x0005180601007387 */ /* 0x0001e80000100800 */
[----:B------:R-:W-:Y:S04]  /*53030*/  STL [R1+0x504], R12 ;  /* 0x0005040c01007387 */ /* 0x000fe80000100800 */
[----:B0-----:R-:W2:Y:S01]  /*53040*/  LDL.LU R6, [R1+0x500] ;  /* 0x0005000001067983 */ /* 0x001ea20000300800 */
[----:B---3--:R-:W-:-:S05]  /*53050*/  IADD3 R5, P3, PT, R5, UR13, RZ ;  /* 0x0000000d05057c10 */ /* 0x008fca000ff7e0ff */
[----:B------:R-:W-:Y:S04]  /*53060*/  STL [R1+0x4fc], R5 ;  /* 0x0004fc0501007387 */ /* 0x000fe80000100800 */
[----:B------:R-:W3:Y:S04]  /*53070*/  LDL.LU R35, [R1+0x4ec] ;  /* 0x0004ec0001237983 */ /* 0x000ee80000300800 */
[----:B------:R-:W3:Y:S01]  /*53080*/  LDL.LU R34, [R1+0x4f8] ;  /* 0x0004f80001227983 */ /* 0x000ee20000300800 */
[----:B----4-:R-:W-:-:S05]  /*53090*/  IADD3.X R10, PT, PT, R10, UR70, RZ, P6, !PT ;  /* 0x000000460a0a7c10 */ /* 0x010fca000b7fe4ff */
[----:B------:R0:W-:Y:S04]  /*530a0*/  STL [R1+0x510], R10 ;  /* 0x0005100a01007387 */ /* 0x0001e80000100800 */
        /* <DEDUP_REMOVED lines=23> */
[----:B-1----:R-:W4:Y:S01]  /*53220*/  LDL.LU R9, [R1+0x490] ;  /* 0x0004900001097983 */ /* 0x002f220000300800 */
[----:B--2---:R-:W-:-:S05]  /*53230*/  IADD3.X R8, PT, PT, R8, UR70, RZ, P5, !PT ;  /* 0x0000004608087c10 */ /* 0x004fca000affe4ff */
[----:B------:R0:W-:Y:S04]  /*53240*/  STL [R1+0x508], R8 ;  /* 0x0005080801007387 */ /* 0x0001e80000100800 */
[----:B0-----:R-:W2:Y:S01]  /*53250*/  LDL.LU R8, [R1+0x48c] ;  /* 0x00048c0001087983 */ /* 0x001ea20000300800 */
[----:B------:R-:W-:-:S03]  /*53260*/  IADD3.X R6, PT, PT, R6, UR70, RZ, P4, !PT ;  /* 0x0000004606067c10 */ /* 0x000fc6000a7fe4ff */
[----:B------:R-:W2:Y:S04]  /*53270*/  LDL.LU R13, [R1+0x4a0] ;  /* 0x0004a000010d7983 */ /* 0x000ea80000300800 */
[----:B------:R-:W2:Y:S04]  /*53280*/  LDL.LU R12, [R1+0x498] ;  /* 0x00049800010c7983 */ /* 0x000ea80000300800 */
[----:B------:R0:W-:Y:S04]  /*53290*/  STL [R1+0x500], R6 ;  /* 0x0005000601007387 */ /* 0x0001e80000100800 */
[----:B0-----:R-:W2:Y:S01]  /*532a0*/  LDL.LU R6, [R1+0x488] ;  /* 0x0004880001067983 */ /* 0x001ea20000300800 */
[----:B---3--:R-:W-:-:S02]  /*532b0*/  IADD3 R35, P4, PT, R35, UR13, RZ ;  /* 0x0000000d23237c10 */ /* 0x008fc4000ff9e0ff */
[----:B------:R-:W-:Y:S01]  /*532c0*/  IADD3.X R34, PT, PT, R34, UR70, RZ, P3, !PT ;  /* 0x0000004622227c10 */ /* 0x000fe20009ffe4ff */
[----:B------:R-:W-:Y:S02]  /*532d0*/  IMAD.U32 R5, RZ, RZ, UR62 ;  /* 0x0000003eff057e24 */ /* 0x000fe4000f8e00ff */
[----:B------:R-:W-:Y:S02]  /*532e0*/  STL [R1+0x4ec], R35 ;  /* 0x0004ec2301007387 */ /* 0x000fe40000100800 */
[----:B------:R-:W0:Y:S01]  /*532f0*/  SYNCS.PHASECHK.TRANS64.TRYWAIT P5, [UR77], R5 ;  /* 0x00000005ff0075a7 */ /* 0x000e2200080a114d */
[----:B----4-:R-:W-:Y:S01]  /*53300*/  IADD3 R33, P3, PT, R33, UR13, RZ ;  /* 0x0000000d21217c10 */ /* 0x010fe2000ff7e0ff */
[----:B------:R-:W-:Y:S04]  /*53310*/  STL [R1+0x4f8], R34 ;  /* 0x0004f82201007387 */ /* 0x000fe80000100800 */
[----:B------:R-:W-:Y:S01]  /*53320*/  STL [R1+0x4e4], R33 ;  /* 0x0004e42101007387 */ /* 0x000fe20000100800 */
[----:B------:R-:W-:-:S02]  /*53330*/  IADD3.X R32, PT, PT, R32, UR70, RZ, P6, !PT ;  /* 0x0000004620207c10 */ /* 0x000fc4000b7fe4ff */
        /* <DEDUP_REMOVED lines=34> */
[----:B------:R-:W-:Y:S04]  /*53560*/  STL [R1+0x4b8], R18 ;  /* 0x0004b81201007387 */ /* 0x000fe80000100800 */
[----:B------:R-:W-:Y:S04]  /*53570*/  STL [R1+0x4a4], R17 ;  /* 0x0004a41101007387 */ /* 0x000fe80000100800 */
[----:B------:R-:W-:Y:S01]  /*53580*/  STL [R1+0x4b0], R16 ;  /* 0x0004b01001007387 */ /* 0x000fe20000100800 */
[----:B------:R-:W-:-:S03]  /*53590*/  PRMT R7, RZ, 0x7610, R7 ;  /* 0x00007610ff077816 */ /* 0x000fc60000000007 */
[----:B------:R1:W-:Y:S04]  /*535a0*/  STL [R1+0x494], R10 ;  /* 0x0004940a01007387 */ /* 0x0003e80000100800 */
[----:B------:R3:W-:Y:S04]  /*535b0*/  STL [R1+0x49c], R15 ;  /* 0x00049c0f01007387 */ /* 0x0007e80000100800 */
[----:B------:R3:W-:Y:S01]  /*535c0*/  STL [R1+0x4a8], R14 ;  /* 0x0004a80e01007387 */ /* 0x0007e20000100800 */
[--C-:B-1----:R-:W-:Y:S02]  /*535d0*/  SHF.R.U32.HI R10, RZ, 0x6, R11.reuse ;  /* 0x00000006ff0a7819 */ /* 0x102fe4000001160b */
[----:B------:R-:W-:-:S02]  /*535e0*/  SHF.R.U32.HI R11, RZ, 0x6, R11 ;  /* 0x00000006ff0b7819 */ /* 0x000fc4000001160b */
[----:B------:R-:W-:Y:S02]  /*535f0*/  SGXT.U32 R10, R10, 0x1 ;  /* 0x000000010a0a781a */ /* 0x000fe40000000000 */
[----:B------:R-:W-:Y:S02]  /*53600*/  SGXT.U32 R11, R11, 0x1 ;  /* 0x000000010b0b781a */ /* 0x000fe40000000000 */
[----:B------:R-:W-:Y:S02]  /*53610*/  LOP3.LUT R10, R10, 0x4, RZ, 0xfc, !PT ;  /* 0x000000040a0a7812 */ /* 0x000fe400078efcff */
[----:B------:R-:W-:Y:S02]  /*53620*/  LOP3.LUT R11, R11, 0x2, RZ, 0xfc, !PT ;  /* 0x000000020b0b7812 */ /* 0x000fe400078efcff */
[----:B--2---:R-:W-:Y:S02]  /*53630*/  IADD3 R8, P6, PT, R8, UR13, RZ ;  /* 0x0000000d08087c10 */ /* 0x004fe4000ffde0ff */
[----:B------:R-:W-:-:S02]  /*53640*/  IADD3.X R13, PT, PT, R13, UR70, RZ, P4, !PT ;  /* 0x000000460d0d7c10 */ /* 0x000fc4000a7fe4ff */
[----:B------:R-:W-:-:S03]  /*53650*/  IADD3.X R12, PT, PT, R12, UR70, RZ, P3, !PT ;  /* 0x000000460c0c7c10 */ /* 0x000fc60009ffe4ff */
[----:B------:R3:W-:Y:S04]  /*53660*/  STL [R1+0x4a0], R13 ;  /* 0x0004a00d01007387 */ /* 0x0007e80000100800 */
[----:B------:R3:W-:Y:S04]  /*53670*/  STL [R1+0x498], R12 ;  /* 0x0004980c01007387 */ /* 0x0007e80000100800 */
[----:B------:R3:W-:Y:S01]  /*53680*/  STL [R1+0x490], R9 ;  /* 0x0004900901007387 */ /* 0x0007e20000100800 */
[----:B------:R-:W-:-:S05]  /*53690*/  IADD3.X R6, PT, PT, R6, UR70, RZ, P6, !PT ;  /* 0x0000004606067c10 */ /* 0x000fca000b7fe4ff */
[----:B------:R3:W-:Y:S04]  /*536a0*/  STL [R1+0x488], R6 ;  /* 0x0004880601007387 */ /* 0x0007e80000100800 */
[----:B------:R3:W-:Y:S04]  /*536b0*/  STL [R1+0x48c], R8 ;  /* 0x00048c0801007387 */ /* 0x0007e80000100800 */
[----:B------:R3:W-:Y:S01]  /*536c0*/  STL.S16 [R1+0x1bc], R7 ;  /* 0x0001bc0701007387 */ /* 0x0007e20000100600 */
[----:B------:R-:W-:Y:S02]  /*536d0*/  ISETP.GE.AND P4, PT, R11, UR63, PT ;  /* 0x0000003f0b007c0c */ /* 0x000fe4000bf86270 */
[----:B------:R-:W-:Y:S01]  /*536e0*/  ISETP.GE.AND P3, PT, R10, UR63, PT ;  /* 0x0000003f0a007c0c */ /* 0x000fe2000bf66270 */
[----:B0----5:R-:W-:-:S12]  /*536f0*/  @!P5 BRA `(.L_x_8) ;  /* 0x0000023c0048d947 */ /* 0x021fd80003800000 */
.L_x_16:
[----:B------:R-:W-:Y:S04]  /*53700*/  STL [R1+0x1e04], R35 ;  /* 0x001e042301007387 */ /* 0x000fe80000100800 */
[----:B---3--:R-:W2:Y:S04]  /*53710*/  LDL R7, [R1+0x488] ;  /* 0x0004880001077983 */ /* 0x008ea80000100800 */
[----:B------:R-:W2:Y:S04]  /*53720*/  LDL R6, [R1+0x48c] ;  /* 0x00048c0001067983 */ /* 0x000ea80000100800 */
[----:B------:R0:W-:Y:S04]  /*53730*/  STL [R1+0x1e00], R34 ;  /* 0x001e002201007387 */ /* 0x0001e80000100800 */
[----:B0-----:R-:W2:Y:S04]  /*53740*/  LDL R34, [R1+0x1bc] ;  /* 0x0001bc0001227983 */ /* 0x001ea80000100800 */
        /* <DEDUP_REMOVED lines=52> */
[----:B------:R0:W-:Y:S04]  /*53a90*/  STL [R1+0x1d2c], R84 ;  /* 0x001d2c5401007387 */ /* 0x0001e80000100800 */
[----:B0-----:R-:W3:Y:S01]  /*53aa0*/  LDL R84, [R1+0x4a4] ;  /* 0x0004a40001547983 */ /* 0x001ee20000100800 */
[----:B------:R-:W-:-:S03]  /*53ab0*/  PRMT R82, RZ, 0x7610, R82 ;  /* 0x00007610ff527816 */ /* 0x000fc60000000052 */
        /* <DEDUP_REMOVED lines=19> */
[----:B--2---:R-:W2:Y:S04]  /*53bf0*/  @!P2 LDG.E.U16 R34, desc[UR16][R6.64] ;  /* 0x000000100622a981 */ /* 0x004ea8000c1e1500 */
        /* <DEDUP_REMOVED lines=13> */
[----:B-----5:R-:W-:Y:S04]  /*53cd0*/  STL [R1+0x1ca8], R2 ;  /* 0x001ca80201007387 */ /* 0x020fe80000100800 */
        /* <DEDUP_REMOVED lines=79> */
[----:B------:R-:W0:Y:S03]  /*541d0*/  S2R R35, SR_TID.X ;  /* 0x0000000000237919 */ /* 0x000e260000002100 */
        /* <DEDUP_REMOVED lines=8> */
[----:B0-----:R-:W-:-:S03]  /*54260*/  SHF.R.U32.HI R35, RZ, 0x6, R35 ;  /* 0x00000006ff237819 */ /* 0x001fc60000011623 */
[----:B------:R-:W-:Y:S01]  /*54270*/  STL [R1+0x1b00], R3 ;  /* 0x001b000301007387 */ /* 0x000fe20000100800 */
[----:B------:R-:W-:-:S03]  /*54280*/  SGXT.U32 R35, R35, 0x1 ;  /* 0x000000012323781a */ /* 0x000fc60000000000 */
[----:B------:R-:W-:Y:S01]  /*54290*/  STL [R1+0x1b08], R3 ;  /* 0x001b080301007387 */ /* 0x000fe20000100800 */
[----:B------:R-:W-:-:S03]  /*542a0*/  LOP3.LUT R35, R35, 0x6, RZ, 0xfc, !PT ;  /* 0x0000000623237812 */ /* 0x000fc600078efcff */
[----:B------:R-:W-:Y:S01]  /*542b0*/  STL [R1+0x1b10], R3 ;  /* 0x001b100301007387 */ /* 0x000fe20000100800 */
[----:B------:R-:W-:-:S03]  /*542c0*/  ISETP.GE.AND P5, PT, R35, UR63, PT ;  /* 0x0000003f23007c0c */ /* 0x000fc6000bfa6270 */
        /* <DEDUP_REMOVED lines=34> */
[----:B------:R-:W4:Y:S04]  /*544f0*/  LDL.LU R35, [R1+0x1e04] ;  /* 0x001e040001237983 */ /* 0x000f280000300800 */
[----:B--2---:R0:W-:Y:S01]  /*54500*/  @!P2 STL [R1+0x1bc], R34 ;  /* 0x0001bc220100a387 */ /* 0x0041e20000100800 */
[----:B------:R-:W1:Y:S03]  /*54510*/  S2R R93, SR_TID.X ;  /* 0x00000000005d7919 */ /* 0x000e660000002100 */
[----:B0-----:R-:W2:Y:S04]  /*54520*/  LDL.LU R34, [R1+0x1e00] ;  /* 0x001e000001227983 */ /* 0x001ea80000300800 */
[----:B------:R-:W2:Y:S04]  /*54530*/  LDL R6, [R1+0x490] ;  /* 0x0004900001067983 */ /* 0x000ea80000100800 */
[----:B------:R-:W2:Y:S02]  /*54540*/  LDL R7, [R1+0x494] ;  /* 0x0004940001077983 */ /* 0x000ea40000100800 */
[----:B--2---:R-:W-:-:S04]  /*54550*/  @!P4 LOP3.LUT R7, R7, R6, RZ, 0x3c, !PT ;  /* 0x000000060707c212 */ /* 0x004fc800078e3cff */
[----:B------:R-:W-:-:S04]  /*54560*/  @!P4 LOP3.LUT R6, R7, R6, RZ, 0x3c, !PT ;  /* 0x000000060706c212 */ /* 0x000fc800078e3cff */
[----:B------:R-:W-:-:S05]  /*54570*/  @!P4 LOP3.LUT R7, R7, R6, RZ, 0x3c, !PT ;  /* 0x000000060707c212 */ /* 0x000fca00078e3cff */
[----:B------:R0:W2:Y:S04]  /*54580*/  @!P4 LDG.E.U16 R82, desc[UR16][R6.64] ;  /* 0x000000100652c981 */ /* 0x0000a8000c1e1500 */
[----:B------:R-:W0:Y:S04]  /*54590*/  LDL R6, [R1+0x498] ;  /* 0x0004980001067983 */ /* 0x000e280000100800 */
[----:B------:R-:W0:Y:S01]  /*545a0*/  LDL R7, [R1+0x49c] ;  /* 0x00049c0001077983 */ /* 0x000e220000100800 */
[----:B------:R-:W-:Y:S02]  /*545b0*/  PRMT R91, RZ, 0x7610, R91 ;  /* 0x00007610ff5b7816 */ /* 0x000fe4000000005b */
[----:B-1----:R-:W-:-:S04]  /*545c0*/  SHF.R.U32.HI R93, RZ, 0x6, R93 ;  /* 0x00000006ff5d7819 */ /* 0x002fc8000001165d */
[----:B------:R-:W-:-:S04]  /*545d0*/  SGXT.U32 R93, R93, 0x1 ;  /* 0x000000015d5d781a */ /* 0x000fc80000000000 */
[----:B------:R-:W-:-:S04]  /*545e0*/  LOP3.LUT R93, R93, 0x8, RZ, 0xfc, !PT ;  /* 0x000000085d5d7812 */ /* 0x000fc800078efcff */
[----:B------:R-:W-:Y:S02]  /*545f0*/  ISETP.GE.AND P2, PT, R93, UR63, PT ;  /* 0x0000003f5d007c0c */ /* 0x000fe4000bf46270 */
[----:B------:R-:W1:Y:S01]  /*54600*/  S2R R93, SR_TID.X ;  /* 0x00000000005d7919 */ /* 0x000e620000002100 */
[----:B0-----:R-:W-:-:S04]  /*54610*/  @!P3 LOP3.LUT R7, R7, R6, RZ, 0x3c, !PT ;  /* 0x000000060707b212 */ /* 0x001fc800078e3cff */
[----:B------:R-:W-:-:S04]  /*54620*/  @!P3 LOP3.LUT R6, R7, R6, RZ, 0x3c, !PT ;  /* 0x000000060706b212 */ /* 0x000fc800078e3cff */
[----:B------:R-:W-:-:S05]  /*54630*/  @!P3 LOP3.LUT R7, R7, R6, RZ, 0x3c, !PT ;  /* 0x000000060707b212 */ /* 0x000fca00078e3cff */
[----:B------:R-:W3:Y:S01]  /*54640*/  @!P3 LDG.E.U16 R91, desc[UR16][R6.64] ;  /* 0x00000010065bb981 */ /* 0x000ee2000c1e1500 */
[----:B-1----:R-:W-:-:S04]  /*54650*/  SHF.R.U32.HI R93, RZ, 0x6, R93 ;  /* 0x00000006ff5d7819 */ /* 0x002fc8000001165d */
[----:B------:R-:W-:-:S04]  /*54660*/  SGXT.U32 R93, R93, 0x1 ;  /* 0x000000015d5d781a */ /* 0x000fc80000000000 */
[----:B------:R-:W-:Y:S01]  /*54670*/  LOP3.LUT R93, R93, 0xa, RZ, 0xfc, !PT ;  /* 0x0000000a5d5d7812 */ /* 0x000fe200078efcff */
[----:B--2---:R0:W-:Y:S03]  /*54680*/  STL [R1+0x1b8], R82 ;  /* 0x0001b85201007387 */ /* 0x0041e60000100800 */
[----:B------:R-:W-:Y:S02]  /*54690*/  ISETP.GE.AND P4, PT, R93, UR63, PT ;  /* 0x0000003f5d007c0c */ /* 0x000fe4000bf86270 */
[----:B------:R-:W2:Y:S01]  /*546a0*/  LDL.LU R93, [R1+0x1dfc] ;  /* 0x001dfc00015d7983 */ /* 0x000ea20000300800 */
[----:B0-----:R-:W0:Y:S03]  /*546b0*/  S2R R82, SR_TID.X ;  /* 0x0000000000527919 */ /* 0x001e260000002100 */
[----:B---3--:R1:W-:Y:S04]  /*546c0*/  STL [R1+0x1b4], R91 ;  /* 0x0001b45b01007387 */ /* 0x0083e80000100800 */
[----:B-1----:R-:W3:Y:S04]  /*546d0*/  LDL.LU R91, [R1+0x1df8] ;  /* 0x001df800015b7983 */ /* 0x002ee80000300800 */
[----:B------:R-:W2:Y:S01]  /*546e0*/  LDL R7, [R1+0x4a0] ;  /* 0x0004a00001077983 */ /* 0x000ea20000100800 */
[----:B0-----:R-:W-:-:S04]  /*546f0*/  SHF.R.U32.HI R6, RZ, 0x6, R82 ;  /* 0x00000006ff067819 */ /* 0x001fc80000011652 */
[----:B------:R-:W-:-:S04]  /*54700*/  SGXT.U32 R6, R6, 0x1 ;  /* 0x000000010606781a */ /* 0x000fc80000000000 */
[----:B------:R-:W-:Y:S02]  /*54710*/  LOP3.LUT R6, R6, 0xc, RZ, 0xfc, !PT ;  /* 0x0000000c06067812 */ /* 0x000fe400078efcff */
[----:B------:R-:W-:Y:S02]  /*54720*/  PRMT R66, RZ, 0x7610, R66 ;  /* 0x00007610ff427816 */ /* 0x000fe40000000042 */
[----:B------:R-:W-:Y:S01]  /*54730*/  ISETP.GE.AND P3, PT, R6, UR63, PT ;  /* 0x0000003f06007c0c */ /* 0x000fe2000bf66270 */
[----:B------:R-:W-:-:S05]  /*54740*/  @!P5 IMAD.MOV.U32 R6, RZ, RZ, R84 ;  /* 0x000000ffff06d224 */ /* 0x000fca00078e0054 */
[----:B--2---:R-:W2:Y:S04]  /*54750*/  @!P5 LDG.E.U16 R66, desc[UR16][R6.64] ;  /* 0x000000100642d981 */ /* 0x004ea8000c1e1500 */
[----:B--2---:R0:W-:Y:S04]  /*54760*/  STL [R1+0x1b0], R66 ;  /* 0x0001b04201007387 */ /* 0x0041e80000100800 */
[----:B------:R-:W2:Y:S04]  /*54770*/  LDL R6, [R1+0x4a8] ;  /* 0x0004a80001067983 */ /* 0x000ea80000100800 */
[----:B------:R-:W2:Y:S01]  /*54780*/  LDL R7, [R1+0x4ac] ;  /* 0x0004ac0001077983 */ /* 0x000ea20000100800 */
[----:B------:R-:W-:-:S02]  /*54790*/  PRMT R86, RZ, 0x7610, R86 ;  /* 0x00007610ff567816 */ /* 0x000fc40000000056 */
[----:B0-----:R-:W-:Y:S01]  /*547a0*/  SHF.R.U32.HI R66, RZ, 0x6, R82 ;  /* 0x00000006ff427819 */ /* 0x001fe20000011652 */
[----:B------:R-:W3:Y:S01]  /*547b0*/  LDL R84, [R1+0x4c8] ;  /* 0x0004c80001547983 */ /* 0x000ee20000100800 */
[----:B--2---:R-:W-:-:S04]  /*547c0*/  @!P2 LOP3.LUT R7, R7, R6, RZ, 0x3c, !PT ;  /* 0x000000060707a212 */ /* 0x004fc800078e3cff */
[----:B------:R-:W-:-:S04]  /*547d0*/  @!P2 LOP3.LUT R6, R7, R6, RZ, 0x3c, !PT ;  /* 0x000000060706a212 */ /* 0x000fc800078e3cff */
[----:B------:R-:W-:-:S05]  /*547e0*/  @!P2 LOP3.LUT R7, R7, R6, RZ, 0x3c, !PT ;  /* 0x000000060707a212 */ /* 0x000fca00078e3cff */
[----:B------:R-:W2:Y:S01]  /*547f0*/  @!P2 LDG.E.U16 R86, desc[UR16][R6.64] ;  /* 0x000000100656a981 */ /* 0x000ea2000c1e1500 */
[----:B------:R-:W-:-:S04]  /*54800*/  SGXT.U32 R66, R66, 0x1 ;  /* 0x000000014242781a */ /* 0x000fc80000000000 */
[----:B------:R-:W-:-:S04]  /*54810*/  LOP3.LUT R66, R66, 0xe, RZ, 0xfc, !PT ;  /* 0x0000000e42427812 */ /* 0x000fc800078efcff */
[----:B------:R-:W-:Y:S02]  /*54820*/  ISETP.GE.AND P5, PT, R66, UR63, PT ;  /* 0x0000003f42007c0c */ /* 0x000fe4000bfa6270 */
[----:B------:R-:W3:Y:S04]  /*54830*/  LDL R66, [R1+0x4cc] ;  /* 0x0004cc0001427983 */ /* 0x000ee80000100800 */
[----:B--2---:R0:W-:Y:S04]  /*54840*/  STL [R1+0x1ac], R86 ;  /* 0x0001ac5601007387 */ /* 0x0041e80000100800 */
[----:B0-----:R-:W2:Y:S04]  /*54850*/  LDL.LU R86, [R1+0x1df4] ;  /* 0x001df40001567983 */ /* 0x001ea80000300800 */
[----:B------:R-:W2:Y:S04]  /*54860*/  LDL R6, [R1+0x4b0] ;  /* 0x0004b00001067983 */ /* 0x000ea80000100800 */
[----:B------:R-:W2:Y:S01]  /*54870*/  LDL R7, [R1+0x4b4] ;  /* 0x0004b40001077983 */ /* 0x000ea20000100800 */
[----:B------:R-:W-:-:S02]  /*54880*/  PRMT R74, RZ, 0x7610, R74 ;  /* 0x00007610ff4a7816 */ /* 0x000fc4000000004a */
[----:B--2---:R-:W-:-:S04]  /*54890*/  @!P4 LOP3.LUT R7, R7, R6, RZ, 0x3c, !PT ;  /* 0x000000060707c212 */ /* 0x004fc800078e3cff */
[----:B------:R-:W-:-:S04]  /*548a0*/  @!P4 LOP3.LUT R6, R7, R6, RZ, 0x3c, !PT ;  /* 0x000000060706c212 */ /* 0x000fc800078e3cff */
[----:B------:R-:W-:-:S05]  /*548b0*/  @!P4 LOP3.LUT R7, R7, R6, RZ, 0x3c, !PT ;  /* 0x000000060707c212 */ /* 0x000fca00078e3cff */
[----:B------:R0:W2:Y:S04]  /*548c0*/  @!P4 LDG.E.U16 R74, desc[UR16][R6.64] ;  /* 0x00000010064ac981 */ /* 0x0000a8000c1e1500 */
[----:B------:R-:W0:Y:S04]  /*548d0*/  LDL R6, [R1+0x4b8] ;  /* 0x0004b80001067983 */ /* 0x000e280000100800 */
[----:B------:R-:W0:Y:S01]  /*548e0*/  LDL R7, [R1+0x4bc] ;  /* 0x0004bc0001077983 */ /* 0x000e220000100800 */
[----:B------:R-:W-:Y:S02]  /*548f0*/  PRMT R78, RZ, 0x7610, R78 ;  /* 0x00007610ff4e7816 */ /* 0x000fe4000000004e */
[----:B------:R-:W-:-:S04]  /*54900*/  SHF.R.U32.HI R82, RZ, 0x6, R82 ;  /* 0x00000006ff527819 */ /* 0x000fc80000011652 */
        /* <DEDUP_REMOVED lines=11> */
[----:B--2---:R-:W-:Y:S03]  /*549c0*/  STL [R1+0x1a8], R74 ;  /* 0x0001a84a01007387 */ /* 0x004fe60000100800 */
[----:B------:R-:W-:Y:S02]  /*549d0*/  ISETP.GE.AND P4, PT, R82, UR63, PT ;  /* 0x0000003f52007c0c */ /* 0x000fe4000bf86270 */
[----:B------:R-:W2:Y:S04]  /*549e0*/  LDL.LU R82, [R1+0x1df0] ;  /* 0x001df00001527983 */ /* 0x000ea80000300800 */
[----:B---3--:R0:W-:Y:S04]  /*549f0*/  STL [R1+0x1a4], R78 ;  /* 0x0001a44e01007387 */ /* 0x0081e80000100800 */
[----:B0-----:R-:W3:Y:S04]  /*54a00*/  LDL.LU R78, [R1+0x1dec] ;  /* 0x001dec00014e7983 */ /* 0x001ee80000300800 */
[----:B------:R-:W2:Y:S04]  /*54a10*/  LDL R6, [R1+0x4c0] ;  /* 0x0004c00001067983 */ /* 0x000ea80000100800 */
[----:B------:R-:W2:Y:S01]  /*54a20*/  LDL R7, [R1+0x4c4] ;  /* 0x0004c40001077983 */ /* 0x000ea20000100800 */
[----:B------:R-:W-:Y:S01]  /*54a30*/  PRMT R70, RZ, 0x7610, R70 ;  /* 0x00007610ff467816 */ /* 0x000fe20000000046 */
[----:B------:R-:W0:Y:S01]  /*54a40*/  S2R R74, SR_TID.X ;  /* 0x00000000004a7919 */ /* 0x000e220000002100 */
[----:B--2---:R-:W-:-:S04]  /*54a50*/  @!P5 LOP3.LUT R7, R7, R6, RZ, 0x3c, !PT ;  /* 0x000000060707d212 */ /* 0x004fc800078e3cff */
[----:B------:R-:W-:-:S04]  /*54a60*/  @!P5 LOP3.LUT R6, R7, R6, RZ, 0x3c, !PT ;  /* 0x000000060706d212 */ /* 0x000fc800078e3cff */
[----:B------:R-:W-:-:S05]  /*54a70*/  @!P5 LOP3.LUT R7, R7, R6, RZ, 0x3c, !PT ;  /* 0x000000060707d212 */ /* 0x000fca00078e3cff */
[----:B------:R1:W2:Y:S02]  /*54a80*/  @!P5 LDG.E.U16 R70, desc[UR16][R6.64] ;  /* 0x000000100646d981 */ /* 0x0002a4000c1e1500 */
[----:B-1----:R-:W1:Y:S01]  /*54a90*/  S2R R7, SR_TID.X ;  /* 0x0000000000077919 */ /* 0x002e620000002100 */
[----:B0-----:R-:W-:-:S04]  /*54aa0*/  SHF.R.U32.HI R74, RZ, 0x6, R74 ;  /* 0x00000006ff4a7819 */ /* 0x001fc8000001164a */
[----:B------:R-:W-:Y:S01]  /*54ab0*/  SGXT.U32 R74, R74, 0x1 ;  /* 0x000000014a4a781a */ /* 0x000fe20000000000 */
[----:B------:R-:W-:Y:S01]  /*54ac0*/  @!P2 IMAD.MOV.U32 R6, RZ, RZ, R66 ;  /* 0x000000ffff06a224 */ /* 0x000fe200078e0042 */
[----:B------:R-:W-:Y:S02]  /*54ad0*/  PRMT R58, RZ, 0x7610, R58 ;  /* 0x00007610ff3a7816 */ /* 0x000fe4000000003a */
[----:B------:R-:W-:-:S04]  /*54ae0*/  LOP3.LUT R74, R74, 0x14, RZ, 0xfc, !PT ;  /* 0x000000144a4a7812 */ /* 0x000fc800078efcff */
[----:B------:R-:W-:Y:S02]  /*54af0*/  ISETP.GE.AND P3, PT, R74, UR63, PT ;  /* 0x0000003f4a007c0c */ /* 0x000fe4000bf66270 */
[----:B------:R-:W3:Y:S01]  /*54b00*/  LDL.LU R74, [R1+0x1de8] ;  /* 0x001de800014a7983 */ /* 0x000ee20000300800 */
[----:B-1----:R-:W-:-:S04]  /*54b10*/  SHF.R.U32.HI R7, RZ, 0x6, R7 ;  /* 0x00000006ff077819 */ /* 0x002fc80000011607 */
[----:B------:R-:W-:-:S04]  /*54b20*/  SGXT.U32 R7, R7, 0x1 ;  /* 0x000000010707781a */ /* 0x000fc80000000000 */
[----:B------:R-:W-:-:S04]  /*54b30*/  LOP3.LUT R7, R7, 0x16, RZ, 0xfc, !PT ;  /* 0x0000001607077812 */ /* 0x000fc800078efcff */
[----:B------:R-:W-:Y:S01]  /*54b40*/  ISETP.GE.AND P5, PT, R7, UR63, PT ;  /* 0x0000003f07007c0c */ /* 0x000fe2000bfa6270 */
[----:B------:R-:W-:-:S05]  /*54b50*/  @!P2 IMAD.MOV.U32 R7, RZ, RZ, R84 ;  /* 0x000000ffff07a224 */ /* 0x000fca00078e0054 */
[----:B------:R0:W3:Y:S04]  /*54b60*/  @!P2 LDG.E.U16 R58, desc[UR16][R6.64] ;  /* 0x00000010063aa981 */ /* 0x0000e8000c1e1500 */
[----:B--2---:R1:W-:Y:S04]  /*54b70*/  STL [R1+0x1a0], R70 ;  /* 0x0001a04601007387 */ /* 0x0043e80000100800 */
[----:B-1----:R-:W2:Y:S04]  /*54b80*/  LDL.LU R70, [R1+0x1de4] ;  /* 0x001de40001467983 */ /* 0x002ea80000300800 */
[----:B------:R-:W0:Y:S04]  /*54b90*/  LDL R6, [R1+0x4d0] ;  /* 0x0004d00001067983 */ /* 0x000e280000100800 */
[----:B------:R-:W0:Y:S01]  /*54ba0*/  LDL R7, [R1+0x4d4] ;  /* 0x0004d40001077983 */ /* 0x000e220000100800 */
[----:B------:R-:W-:Y:S01]  /*54bb0*/  PRMT R62, RZ, 0x7610, R62 ;  /* 0x00007610ff3e7816 */ /* 0x000fe2000000003e */
[----:B------:R-:W1:Y:S02]  /*54bc0*/  S2R R66, SR_TID.X ;  /* 0x0000000000427919 */ /* 0x000e640000002100 */
[----:B------:R-:W2:Y:S01]  /*54bd0*/  LDL R84, [R1+0x4ec] ;  /* 0x0004ec0001547983 */ /* 0x000ea20000100800 */
[----:B0-----:R-:W-:-:S04]  /*54be0*/  @!P4 LOP3.LUT R7, R7, R6, RZ, 0x3c, !PT ;  /* 0x000000060707c212 */ /* 0x001fc800078e3cff */
[----:B------:R-:W-:-:S04]  /*54bf0*/  @!P4 LOP3.LUT R6, R7, R6, RZ, 0x3c, !PT ;  /* 0x000000060706c212 */ /* 0x000fc800078e3cff */
[----:B------:R-:W-:-:S05]  /*54c00*/  @!P4 LOP3.LUT R7, R7, R6, RZ, 0x3c, !PT ;  /* 0x000000060707c212 */ /* 0x000fca00078e3cff */
[----:B------:R-:W2:Y:S01]  /*54c10*/  @!P4 LDG.E.U16 R62, desc[UR16][R6.64] ;  /* 0x00000010063ec981 */ /* 0x000ea2000c1e1500 */
[----:B-1----:R-:W-:-:S04]  /*54c20*/  SHF.R.U32.HI R66, RZ, 0x6, R66 ;  /* 0x00000006ff427819 */ /* 0x002fc80000011642 */
[----:B------:R-:W-:-:S04]  /*54c30*/  SGXT.U32 R66, R66, 0x1 ;  /* 0x000000014242781a */ /* 0x000fc80000000000 */
[----:B------:R-:W-:Y:S01]  /*54c40*/  LOP3.LUT R66, R66, 0x18, RZ, 0xfc, !PT ;  /* 0x0000001842427812 */ /* 0x000fe200078efcff */
[----:B---3--:R-:W-:Y:S03]  /*54c50*/  STL [R1+0x19c], R58 ;  /* 0x00019c3a01007387 */ /* 0x008fe60000100800 */
[----:B------:R-:W-:Y:S02]  /*54c60*/  ISETP.GE.AND P2, PT, R66, UR63, PT ;  /* 0x0000003f42007c0c */ /* 0x000fe4000bf46270 */
[----:B------:R-:W3:Y:S04]  /*54c70*/  LDL.LU R66, [R1+0x1de0] ;  /* 0x001de00001427983 */ /* 0x000ee80000300800 */
        /* <DEDUP_REMOVED lines=11> */
[----:B------:R-:W-:Y:S01]  /*54d30*/  PRMT R54, RZ, 0x7610, R54 ;  /* 0x00007610ff367816 */ /* 0x000fe20000000036 */
[----:B------:R-:W1:Y:S02]  /*54d40*/  S2R R58, SR_TID.X ;  /* 0x00000000003a7919 */ /* 0x000e640000002100 */
[----:B-1----:R-:W-:-:S04]  /*54d50*/  SHF.R.U32.HI R58, RZ, 0x6, R58 ;  /* 0x00000006ff3a7819 */ /* 0x002fc8000001163a */
[----:B------:R-:W-:Y:S02]  /*54d60*/  SGXT.U32 R58, R58, 0x1 ;  /* 0x000000013a3a781a */ /* 0x000fe40000000000 */
[----:B0-----:R-:W-:-:S04]  /*54d70*/  @!P5 LOP3.LUT R7, R7, R6, RZ, 0x3c, !PT ;  /* 0x000000060707d212 */ /* 0x001fc800078e3cff */
[----:B------:R-:W-:-:S04]  /*54d80*/  @!P5 LOP3.LUT R6, R7, R6, RZ, 0x3c, !PT ;  /* 0x000000060706d212 */ /* 0x000fc800078e3cff */
[----:B------:R-:W-:-:S05]  /*54d90*/  @!P5 LOP3.LUT R7, R7, R6, RZ, 0x3c, !PT ;  /* 0x000000060707d212 */ /* 0x000fca00078e3cff */
[----:B------:R-:W3:Y:S01]  /*54da0*/  @!P5 LDG.E.U16 R54, desc[UR16][R6.64] ;  /* 0x000000100636d981 */ /* 0x000ee2000c1e1500 */
[----:B------:R-:W-:-:S04]  /*54db0*/  LOP3.LUT R58, R58, 0x1a, RZ, 0xfc, !PT ;  /* 0x0000001a3a3a7812 */ /* 0x000fc800078efcff */
[----:B------:R-:W-:Y:S02]  /*54dc0*/  ISETP.GE.AND P4, PT, R58, UR63, PT ;  /* 0x0000003f3a007c0c */ /* 0x000fe4000bf86270 */
[----:B------:R-:W0:Y:S01]  /*54dd0*/  S2R R58, SR_TID.X ;  /* 0x00000000003a7919 */ /* 0x000e220000002100 */
[----:B--2---:R-:W-:Y:S01]  /*54de0*/  STL [R1+0x194], R32 ;  /* 0x0001942001007387 */ /* 0x004fe20000100800 */
[----:B0-----:R-:W-:-:S04]  /*54df0*/  SHF.R.U32.HI R58, RZ, 0x6, R58 ;  /* 0x00000006ff3a7819 */ /* 0x001fc8000001163a */
[----:B------:R-:W-:-:S04]  /*54e00*/  SGXT.U32 R58, R58, 0x1 ;  /* 0x000000013a3a781a */ /* 0x000fc80000000000 */
[----:B------:R-:W-:-:S04]  /*54e10*/  LOP3.LUT R58, R58, 0x1c, RZ, 0xfc, !PT ;  /* 0x0000001c3a3a7812 */ /* 0x000fc800078efcff */
[----:B------:R-:W-:Y:S02]  /*54e20*/  ISETP.GE.AND P3, PT, R58, UR63, PT ;  /* 0x0000003f3a007c0c */ /* 0x000fe4000bf66270 */
[----:B------:R-:W2:Y:S04]  /*54e30*/  LDL.LU R58, [R1+0x1dd8] ;  /* 0x001dd800013a7983 */ /* 0x000ea80000300800 */
[----:B---3--:R0:W-:Y:S04]  /*54e40*/  STL [R1+0x190], R54 ;  /* 0x0001903601007387 */ /* 0x0081e80000100800 */
[----:B0-----:R-:W3:Y:S04]  /*54e50*/  LDL.LU R54, [R1+0x1dd4] ;  /* 0x001dd40001367983 */ /* 0x001ee80000300800 */
[----:B------:R-:W2:Y:S01]  /*54e60*/  LDL R7, [R1+0x4e8] ;  /* 0x0004e80001077983 */ /* 0x000ea20000100800 */
[----:B------:R-:W0:Y:S01]  /*54e70*/  S2R R32, SR_TID.X ;  /* 0x0000000000207919 */ /* 0x000e220000002100 */
[----:B------:R-:W-:-:S02]  /*54e80*/  PRMT R28, RZ, 0x7610, R28 ;  /* 0x00007610ff1c7816 */ /* 0x000fc4000000001c */
[----:B0-----:R-:W-:-:S04]  /*54e90*/  SHF.R.U32.HI R6, RZ, 0x6, R32 ;  /* 0x00000006ff067819 */ /* 0x001fc80000011620 */
[----:B------:R-:W-:-:S04]  /*54ea0*/  SGXT.U32 R6, R6, 0x1 ;  /* 0x000000010606781a */ /* 0x000fc80000000000 */
[----:B------:R-:W-:-:S04]  /*54eb0*/  LOP3.LUT R6, R6, 0x1e, RZ, 0xfc, !PT ;  /* 0x0000001e06067812 */ /* 0x000fc800078efcff */
        /* <DEDUP_REMOVED lines=485> */
[----:B------:R-:W-:Y:S01]  /*56d10*/  @!P2 IMAD.MOV.U32 R6, RZ, RZ, R84 ;  /* 0x000000ffff06a224 */ /* 0x000fe200078e0054 */
[----:B------:R-:W-:Y:S01]  /*56d20*/  PRMT R44, RZ, 0x7610, R44 ;  /* 0x00007610ff2c7816 */ /* 0x000fe2000000002c */
[----:B------:R-:W3:Y:S04]  /*56d30*/  LDL R84, [R1+0x15e4] ;  /* 0x0015e40001547983 */ /* 0x000ee80000100800 */
[----:B--2---:R0:W2:Y:S04]  /*56d40*/  @!P2 LDG.E.U16 R76, desc[UR16][R6.64] ;  /* 0x00000010064ca981 */ /* 0x0040a8000c1e1500 */
[----:B------:R-:W0:Y:S04]  /*56d50*/  LDL R6, [R1+0x15fc] ;  /* 0x0015fc0001067983 */ /* 0x000e280000100800 */
[----:B------:R-:W0:Y:S02]  /*56d60*/  LDL R7, [R1+0x160c] ;  /* 0x00160c0001077983 */ /* 0x000e240000100800 */
[----:B0-----:R-:W-:-:S04]  /*56d70*/  @!P4 LOP3.LUT R7, R7, R6, RZ, 0x3c, !PT ;  /* 0x000000060707c212 */ /* 0x001fc800078e3cff */
[----:B------:R-:W-:-:S04]  /*56d80*/  @!P4 LOP3.LUT R6, R7, R6, RZ, 0x3c, !PT ;  /* 0x000000060706c212 */ /* 0x000fc800078e3cff */
[----:B------:R-:W-:-:S05]  /*56d90*/  @!P4 LOP3.LUT R7, R7, R6, RZ, 0x3c, !PT ;  /* 0x000000060707c212 */ /* 0x000fca00078e3cff */
[----:B------:R-:W3:Y:S04]  /*56da0*/  @!P4 LDG.E.U16 R44, desc[UR16][R6.64] ;  /* 0x00000010062cc981 */ /* 0x000ee8000c1e1500 */
[----:B--2---:R0:W-:Y:S04]  /*56db0*/  STL [R1+0xfc], R76 ;  /* 0x0000fc4c01007387 */ /* 0x0041e80000100800 */
[----:B0-----:R-:W2:Y:S04]  /*56dc0*/  LDL R76, [R1+0x15f4] ;  /* 0x0015f400014c7983 */ /* 0x001ea80000100800 */
[----:B---3--:R0:W-:Y:S04]  /*56dd0*/  STL [R1+0xf8], R44 ;  /* 0x0000f82c01007387 */ /* 0x0081e80000100800 */
[----:B0-----:R-:W3:Y:S04]  /*56de0*/  LDL.LU R44, [R1+0x1d40] ;  /* 0x001d4000012c7983 */ /* 0x001ee80000300800 */
        /* <DEDUP_REMOVED lines=59> */
[----:B------:R-:W1:Y:S01]  /*571a0*/  S2R R84, SR_TID.X ;  /* 0x0000000000547919 */ /* 0x000e620000002100 */
[----:B0-----:R-:W-:-:S04]  /*571b0*/  @!P3 LOP3.LUT R7, R7, R6, RZ, 0x3c, !PT ;  /* 0x000000060707b212 */ /* 0x001fc800078e3cff */
[----:B------:R-:W-:-:S04]  /*571c0*/  @!P3 LOP3.LUT R6, R7, R6, RZ, 0x3c, !PT ;  /* 0x000000060706b212 */ /* 0x000fc800078e3cff */
[----:B------:R-:W-:-:S05]  /*571d0*/  @!P3 LOP3.LUT R7, R7, R6, RZ, 0x3c, !PT ;  /* 0x000000060707b212 */ /* 0x000fca00078e3cff */
[----:B------:R-:W2:Y:S01]  /*571e0*/  @!P3 LDG.E.U16 R80, desc[UR16][R6.64] ;  /* 0x000000100650b981 */ /* 0x000ea2000c1e1500 */
[----:B-1----:R-:W-:-:S04]  /*571f0*/  SHF.R.U32.HI R84, RZ, 0x6, R84 ;  /* 0x00000006ff547819 */ /* 0x002fc80000011654 */
[----:B------:R-:W-:-:S04]  /*57200*/  SGXT.U32 R84, R84, 0x1 ;  /* 0x000000015454781a */ /* 0x000fc80000000000 */
[----:B------:R-:W-:Y:S01]  /*57210*/  LOP3.LUT R84, R84, 0x72, RZ, 0xfc, !PT ;  /* 0x0000007254547812 */ /* 0x000fe200078efcff */
[----:B---3--:R0:W-:Y:S03]  /*57220*/  STL [R1+0xe8], R60 ;  /* 0x0000e83c01007387 */ /* 0x0081e60000100800 */
[----:B------:R-:W-:Y:S01]  /*57230*/  ISETP.GE.AND P4, PT, R84, UR63, PT ;  /* 0x0000003f54007c0c */ /* 0x000fe2000bf86270 */
[----:B0-----:R-:W3:Y:S04]  /*57240*/  LDL R60, [R1+0x15d4] ;  /* 0x0015d400013c7983 */ /* 0x001ee80000100800 */
        /* <DEDUP_REMOVED lines=41> */
[----:B------:R-:W-:-:S04]  /*574e0*/  SGXT.U32 R68, R68, 0x1 ;  /* 0x000000014444781a */ /* 0x000fc80000000000 */
[----:B------:R-:W-:-:S04]  /*574f0*/  LOP3.LUT R68, R68, 0x78, RZ, 0xfc, !PT ;  /* 0x0000007844447812 */ /* 0x000fc800078efcff */
[----:B------:R-:W-:Y:S02]  /*57500*/  ISETP.GE.AND P2, PT, R68, UR63, PT ;  /* 0x0000003f44007c0c */ /* 0x000fe4000bf46270 */
[----:B------:R-:W3:Y:S01]  /*57510*/  LDL.LU R68, [R1+0x1d1c] ;  /* 0x001d1c0001447983 */ /* 0x000ee20000300800 */
[----:B-1----:R-:W-:-:S03]  /*57520*/  SHF.R.U32.HI R6, RZ, 0x6, R7 ;  /* 0x00000006ff067819 */ /* 0x002fc60000011607 */
[----:B--2---:R0:W-:Y:S04]  /*57530*/  STL [R1+0xd8], R64 ;  /* 0x0000d84001007387 */ /* 0x0041e80000100800 */
[----:B0-----:R-:W2:Y:S04]  /*57540*/  LDL.LU R64, [R1+0x1d18] ;  /* 0x001d180001407983 */ /* 0x001ea80000300800 */
[----:B------:R-:W2:Y:S01]  /*57550*/  LDL R7, [R1+0x5a4] ;  /* 0x0005a40001077983 */ /* 0x000ea20000100800 */
[----:B------:R-:W-:-:S04]  /*57560*/  SGXT.U32 R6, R6, 0x1 ;  /* 0x000000010606781a */ /* 0x000fc80000000000 */
[----:B------:R-:W-:Y:S02]  /*57570*/  LOP3.LUT R6, R6, 0x7a, RZ, 0xfc, !PT ;  /* 0x0000007a06067812 */ /* 0x000fe400078efcff */
[----:B------:R-:W-:Y:S02]  /*57580*/  PRMT R56, RZ, 0x7610, R56 ;  /* 0x00007610ff387816 */ /* 0x000fe40000000038 */
[----:B------:R-:W-:Y:S01]  /*57590*/  ISETP.GE.AND P4, PT, R6, UR63, PT ;  /* 0x0000003f06007c0c */ /* 0x000fe2000bf86270 */
[----:B------:R-:W-:-:S05]  /*575a0*/  @!P3 IMAD.MOV.U32 R6, RZ, RZ, R60 ;  /* 0x000000ffff06b224 */ /* 0x000fca00078e003c */
[----:B--2---:R0:W2:Y:S04]  /*575b0*/  @!P3 LDG.E.U16 R56, desc[UR16][R6.64] ;  /* 0x000000100638b981 */ /* 0x0040a8000c1e1500 */
[----:B------:R-:W0:Y:S04]  /*575c0*/  LDL R6, [R1+0x15c0] ;  /* 0x0015c00001067983 */ /* 0x000e280000100800 */
[----:B------:R-:W0:Y:S01]  /*575d0*/  LDL R7, [R1+0x15d0] ;  /* 0x0015d00001077983 */ /* 0x000e220000100800 */
[----:B------:R-:W-:Y:S01]  /*575e0*/  PRMT R0, RZ, 0x7610, R0 ;  /* 0x00007610ff007816 */ /* 0x000fe20000000000 */
[----:B------:R-:W1:Y:S01]  /*575f0*/  S2R R60, SR_TID.X ;  /* 0x00000000003c7919 */ /* 0x000e620000002100 */
[----:B0-----:R-:W-:-:S04]  /*57600*/  @!P5 LOP3.LUT R7, R7, R6, RZ, 0x3c, !PT ;  /* 0x000000060707d212 */ /* 0x001fc800078e3cff */
[----:B------:R-:W-:-:S04]  /*57610*/  @!P5 LOP3.LUT R6, R7, R6, RZ, 0x3c, !PT ;  /* 0x000000060706d212 */ /* 0x000fc800078e3cff */
[----:B------:R-:W-:-:S05]  /*57620*/  @!P5 LOP3.LUT R7, R7, R6, RZ, 0x3c, !PT ;  /* 0x000000060707d212 */ /* 0x000fca00078e3cff */
[----:B------:R-:W3:Y:S04]  /*57630*/  @!P5 LDG.E.U16 R0, desc[UR16][R6.64] ;  /* 0x000000100600d981 */ /* 0x000ee8000c1e1500 */
[----:B--2---:R1:W-:Y:S02]  /*57640*/  STL [R1+0xd4], R56 ;  /* 0x0000d43801007387 */ /* 0x0043e40000100800 */
[--C-:B-1----:R-:W-:Y:S02]  /*57650*/  SHF.R.U32.HI R56, RZ, 0x6, R60.reuse ;  /* 0x00000006ff387819 */ /* 0x102fe4000001163c */
[----:B------:R-:W-:Y:S02]  /*57660*/  SHF.R.U32.HI R60, RZ, 0x6, R60 ;  /* 0x00000006ff3c7819 */ /* 0x000fe4000001163c */
[----:B------:R-:W-:-:S02]  /*57670*/  SGXT.U32 R56, R56, 0x1 ;  /* 0x000000013838781a */ /* 0x000fc40000000000 */
[----:B------:R-:W-:Y:S02]  /*57680*/  SGXT.U32 R60, R60, 0x1 ;  /* 0x000000013c3c781a */ /* 0x000fe40000000000 */
[----:B------:R-:W-:Y:S02]  /*57690*/  LOP3.LUT R56, R56, 0x7e, RZ, 0xfc, !PT ;  /* 0x0000007e38387812 */ /* 0x000fe400078efcff */
[----:B------:R-:W-:Y:S02]  /*576a0*/  LOP3.LUT R60, R60, 0x7c, RZ, 0xfc, !PT ;  /* 0x0000007c3c3c7812 */ /* 0x000fe400078efcff */
[----:B------:R-:W-:Y:S02]  /*576b0*/  ISETP.GE.AND P3, PT, R56, UR63, PT ;  /* 0x0000003f38007c0c */ /* 0x000fe4000bf66270 */
[----:B------:R-:W-:Y:S02]  /*576c0*/  ISETP.GE.AND P6, PT, R60, UR63, PT ;  /* 0x0000003f3c007c0c */ /* 0x000fe4000bfc6270 */
[----:B------:R-:W2:Y:S04]  /*576d0*/  LDL.LU R60, [R1+0x1d14] ;  /* 0x001d1400013c7983 */ /* 0x000ea80000300800 */
[----:B------:R-:W2:Y:S04]  /*576e0*/  LDL.LU R56, [R1+0x1d10] ;  /* 0x001d100001387983 */ /* 0x000ea80000300800 */
[----:B---3--:R0:W-:Y:S04]  /*576f0*/  STL [R1+0xd0], R0 ;  /* 0x0000d00001007387 */ /* 0x0081e80000100800 */
[----:B------:R-:W3:Y:S04]  /*57700*/  LDL R6, [R1+0x5a8] ;  /* 0x0005a80001067983 */ /* 0x000ee80000100800 */
[----:B------:R-:W3:Y:S01]  /*57710*/  LDL R7, [R1+0x15c8] ;  /* 0x0015c80001077983 */ /* 0x000ee20000100800 */
[----:B------:R-:W-:Y:S01]  /*57720*/  PRMT R52, RZ, 0x7610, R52 ;  /* 0x00007610ff347816 */ /* 0x000fe20000000034 */
[----:B0-----:R-:W0:Y:S02]  /*57730*/  S2R R0, SR_TID.X ;  /* 0x0000000000007919 */ /* 0x001e240000002100 */
[----:B0-----:R-:W-:-:S05]  /*57740*/  LOP3.LUT R0, R0, 0x7f, RZ, 0xc0, !PT ;  /* 0x0000007f00007812 */ /* 0x001fca00078ec0ff */
        /* <DEDUP_REMOVED lines=14> */
[----:B---3--:R-:W-:-:S04]  /*57830*/  @!P2 LOP3.LUT R7, R7, R6, RZ, 0x3c, !PT ;  /* 0x000000060707a212 */ /* 0x008fc800078e3cff */
[----:B------:R-:W-:-:S04]  /*57840*/  @!P2 LOP3.LUT R6, R7, R6, RZ, 0x3c, !PT ;  /* 0x000000060706a212 */ /* 0x000fc800078e3cff */
[----:B------:R-:W-:-:S05]  /*57850*/  @!P2 LOP3.LUT R7, R7, R6, RZ, 0x3c, !PT ;  /* 0x000000060707a212 */ /* 0x000fca00078e3cff */
[----:B------:R-:W3:Y:S04]  /*57860*/  @!P2 LDG.E.U16 R52, desc[UR16][R6.64] ;  /* 0x000000100634a981 */ /* 0x000ee8000c1e1500 */
        /* <DEDUP_REMOVED lines=115> */
[----:B------:R-:W2:Y:S04]  /*57fa0*/  @!P4 LDG.E.U16 R48, desc[UR16][R6.64] ;  /* 0x000000100630c981 */ /* 0x000ea8000c1e1500 */
        /* <DEDUP_REMOVED lines=20> */
[----:B------:R-:W-:Y:S02]  /*580f0*/  ISETP.GE.AND P5, PT, R0, UR63, PT ;  /* 0x0000003f00007c0c */ /* 0x000fe4000bfa6270 */
[----:B------:R-:W-:Y:S01]  /*58100*/  PRMT R49, RZ, 0x7610, R49 ;  /* 0x00007610ff317816 */ /* 0x000fe20000000031 */
[----:B------:R-:W-:Y:S10]  /*58110*/  BAR.SYNC.DEFER_BLOCKING 0x0 ;  /* 0x0000000000007b1d */ /* 0x000ff40000010000 */
[----:B0-----:R-:W-:-:S04]  /*58120*/  @!P5 LOP3.LUT R7, R7, R6, RZ, 0x3c, !PT ;  /* 0x000000060707d212 */ /* 0x001fc800078e3cff */
[----:B------:R-:W-:-:S04]  /*58130*/  @!P5 LOP3.LUT R6, R7, R6, RZ, 0x3c, !PT ;  /* 0x000000060706d212 */ /* 0x000fc800078e3cff */
[----:B------:R-:W-:-:S05]  /*58140*/  @!P5 LOP3.LUT R7, R7, R6, RZ, 0x3c, !PT ;  /* 0x000000060707d212 */ /* 0x000fca00078e3cff */
[----:B------:R-:W3:Y:S04]  /*58150*/  @!P5 LDG.E.U16 R49, desc[UR16][R6.64] ;  /* 0x000000100631d981 */ /* 0x000ee8000c1e1500 */
[----:B--2---:R-:W-:Y:S04]  /*58160*/  STL [R1+0x1c8c], R4 ;  /* 0x001c8c0401007387 */ /* 0x004fe80000100800 */
[----:B---3--:R0:W-:Y:S04]  /*58170*/  STL [R1+0xbc], R49 ;  /* 0x0000bc3101007387 */ /* 0x0081e80000100800 */
[----:B0-----:R-:W2:Y:S04]  /*58180*/  LDL.LU R49, [R1+0x1d00] ;  /* 0x001d000001317983 */ /* 0x001ea80000300800 */
[----:B------:R-:W3:Y:S04]  /*58190*/  LDL R6, [R1+0x614] ;  /* 0x0006140001067983 */ /* 0x000ee80000100800 */
[----:B------:R-:W3:Y:S01]  /*581a0*/  LDL R7, [R1+0x618] ;  /* 0x0006180001077983 */ /* 0x000ee20000100800 */
[----:B------:R-:W-:-:S02]  /*581b0*/  PRMT R51, RZ, 0x7610, R51 ;  /* 0x00007610ff337816 */ /* 0x000fc40000000033 */
[----:B---3--:R-:W-:-:S04]  /*581c0*/  @!P5 LOP3.LUT R7, R7, R6, RZ, 0x3c, !PT ;  /* 0x000000060707d212 */ /* 0x008fc800078e3cff */
[----:B------:R-:W-:-:S04]  /*581d0*/  @!P5 LOP3.LUT R6, R7, R6, RZ, 0x3c, !PT ;  /* 0x000000060706d212 */ /* 0x000fc800078e3cff */
[----:B------:R-:W-:-:S05]  /*581e0*/  @!P5 LOP3.LUT R7, R7, R6, RZ, 0x3c, !PT ;  /* 0x000000060707d212 */ /* 0x000fca00078e3cff */
[----:B------:R-:W3:Y:S04]  /*581f0*/  @!P5 LDG.E.U16 R51, desc[UR16][R6.64] ;  /* 0x000000100633d981 */ /* 0x000ee8000c1e1500 */
        /* <DEDUP_REMOVED lines=58> */
[----:B----4-:R-:W-:-:S02]  /*585a0*/  PRMT R35, RZ, 0x7610, R35 ;  /* 0x00007610ff237816 */ /* 0x010fc40000000023 */
[----:B--2---:R-:W-:-:S04]  /*585b0*/  @!P5 LOP3.LUT R7, R7, R6, RZ, 0x3c, !PT ;  /* 0x000000060707d212 */ /* 0x004fc800078e3cff */
[----:B------:R-:W-:-:S04]  /*585c0*/  @!P5 LOP3.LUT R6, R7, R6, RZ, 0x3c, !PT ;  /* 0x000000060706d212 */ /* 0x000fc800078e3cff */
[----:B------:R-:W-:-:S05]  /*585d0*/  @!P5 LOP3.LUT R7, R7, R6, RZ, 0x3c, !PT ;  /* 0x000000060707d212 */ /* 0x000fca00078e3cff */
[----:B------:R0:W2:Y:S04]  /*585e0*/  @!P5 LDG.E.U16 R35, desc[UR16][R6.64] ;  /* 0x000000100623d981 */ /* 0x0000a8000c1e1500 */
[----:B------:R-:W0:Y:S04]  /*585f0*/  LDL R6, [R1+0x1244] ;  /* 0x0012440001067983 */ /* 0x000e280000100800 */
[----:B------:R-:W0:Y:S01]  /*58600*/  LDL R7, [R1+0x1248] ;  /* 0x0012480001077983 */ /* 0x000e220000100800 */
[----:B------:R-:W-:Y:S02]  /*58610*/  PRMT R65, RZ, 0x7610, R65 ;  /* 0x00007610ff417816 */ /* 0x000fe40000000041 */
[----:B0-----:R-:W-:-:S04]  /*58620*/  @!P5 LOP3.LUT R7, R7, R6, RZ, 0x3c, !PT ;  /* 0x000000060707d212 */ /* 0x001fc800078e3cff */
[----:B------:R-:W-:-:S04]  /*58630*/  @!P5 LOP3.LUT R6, R7, R6, RZ, 0x3c, !PT ;  /* 0x000000060706d212 */ /* 0x000fc800078e3cff */
[----:B------:R-:W-:-:S05]  /*58640*/  @!P5 LOP3.LUT R7, R7, R6, RZ, 0x3c, !PT ;  /* 0x000000060707d212 */ /* 0x000fca00078e3cff */
[----:B------:R-:W4:Y:S04]  /*58650*/  @!P5 LDG.E.U16 R65, desc[UR16][R6.64] ;  /* 0x000000100641d981 */ /* 0x000f28000c1e1500 */
[----:B--2---:R0:W-:Y:S04]  /*58660*/  STL [R1+0x9c], R35 ;  /* 0x00009c2301007387 */ /* 0x0041e80000100800 */
[----:B0-----:R-:W2:Y:S04]  /*58670*/  LDL R35, [R1+0x1298] ;  /* 0x0012980001237983 */ /* 0x001ea80000100800 */
[----:B----4-:R0:W-:Y:S04]  /*58680*/  STL [R1+0x98], R65 ;  /* 0x0000984101007387 */ /* 0x0101e80000100800 */
[----:B0-----:R-:W4:Y:S04]  /*58690*/  LDL.LU R65, [R1+0x1ce0] ;  /* 0x001ce00001417983 */ /* 0x001f280000300800 */
        /* <DEDUP_REMOVED lines=33> */
[----:B------:R-:W2:Y:S01]  /*588b0*/  @!P5 LDG.E.U16 R73, desc[UR16][R6.64] ;  /* 0x000000100649d981 */ /* 0x000ea2000c1e1500 */
[----:B------:R-:W-:-:S03]  /*588c0*/  PRMT R34, RZ, 0x7610, R34 ;  /* 0x00007610ff227816 */ /* 0x000fc60000000022 */
[----:B--2---:R0:W-:Y:S04]  /*588d0*/  STL [R1+0x88], R73 ;  /* 0x0000884901007387 */ /* 0x0041e80000100800 */
[----:B0-----:R-:W2:Y:S04]  /*588e0*/  LDL.LU R73, [R1+0x1cd0] ;  /* 0x001cd00001497983 */ /* 0x001ea80000300800 */
[----:B------:R-:W2:Y:S01]  /*588f0*/  LDL R7, [R1+0x1294] ;  /* 0x0012940001077983 */ /* 0x000ea20000100800 */
[----:B------:R-:W-:Y:S01]  /*58900*/  @!P5 IMAD.MOV.U32 R6, RZ, RZ, R35 ;  /* 0x000000ffff06d224 */ /* 0x000fe200078e0023 */
[----:B------:R-:W-:-:S02]  /*58910*/  PRMT R75, RZ, 0x7610, R75 ;  /* 0x00007610ff4b7816 */ /* 0x000fc4000000004b */
        /* <DEDUP_REMOVED lines=42> */
[----:B------:R-:W-:Y:S02]  /*58bc0*/  PRMT R85, RZ, 0x7610, R85 ;  /* 0x00007610ff557816 */ /* 0x000fe40000000055 */
[----:B--2---:R-:W-:-:S04]  /*58bd0*/  @!P5 LOP3.LUT R7, R7, R6, RZ, 0x3c, !PT ;  /* 0x000000060707d212 */ /* 0x004fc800078e3cff */
[----:B------:R-:W-:-:S04]  /*58be0*/  @!P5 LOP3.LUT R6, R7, R6, RZ, 0x3c, !PT ;  /* 0x000000060706d212 */ /* 0x000fc800078e3cff */
[----:B------:R-:W-:-:S05]  /*58bf0*/  @!P5 LOP3.LUT R7, R7, R6, RZ, 0x3c, !PT ;  /* 0x000000060707d212 */ /* 0x000fca00078e3cff */
[----:B------:R0:W2:Y:S02]  /*58c00*/  @!P5 LDG.E.U16 R83, desc[UR16][R6.64] ;  /* 0x000000100653d981 */ /* 0x0000a4000c1e1500 */
[----:B0-----:R-:W-:Y:S02]  /*58c10*/  @!P5 IMAD.MOV.U32 R6, RZ, RZ, R34 ;  /* 0x000000ffff06d224 */ /* 0x001fe400078e0022 */
[----:B------:R-:W-:-:S05]  /*58c20*/  @!P5 IMAD.MOV.U32 R7, RZ, RZ, R35 ;  /* 0x000000ffff07d224 */ /* 0x000fca00078e0023 */
[----:B------:R-:W3:Y:S04]  /*58c30*/  @!P5 LDG.E.U16 R85, desc[UR16][R6.64] ;  /* 0x000000100655d981 */ /* 0x000ee8000c1e1500 */
[----:B--2---:R0:W-:Y:S04]  /*58c40*/  STL [R1+0x70], R83 ;  /* 0x0000705301007387 */ /* 0x0041e80000100800 */
[----:B0-----:R-:W2:Y:S04]  /*58c50*/  LDL.LU R83, [R1+0x1cbc] ;  /* 0x001cbc0001537983 */ /* 0x001ea80000300800 */
[----:B------:R-:W2:Y:S04]  /*58c60*/  LDL R35, [R1+0x1344] ;  /* 0x0013440001237983 */ /* 0x000ea80000100800 */
[----:B------:R-:W2:Y:S04]  /*58c70*/  LDL R34, [R1+0x1348] ;  /* 0x0013480001227983 */ /* 0x000ea80000100800 */
        /* <DEDUP_REMOVED lines=33> */
[----:B------:R0:W3:Y:S01]  /*58e90*/  @!P5 LDG.E.U16 R93, desc[UR16][R6.64] ;  /* 0x00000010065dd981 */ /* 0x0000e2000c1e1500 */
[----:B------:R-:W-:-:S03]  /*58ea0*/  PRMT R91, RZ, 0x7610, R91 ;  /* 0x00007610ff5b7816 */ /* 0x000fc6000000005b */
[----:B--2---:R-:W-:Y:S01]  /*58eb0*/  STL [R1+0x1c7c], R0 ;  /* 0x001c7c0001007387 */ /* 0x004fe20000100800 */
[----:B0-----:R-:W-:Y:S02]  /*58ec0*/  @!P5 IMAD.MOV.U32 R6, RZ, RZ, R34 ;  /* 0x000000ffff06d224 */ /* 0x001fe400078e0022 */
[----:B------:R-:W-:-:S05]  /*58ed0*/  @!P5 IMAD.MOV.U32 R7, RZ, RZ, R35 ;  /* 0x000000ffff07d224 */ /* 0x000fca00078e0023 */
[----:B------:R-:W2:Y:S04]  /*58ee0*/  @!P5 LDG.E.U16 R91, desc[UR16][R6.64] ;  /* 0x00000010065bd981 */ /* 0x000ea8000c1e1500 */
[----:B---3--:R-:W-:Y:S04]  /*58ef0*/  STL [R1+0x1c80], R93 ;  /* 0x001c805d01007387 */ /* 0x008fe80000100800 */
[----:B------:R-:W3:Y:S04]  /*58f00*/  LDL R6, [R1+0x1354] ;  /* 0x0013540001067983 */ /* 0x000ee80000100800 */
[----:B------:R-:W3:Y:S01]  /*58f10*/  LDL R7, [R1+0x1358] ;  /* 0x0013580001077983 */ /* 0x000ee20000100800 */
[----:B------:R-:W-:-:S03]  /*58f20*/  PRMT R86, RZ, 0x7610, R86 ;  /* 0x00007610ff567816 */ /* 0x000fc60000000056 */
[----:B------:R-:W4:Y:S04]  /*58f30*/  LDL R35, [R1+0x1394] ;  /* 0x0013940001237983 */ /* 0x000f280000100800 */
[----:B------:R-:W4:Y:S04]  /*58f40*/  LDL R34, [R1+0x1398] ;  /* 0x0013980001227983 */ /* 0x000f280000100800 */
[----:B--2---:R-:W-:Y:S01]  /*58f50*/  STL [R1+0x1c88], R91 ;  /* 0x001c885b01007387 */ /* 0x004fe20000100800 */
[----:B---3--:R-:W-:-:S04]  /*58f60*/  @!P5 LOP3.LUT R7, R7, R6, RZ, 0x3c, !PT ;  /* 0x000000060707d212 */ /* 0x008fc800078e3cff */
[----:B------:R-:W-:-:S04]  /*58f70*/  @!P5 LOP3.LUT R6, R7, R6, RZ, 0x3c, !PT ;  /* 0x000000060706d212 */ /* 0x000fc800078e3cff */
[----:B------:R-:W-:-:S05]  /*58f80*/  @!P5 LOP3.LUT R7, R7, R6, RZ, 0x3c, !PT ;  /* 0x000000060707d212 */ /* 0x000fca00078e3cff */
[----:B------:R-:W2:Y:S04]  /*58f90*/  @!P5 LDG.E.U16 R86, desc[UR16][R6.64] ;  /* 0x000000100656d981 */ /* 0x000ea8000c1e1500 */
[----:B------:R-:W3:Y:S04]  /*58fa0*/  LDL R6, [R1+0x1364] ;  /* 0x0013640001067983 */ /* 0x000ee80000100800 */
[----:B------:R-:W3:Y:S01]  /*58fb0*/  LDL R7, [R1+0x1368] ;  /* 0x0013680001077983 */ /* 0x000ee20000100800 */
[----:B------:R-:W-:-:S03]  /*58fc0*/  PRMT R82, RZ, 0x7610, R82 ;  /* 0x00007610ff527816 */ /* 0x000fc60000000052 */
[----:B--2---:R0:W-:Y:S01]  /*58fd0*/  STL [R1+0x1c90], R86 ;  /* 0x001c905601007387 */ /* 0x0041e20000100800 */
[----:B------:R-:W-:-:S03]  /*58fe0*/  PRMT R78, RZ, 0x7610, R78 ;  /* 0x00007610ff4e7816 */ /* 0x000fc6000000004e */
[----:B0-----:R-:W2:Y:S01]  /*58ff0*/  LDL R86, [R1+0x1388] ;  /* 0x0013880001567983 */ /* 0x001ea20000100800 */
[----:B---3--:R-:W-:-:S04]  /*59000*/  @!P5 LOP3.LUT R7, R7, R6, RZ, 0x3c, !PT ;  /* 0x000000060707d212 */ /* 0x008fc800078e3cff */
[----:B------:R-:W-:-:S04]  /*59010*/  @!P5 LOP3.LUT R6, R7, R6, RZ, 0x3c, !PT ;  /* 0x000000060706d212 */ /* 0x000fc800078e3cff */
[----:B------:R-:W-:-:S05]  /*59020*/  @!P5 LOP3.LUT R7, R7, R6, RZ, 0x3c, !PT ;  /* 0x000000060707d212 */ /* 0x000fca00078e3cff */
[----:B------:R-:W3:Y:S04]  /*59030*/  @!P5 LDG.E.U16 R82, desc[UR16][R6.64] ;  /* 0x000000100652d981 */ /* 0x000ee8000c1e1500 */
[----:B------:R-:W2:Y:S04]  /*59040*/  LDL R6, [R1+0x1374] ;  /* 0x0013740001067983 */ /* 0x000ea80000100800 */
[----:B------:R-:W2:Y:S04]  /*59050*/  LDL R7, [R1+0x1378] ;  /* 0x0013780001077983 */ /* 0x000ea80000100800 */
[----:B---3--:R-:W-:Y:S01]  /*59060*/  STL [R1+0x1c94], R82 ;  /* 0x001c945201007387 */ /* 0x008fe20000100800 */
[----:B--2---:R-:W-:-:S04]  /*59070*/  @!P5 LOP3.LUT R7, R7, R6, RZ, 0x3c, !PT ;  /* 0x000000060707d212 */ /* 0x004fc800078e3cff */
[----:B------:R-:W-:-:S04]  /*59080*/  @!P5 LOP3.LUT R6, R7, R6, RZ, 0x3c, !PT ;  /* 0x000000060706d212 */ /* 0x000fc800078e3cff */
[----:B------:R-:W-:-:S05]  /*59090*/  @!P5 LOP3.LUT R7, R7, R6, RZ, 0x3c, !PT ;  /* 0x000000060707d212 */ /* 0x000fca00078e3cff */
[----:B------:R0:W2:Y:S04]  /*590a0*/  @!P5 LDG.E.U16 R78, desc[UR16][R6.64] ;  /* 0x00000010064ed981 */ /* 0x0000a8000c1e1500 */
[----:B------:R-:W3:Y:S01]  /*590b0*/  LDL R7, [R1+0x1384] ;  /* 0x0013840001077983 */ /* 0x000ee20000100800 */
[----:B------:R-:W-:Y:S01]  /*590c0*/  PRMT R74, RZ, 0x7610, R74 ;  /* 0x00007610ff4a7816 */ /* 0x000fe2000000004a */
[----:B0-----:R-:W-:Y:S01]  /*590d0*/  @!P5 IMAD.MOV.U32 R6, RZ, RZ, R86 ;  /* 0x000000ffff06d224 */ /* 0x001fe200078e0056 */
[----:B------:R-:W-:-:S04]  /*590e0*/  PRMT R70, RZ, 0x7610, R70 ;  /* 0x00007610ff467816 */ /* 0x000fc80000000046 */
[----:B---3--:R4:W3:Y:S04]  /*590f0*/  @!P5 LDG.E.U16 R74, desc[UR16][R6.64] ;  /* 0x00000010064ad981 */ /* 0x0088e8000c1e1500 */
[----:B--2---:R-:W-:Y:S01]  /*59100*/  STL [R1+0x1c98], R78 ;  /* 0x001c984e01007387 */ /* 0x004fe20000100800 */
[----:B----4-:R-:W-:Y:S02]  /*59110*/  @!P5 IMAD.MOV.U32 R6, RZ, RZ, R34 ;  /* 0x000000ffff06d224 */ /* 0x010fe400078e0022 */
        /* <DEDUP_REMOVED lines=17> */
[----:B--2---:R-:W-:Y:S01]  /*59230*/  STL [R1+0x1ca4], R66 ;  /* 0x001ca44201007387 */ /* 0x004fe20000100800 */
[----:B---3--:R-:W-:-:S04]  /*59240*/  @!P5 LOP3.LUT R7, R7, R6, RZ, 0x3c, !PT ;  /* 0x000000060707d212 */ /* 0x008fc800078e3cff */
        /* <DEDUP_REMOVED lines=9> */
[----:B------:R0:W3:Y:S04]  /*592e0*/  @!P5 LDG.E.U16 R58, desc[UR16][R6.64] ;  /* 0x00000010063ad981 */ /* 0x0000e8000c1e1500 */
[----:B------:R-:W0:Y:S04]  /*592f0*/  LDL R6, [R1+0x13d4] ;  /* 0x0013d40001067983 */ /* 0x000e280000100800 */
[----:B------:R-:W0:Y:S01]  /*59300*/  LDL R7, [R1+0x13d8] ;  /* 0x0013d80001077983 */ /* 0x000e220000100800 */
[----:B------:R-:W-:Y:S02]  /*59310*/  PRMT R54, RZ, 0x7610, R54 ;  /* 0x00007610ff367816 */ /* 0x000fe40000000036 */
[----:B0-----:R-:W-:-:S04]  /*59320*/  @!P5 LOP3.LUT R7, R7, R6, RZ, 0x3c, !PT ;  /* 0x000000060707d212 */ /* 0x001fc800078e3cff */
[----:B------:R-:W-:-:S04]  /*59330*/  @!P5 LOP3.LUT R6, R7, R6, RZ, 0x3c, !PT ;  /* 0x000000060706d212 */ /* 0x000fc800078e3cff */
[----:B------:R-:W-:-:S05]  /*59340*/  @!P5 LOP3.LUT R7, R7, R6, RZ, 0x3c, !PT ;  /* 0x000000060707d212 */ /* 0x000fca00078e3cff */
[----:B------:R4:W2:Y:S04]  /*59350*/  @!P5 LDG.E.U16 R54, desc[UR16][R6.64] ;  /* 0x000000100636d981 */ /* 0x0008a8000c1e1500 */
[----:B------:R-:W2:Y:S01]  /*59360*/  LDL R7, [R1+0x13e4] ;  /* 0x0013e40001077983 */ /* 0x000ea20000100800 */
[----:B------:R-:W-:Y:S01]  /*59370*/  PRMT R50, RZ, 0x7610, R50 ;  /* 0x00007610ff327816 */ /* 0x000fe20000000032 */
[----:B----4-:R-:W-:Y:S01]  /*59380*/  @!P5 IMAD.MOV.U32 R6, RZ, RZ, R86 ;  /* 0x000000ffff06d224 */ /* 0x010fe200078e0056 */
[----:B------:R-:W-:Y:S01]  /*59390*/  PRMT R32, RZ, 0x7610, R32 ;  /* 0x00007610ff207816 */ /* 0x000fe20000000020 */
[----:B------:R-:W4:Y:S04]  /*593a0*/  LDL R86, [R1+0x1448] ;  /* 0x0014480001567983 */ /* 0x000f280000100800 */
[----:B--2---:R0:W2:Y:S02]  /*593b0*/  @!P5 LDG.E.U16 R50, desc[UR16][R6.64] ;  /* 0x000000100632d981 */ /* 0x0040a4000c1e1500 */
[----:B0-----:R-:W-:-:S02]  /*593c0*/  @!P5 IMAD.MOV.U32 R6, RZ, RZ, R34 ;  /* 0x000000ffff06d224 */ /* 0x001fc400078e0022 */
[----:B------:R-:W-:Y:S01]  /*593d0*/  @!P5 IMAD.MOV.U32 R7, RZ, RZ, R35 ;  /* 0x000000ffff07d224 */ /* 0x000fe200078e0023 */
[----:B------:R-:W-:Y:S01]  /*593e0*/  PRMT R31, RZ, 0x7610, R31 ;  /* 0x00007610ff1f7816 */ /* 0x000fe2000000001f */
[----:B------:R-:W2:Y:S04]  /*593f0*/  LDL R35, [R1+0x1454] ;  /* 0x0014540001237983 */ /* 0x000ea80000100800 */
[----:B------:R0:W2:Y:S01]  /*59400*/  @!P5 LDG.E.U16 R32, desc[UR16][R6.64] ;  /* 0x000000100620d981 */ /* 0x0000a2000c1e1500 */
[----:B------:R-:W-:Y:S02]  /*59410*/  PRMT R30, RZ, 0x7610, R30 ;  /* 0x00007610ff1e7816 */ /* 0x000fe4000000001e */
[----:B------:R-:W-:Y:S01]  /*59420*/  PRMT R29, RZ, 0x7610, R29 ;  /* 0x00007610ff1d7816 */ /* 0x000fe2000000001d */
[----:B------:R-:W2:Y:S04]  /*59430*/  LDL R34, [R1+0x1458] ;  /* 0x0014580001227983 */ /* 0x000ea80000100800 */
[----:B------:R-:W0:Y:S04]  /*59440*/  LDL R6, [R1+0x1404] ;  /* 0x0014040001067983 */ /* 0x000e280000100800 */
[----:B------:R-:W0:Y:S02]  /*59450*/  LDL R7, [R1+0x1408] ;  /* 0x0014080001077983 */ /* 0x000e240000100800 */
[----:B0-----:R-:W-:-:S04]  /*59460*/  @!P5 LOP3.LUT R7, R7, R6, RZ, 0x3c, !PT ;  /* 0x000000060707d212 */ /* 0x001fc800078e3cff */
[----:B------:R-:W-:-:S04]  /*59470*/  @!P5 LOP3.LUT R6, R7, R6, RZ, 0x3c, !PT ;  /* 0x000000060706d212 */ /* 0x000fc800078e3cff */
[----:B------:R-:W-:-:S05]  /*59480*/  @!P5 LOP3.LUT R7, R7, R6, RZ, 0x3c, !PT ;  /* 0x000000060707d212 */ /* 0x000fca00078e3cff */
[----:B------:R0:W2:Y:S04]  /*59490*/  @!P5 LDG.E.U16 R31, desc[UR16][R6.64] ;  /* 0x00000010061fd981 */ /* 0x0000a8000c1e1500 */
        /* <DEDUP_REMOVED lines=56> */
[----:B--2---:R0:W2:Y:S04]  /*59820*/  @!P5 LDG.E.U16 R22, desc[UR16][R6.64] ;  /* 0x000000100616d981 */ /* 0x0040a8000c1e1500 */
[----:B------:R-:W0:Y:S04]  /*59830*/  LDL R6, [R1+0x14a4] ;  /* 0x0014a40001067983 */ /* 0x000e280000100800 */
[----:B------:R-:W0:Y:S01]  /*59840*/  LDL R7, [R1+0x14a8] ;  /* 0x0014a80001077983 */ /* 0x000e220000100800 */
[----:B------:R-:W-:-:S02]  /*59850*/  PRMT R20, RZ, 0x7610, R20 ;  /* 0x00007610ff147816 */ /* 0x000fc40000000014 */
[----:B0-----:R-:W-:-:S04]  /*59860*/  @!P5 LOP3.LUT R7, R7, R6, RZ, 0x3c, !PT ;  /* 0x000000060707d212 */ /* 0x001fc800078e3cff */
[----:B------:R-:W-:-:S04]  /*59870*/  @!P5 LOP3.LUT R6, R7, R6, RZ, 0x3c, !PT ;  /* 0x000000060706d212 */ /* 0x000fc800078e3cff */
[----:B------:R-:W-:-:S05]  /*59880*/  @!P5 LOP3.LUT R7, R7, R6, RZ, 0x3c, !PT ;  /* 0x000000060707d212 */ /* 0x000fca00078e3cff */
[----:B------:R0:W2:Y:S02]  /*59890*/  @!P5 LDG.E.U16 R21, desc[UR16][R6.64] ;  /* 0x000000100615d981 */ /* 0x0000a4000c1e1500 */
[----:B0-----:R-:W-:Y:S02]  /*598a0*/  @!P5 IMAD.MOV.U32 R6, RZ, RZ, R34 ;  /* 0x000000ffff06d224 */ /* 0x001fe400078e0022 */
[----:B------:R-:W-:Y:S01]  /*598b0*/  @!P5 IMAD.MOV.U32 R7, RZ, RZ, R35 ;  /* 0x000000ffff07d224 */ /* 0x000fe200078e0023 */
[----:B------:R-:W-:Y:S01]  /*598c0*/  PRMT R19, RZ, 0x7610, R19 ;  /* 0x00007610ff137816 */ /* 0x000fe20000000013 */
[----:B------:R-:W2:Y:S04]  /*598d0*/  LDL R35, [R1+0x1514] ;  /* 0x0015140001237983 */ /* 0x000ea80000100800 */
[----:B------:R0:W2:Y:S01]  /*598e0*/  @!P5 LDG.E.U16 R20, desc[UR16][R6.64] ;  /* 0x000000100614d981 */ /* 0x0000a2000c1e1500 */
[----:B------:R-:W-:-:S02]  /*598f0*/  PRMT R18, RZ, 0x7610, R18 ;  /* 0x00007610ff127816 */ /* 0x000fc40000000012 */
        /* <DEDUP_REMOVED lines=15> */
[----:B----4-:R-:W-:Y:S01]  /*599f0*/  @!P5 IMAD.MOV.U32 R6, RZ, RZ, R86 ;  /* 0x000000ffff06d224 */ /* 0x010fe200078e0056 */
[----:B------:R-:W-:Y:S02]  /*59a00*/  PRMT R16, RZ, 0x7610, R16 ;  /* 0x00007610ff107816 */ /* 0x000fe40000000010 */
[----:B------:R-:W-:Y:S01]  /*59a10*/  PRMT R15, RZ, 0x7610, R15 ;  /* 0x00007610ff0f7816 */ /* 0x000fe2000000000f */
[----:B------:R-:W4:Y:S04]  /*59a20*/  LDL R86, [R1+0x1538] ;  /* 0x0015380001567983 */ /* 0x000f280000100800 */
[----:B--2---:R0:W2:Y:S04]  /*59a30*/  @!P5 LDG.E.U16 R17, desc[UR16][R6.64] ;  /* 0x000000100611d981 */ /* 0x0040a8000c1e1500 */
        /* <DEDUP_REMOVED lines=26> */
[----:B------:R4:W3:Y:S04]  /*59be0*/  @!P5 LDG.E.U16 R13, desc[UR16][R6.64] ;  /* 0x00000010060dd981 */ /* 0x0008e8000c1e1500 */
[----:B------:R-:W3:Y:S01]  /*59bf0*/  LDL R7, [R1+0x1534] ;  /* 0x0015340001077983 */ /* 0x000ee20000100800 */
[----:B----4-:R-:W-:Y:S01]  /*59c00*/  @!P5 IMAD.MOV.U32 R6, RZ, RZ, R86 ;  /* 0x000000ffff06d224 */ /* 0x010fe200078e0056 */
[----:B------:R-:W-:Y:S02]  /*59c10*/  PRMT R10, RZ, 0x7610, R10 ;  /* 0x00007610ff0a7816 */ /* 0x000fe4000000000a */
[----:B------:R-:W-:Y:S01]  /*59c20*/  PRMT R8, RZ, 0x7610, R8 ;  /* 0x00007610ff087816 */ /* 0x000fe20000000008 */
[----:B------:R-:W4:Y:S05]  /*59c30*/  LDL R86, [R1+0x1598] ;  /* 0x0015980001567983 */ /* 0x000f2a0000100800 */
[----:B--2---:R-:W2:Y:S04]  /*59c40*/  @!P5 LDG.E.U16 R8, desc[UR16][R34.64] ;  /* 0x000000102208d981 */ /* 0x004ea8000c1e1500 */
[----:B------:R-:W2:Y:S04]  /*59c50*/  LDL R34, [R1+0x1584] ;  /* 0x0015840001227983 */ /* 0x000ea80000100800 */
[----:B------:R-:W2:Y:S04]  /*59c60*/  LDL R35, [R1+0x1588] ;  /* 0x0015880001237983 */ /* 0x000ea80000100800 */
[----:B---3--:R0:W3:Y:S04]  /*59c70*/  @!P5 LDG.E.U16 R12, desc[UR16][R6.64] ;  /* 0x00000010060cd981 */ /* 0x0080e8000c1e1500 */
        /* <DEDUP_REMOVED lines=11> */
[----:B------:R0:W3:Y:S04]  /*59d30*/  @!P5 LDG.E.U16 R10, desc[UR16][R6.64] ;  /* 0x00000010060ad981 */ /* 0x0000e8000c1e1500 */
[----:B------:R-:W0:Y:S04]  /*59d40*/  LDL R6, [R1+0x1564] ;  /* 0x0015640001067983 */ /* 0x000e280000100800 */
[----:B------:R-:W0:Y:S01]  /*59d50*/  LDL R7, [R1+0x1568] ;  /* 0x0015680001077983 */ /* 0x000e220000100800 */
[----:B------:R-:W-:Y:S02]  /*59d60*/  PRMT R9, RZ, 0x7610, R9 ;  /* 0x00007610ff097816 */ /* 0x000fe40000000009 */
[----:B--2---:R-:W-:-:S04]  /*59d70*/  @!P5 LOP3.LUT R35, R35, R34, RZ, 0x3c, !PT ;  /* 0x000000222323d212 */ /* 0x004fc800078e3cff */
[----:B------:R-:W-:-:S04]  /*59d80*/  @!P5 LOP3.LUT R34, R35, R34, RZ, 0x3c, !PT ;  /* 0x000000222322d212 */ /* 0x000fc800078e3cff */
[----:B------:R-:W-:Y:S02]  /*59d90*/  @!P5 LOP3.LUT R35, R35, R34, RZ, 0x3c, !PT ;  /* 0x000000222323d212 */ /* 0x000fe400078e3cff */
[----:B0-----:R-:W-:-:S04]  /*59da0*/  @!P5 LOP3.LUT R7, R7, R6, RZ, 0x3c, !PT ;  /* 0x000000060707d212 */ /* 0x001fc800078e3cff */
[----:B------:R-:W-:-:S04]  /*59db0*/  @!P5 LOP3.LUT R6, R7, R6, RZ, 0x3c, !PT ;  /* 0x000000060706d212 */ /* 0x000fc800078e3cff */
[----:B------:R-:W-:-:S05]  /*59dc0*/  @!P5 LOP3.LUT R7, R7, R6, RZ, 0x3c, !PT ;  /* 0x000000060707d212 */ /* 0x000fca00078e3cff */
[----:B------:R0:W2:Y:S02]  /*59dd0*/  @!P5 LDG.E.U16 R9, desc[UR16][R6.64] ;  /* 0x000000100609d981 */ /* 0x0000a4000c1e1500 */
[----:B0-----:R-:W-:-:S06]  /*59de0*/  PRMT R7, RZ, 0x7610, R7 ;  /* 0x00007610ff077816 */ /* 0x001fcc0000000007 */
        /* <DEDUP_REMOVED lines=29> */
[----:B------:R0:W3:Y:S04]  /*59fc0*/  @!P5 LDG.E.U16 R91, desc[UR16][R34.64] ;  /* 0x00000010225bd981 */ /* 0x0000e8000c1e1500 */
[----:B------:R-:W0:Y:S04]  /*59fd0*/  LDL R34, [R1+0x11b8] ;  /* 0x0011b80001227983 */ /* 0x000e280000100800 */
[----:B------:R-:W0:Y:S02]  /*59fe0*/  LDL R35, [R1+0x11bc] ;  /* 0x0011bc0001237983 */ /* 0x000e240000100800 */
[----:B0-----:R-:W-:-:S04]  /*59ff0*/  @!P5 LOP3.LUT R35, R35, R34, RZ, 0x3c, !PT ;  /* 0x000000222323d212 */ /* 0x001fc800078e3cff */
[----:B------:R-:W-:-:S04]  /*5a000*/  @!P5 LOP3.LUT R34, R35, R34, RZ, 0x3c, !PT ;  /* 0x000000222322d212 */ /* 0x000fc800078e3cff */
[----:B------:R-:W-:-:S05]  /*5a010*/  @!P5 LOP3.LUT R35, R35, R34, RZ, 0x3c, !PT ;  /* 0x000000222323d212 */ /* 0x000fca00078e3cff */
[----:B------:R-:W2:Y:S04]  /*5a020*/  @!P5 LDG.E.U16 R89, desc[UR16][R34.64] ;  /* 0x000000102259d981 */ /* 0x000ea8000c1e1500 */
[----:B---3--:R0:W-:Y:S04]  /*5a030*/  STL [R1+0x5c], R91 ;  /* 0x00005c5b01007387 */ /* 0x0081e80000100800 */
[----:B0-----:R-:W3:Y:S04]  /*5a040*/  LDL R91, [R1+0x121c] ;  /* 0x00121c00015b7983 */ /* 0x001ee80000100800 */
[----:B--2---:R0:W-:Y:S04]  /*5a050*/  STL [R1+0x58], R89 ;  /* 0x0000585901007387 */ /* 0x0041e80000100800 */
[----:B0-----:R-:W2:Y:S04]  /*5a060*/  LDL.LU R89, [R1+0x1cac] ;  /* 0x001cac0001597983 */ /* 0x001ea80000300800 */
[----:B------:R-:W2:Y:S01]  /*5a070*/  LDL R35, [R1+0x11d0] ;  /* 0x0011d00001237983 */ /* 0x000ea20000100800 */
[----:B------:R-:W-:Y:S01]  /*5a080*/  PRMT R2, RZ, 0x7610, R2 ;  /* 0x00007610ff027816 */ /* 0x000fe20000000002 */
[----:B----4-:R-:W-:-:S02]  /*5a090*/  @!P5 IMAD.MOV.U32 R34, RZ, RZ, R86 ;  /* 0x000000ffff22d224 */ /* 0x010fc400078e0056 */
[----:B------:R-:W4:Y:S04]  /*5a0a0*/  LDL R86, [R1+0x1230] ;  /* 0x0012300001567983 */ /* 0x000f280000100800 */
[----:B--2---:R-:W2:Y:S04]  /*5a0b0*/  @!P5 LDG.E.U16 R2, desc[UR16][R34.64] ;  /* 0x000000102202d981 */ /* 0x004ea8000c1e1500 */
        /* <DEDUP_REMOVED lines=9> */
[----:B------:R-:W3:Y:S01]  /*5a150*/  LDL R35, [R1+0x1200] ;  /* 0x0012000001237983 */ /* 0x000ee20000100800 */
[----:B------:R-:W-:Y:S01]  /*5a160*/  PRMT R78, RZ, 0x7610, R78 ;  /* 0x00007610ff4e7816 */ /* 0x000fe2000000004e */
[----:B0-----:R-:W-:Y:S02]  /*5a170*/  @!P5 IMAD.MOV.U32 R34, RZ, RZ, R93 ;  /* 0x000000ffff22d224 */ /* 0x001fe400078e005d */
[----:B--2---:R0:W-:Y:S01]  /*5a180*/  STL [R1+0x50], R82 ;  /* 0x0000505201007387 */ /* 0x0041e20000100800 */
[----:B------:R-:W-:-:S03]  /*5a190*/  PRMT R74, RZ, 0x7610, R74 ;  /* 0x00007610ff4a7816 */ /* 0x000fc6000000004a */
[----:B------:R-:W2:Y:S04]  /*5a1a0*/  LDL R93, [R1+0x124c] ;  /* 0x00124c00015d7983 */ /* 0x000ea80000100800 */
[----:B---3--:R1:W3:Y:S04]  /*5a1b0*/  @!P5 LDG.E.U16 R78, desc[UR16][R34.64] ;  /* 0x00000010224ed981 */ /* 0x0082e8000c1e1500 */
[----:B0-----:R-:W2:Y:S04]  /*5a1c0*/  LDL R82, [R1+0x1240] ;  /* 0x0012400001527983 */ /* 0x001ea80000100800 */
[----:B------:R-:W2:Y:S01]  /*5a1d0*/  LDL R35, [R1+0x1218] ;  /* 0x0012180001237983 */ /* 0x000ea20000100800 */
[----:B-1----:R-:W-:-:S03]  /*5a1e0*/  @!P5 IMAD.MOV.U32 R34, RZ, RZ, R91 ;  /* 0x000000ffff22d224 */ /* 0x002fc600078e005b */
[----:B---3--:R0:W-:Y:S01]  /*5a1f0*/  STL [R1+0x4c], R78 ;  /* 0x00004c4e01007387 */ /* 0x0081e20000100800 */
[----:B------:R-:W-:-:S03]  /*5a200*/  PRMT R38, RZ, 0x7610, R38 ;  /* 0x00007610ff267816 */ /* 0x000fc60000000026 */
[----:B------:R-:W3:Y:S04]  /*5a210*/  LDL R91, [R1+0x125c] ;  /* 0x00125c00015b7983 */ /* 0x000ee80000100800 */
[----:B--2---:R4:W2:Y:S04]  /*5a220*/  @!P5 LDG.E.U16 R74, desc[UR16][R34.64] ;  /* 0x00000010224ad981 */ /* 0x0048a8000c1e1500 */
[----:B0-----:R-:W3:Y:S04]  /*5a230*/  LDL R78, [R1+0x1250] ;  /* 0x00125000014e7983 */ /* 0x001ee80000100800 */
[----:B------:R-:W3:Y:S01]  /*5a240*/  LDL R35, [R1+0x122c] ;  /* 0x00122c0001237983 */ /* 0x000ee20000100800 */
[----:B----4-:R-:W-:-:S03]  /*5a250*/  @!P5 IMAD.MOV.U32 R34, RZ, RZ, R86 ;  /* 0x000000ffff22d224 */ /* 0x010fc600078e0056 */
[----:B--2---:R0:W-:Y:S01]  /*5a260*/  STL [R1+0x48], R74 ;  /* 0x0000484a01007387 */ /* 0x0041e20000100800 */
[----:B------:R-:W-:Y:S02]  /*5a270*/  PRMT R41, RZ, 0x7610, R41 ;  /* 0x00007610ff297816 */ /* 0x000fe40000000029 */
[----:B------:R-:W-:Y:S01]  /*5a280*/  PRMT R36, RZ, 0x7610, R36 ;  /* 0x00007610ff247816 */ /* 0x000fe20000000024 */
[----:B------:R-:W2:Y:S04]  /*5a290*/  LDL R86, [R1+0x126c] ;  /* 0x00126c0001567983 */ /* 0x000ea80000100800 */
[----:B---3--:R1:W3:Y:S04]  /*5a2a0*/  @!P5 LDG.E.U16 R38, desc[UR16][R34.64] ;  /* 0x000000102226d981 */ /* 0x0082e8000c1e1500 */
[----:B0-----:R-:W4:Y:S04]  /*5a2b0*/  LDL R74, [R1+0x1260] ;  /* 0x00126000014a7983 */ /* 0x001f280000100800 */
[----:B------:R-:W2:Y:S01]  /*5a2c0*/  LDL R35, [R1+0x123c] ;  /* 0x00123c0001237983 */ /* 0x000ea20000100800 */
[----:B-1----:R-:W-:Y:S01]  /*5a2d0*/  @!P5 IMAD.MOV.U32 R34, RZ, RZ, R82 ;  /* 0x000000ffff22d224 */ /* 0x002fe200078e0052 */
[----:B------:R-:W-:-:S04]  /*5a2e0*/  PRMT R37, RZ, 0x7610, R37 ;  /* 0x00007610ff257816 */ /* 0x000fc80000000025 */
[----:B--2---:R0:W2:Y:S02]  /*5a2f0*/  @!P5 LDG.E.U16 R41, desc[UR16][R34.64] ;  /* 0x000000102229d981 */ /* 0x0040a4000c1e1500 */
[----:B0-----:R-:W-:Y:S02]  /*5a300*/  @!P5 IMAD.MOV.U32 R34, RZ, RZ, R78 ;  /* 0x000000ffff22d224 */ /* 0x001fe400078e004e */
[----:B------:R-:W-:-:S05]  /*5a310*/  @!P5 IMAD.MOV.U32 R35, RZ, RZ, R93 ;  /* 0x000000ffff23d224 */ /* 0x000fca00078e005d */
[----:B------:R4:W2:Y:S02]  /*5a320*/  @!P5 LDG.E.U16 R36, desc[UR16][R34.64] ;  /* 0x000000102224d981 */ /* 0x0008a4000c1e1500 */
[----:B----4-:R-:W-:Y:S02]  /*5a330*/  @!P5 IMAD.MOV.U32 R34, RZ, RZ, R74 ;  /* 0x000000ffff22d224 */ /* 0x010fe400078e004a */
[----:B------:R-:W-:-:S05]  /*5a340*/  @!P5 IMAD.MOV.U32 R35, RZ, RZ, R91 ;  /* 0x000000ffff23d224 */ /* 0x000fca00078e005b */
[----:B------:R-:W4:Y:S04]  /*5a350*/  @!P5 LDG.E.U16 R37, desc[UR16][R34.64] ;  /* 0x000000102225d981 */ /* 0x000f28000c1e1500 */
[----:B---3--:R0:W-:Y:S04]  /*5a360*/  STL [R1+0x44], R38 ;  /* 0x0000442601007387 */ /* 0x0081e80000100800 */
[----:B------:R-:W3:Y:S04]  /*5a370*/  LDL R82, [R1+0x127c] ;  /* 0x00127c0001527983 */ /* 0x000ee80000100800 */
[----:B0-----:R-:W3:Y:S04]  /*5a380*/  LDL R38, [R1+0x1270] ;  /* 0x0012700001267983 */ /* 0x001ee80000100800 */
[----:B--2---:R0:W-:Y:S04]  /*5a390*/  STL [R1+0x40], R41 ;  /* 0x0000402901007387 */ /* 0x0041e80000100800 */
[----:B------:R-:W2:Y:S04]  /*5a3a0*/  LDL R78, [R1+0x128c] ;  /* 0x00128c00014e7983 */ /* 0x000ea80000100800 */
[----:B0-----:R-:W2:Y:S04]  /*5a3b0*/  LDL R41, [R1+0x1280] ;  /* 0x0012800001297983 */ /* 0x001ea80000100800 */
[----:B------:R0:W-:Y:S04]  /*5a3c0*/  STL [R1+0x3c], R36 ;  /* 0x00003c2401007387 */ /* 0x0001e80000100800 */
[----:B------:R-:W2:Y:S04]  /*5a3d0*/  LDL R74, [R1+0x129c] ;  /* 0x00129c00014a7983 */ /* 0x000ea80000100800 */
[----:B0-----:R-:W2:Y:S04]  /*5a3e0*/  LDL R36, [R1+0x1290] ;  /* 0x0012900001247983 */ /* 0x001ea80000100800 */
[----:B----4-:R0:W-:Y:S04]  /*5a3f0*/  STL [R1+0x38], R37 ;  /* 0x0000382501007387 */ /* 0x0101e80000100800 */
[----:B0-----:R-:W4:Y:S01]  /*5a400*/  LDL R37, [R1+0x12a0] ;  /* 0x0012a00001257983 */ /* 0x001f220000100800 */
[----:B------:R-:W-:Y:S01]  /*5a410*/  PRMT R4, RZ, 0x7610, R4 ;  /* 0x00007610ff047816 */ /* 0x000fe20000000004 */
[----:B------:R-:W-:-:S02]  /*5a420*/  @!P5 IMAD.MOV.U32 R35, RZ, RZ, R86 ;  /* 0x000000ffff23d224 */ /* 0x000fc400078e0056 */
[----:B---3--:R-:W-:Y:S01]  /*5a430*/  @!P5 IMAD.MOV.U32 R34, RZ, RZ, R38 ;  /* 0x000000ffff22d224 */ /* 0x008fe200078e0026 */
[----:B------:R-:W-:Y:S01]  /*5a440*/  PRMT R40, RZ, 0x7610, R40 ;  /* 0x00007610ff287816 */ /* 0x000fe20000000028 */
[----:B------:R-:W3:Y:S04]  /*5a450*/  LDL R38, [R1+0x12ac] ;  /* 0x0012ac0001267983 */ /* 0x000ee80000100800 */
[----:B------:R0:W3:Y:S01]  /*5a460*/  @!P5 LDG.E.U16 R4, desc[UR16][R34.64] ;  /* 0x000000102204d981 */ /* 0x0000e2000c1e1500 */
[----:B------:R-:W-:Y:S01]  /*5a470*/  PRMT R0, RZ, 0x7610, R0 ;  /* 0x00007610ff007816 */ /* 0x000fe20000000000 */
[----:B0-----:R-:W-:Y:S01]  /*5a480*/  @!P5 IMAD.MOV.U32 R35, RZ, RZ, R82 ;  /* 0x000000ffff23d224 */ /* 0x001fe200078e0052 */
[----:B------:R-:W-:Y:S01]  /*5a490*/  PRMT R39, RZ, 0x7610, R39 ;  /* 0x00007610ff277816 */ /* 0x000fe20000000027 */
[----:B--2---:R-:W-:-:S05]  /*5a4a0*/  @!P5 IMAD.MOV.U32 R34, RZ, RZ, R41 ;  /* 0x000000ffff22d224 */ /* 0x004fca00078e0029 */
[----:B------:R0:W2:Y:S02]  /*5a4b0*/  @!P5 LDG.E.U16 R40, desc[UR16][R34.64] ;  /* 0x000000102228d981 */ /* 0x0000a4000c1e1500 */
[----:B0-----:R-:W-:Y:S02]  /*5a4c0*/  @!P5 IMAD.MOV.U32 R35, RZ, RZ, R78 ;  /* 0x000000ffff23d224 */ /* 0x001fe400078e004e */
[----:B------:R-:W-:-:S05]  /*5a4d0*/  @!P5 IMAD.MOV.U32 R34, RZ, RZ, R36 ;  /* 0x000000ffff22d224 */ /* 0x000fca00078e0024 */
[----:B------:R0:W2:Y:S02]  /*5a4e0*/  @!P5 LDG.E.U16 R0, desc[UR16][R34.64] ;  /* 0x000000102200d981 */ /* 0x0000a4000c1e1500 */
[----:B0-----:R-:W-:Y:S02]  /*5a4f0*/  @!P5 IMAD.MOV.U32 R35, RZ, RZ, R74 ;  /* 0x000000ffff23d224 */ /* 0x001fe400078e004a */
[----:B----4-:R-:W-:-:S05]  /*5a500*/  @!P5 IMAD.MOV.U32 R34, RZ, RZ, R37 ;  /* 0x000000ffff22d224 */ /* 0x010fca00078e0025 */
        /* <DEDUP_REMOVED lines=14> */
[----:B------:R-:W4:Y:S01]  /*5a5f0*/  LDL R38, [R1+0x12ec] ;  /* 0x0012ec0001267983 */ /* 0x000f220000100800 */
[----:B---3--:R-:W-:-:S03]  /*5a600*/  @!P5 IMAD.MOV.U32 R34, RZ, RZ, R4 ;  /* 0x000000ffff22d224 */ /* 0x008fc600078e0004 */
[----:B------:R-:W3:Y:S01]  /*5a610*/  LDL R4, [R1+0x12f0] ;  /* 0x0012f00001047983 */ /* 0x000ee20000100800 */
[----:B------:R-:W-:-:S03]  /*5a620*/  PRMT R66, RZ, 0x7610, R66 ;  /* 0x00007610ff427816 */ /* 0x000fc60000000042 */
[----:B------:R0:W3:Y:S01]  /*5a630*/  @!P5 LDG.E.U16 R70, desc[UR16][R34.64] ;  /* 0x000000102246d981 */ /* 0x0000e2000c1e1500 */
[----:B------:R-:W-:Y:S01]  /*5a640*/  PRMT R47, RZ, 0x7610, R47 ;  /* 0x00007610ff2f7816 */ /* 0x000fe2000000002f */
[----:B0-----:R-:W-:Y:S02]  /*5a650*/  @!P5 IMAD.MOV.U32 R35, RZ, RZ, R41 ;  /* 0x000000ffff23d224 */ /* 0x001fe400078e0029 */
[----:B------:R-:W3:Y:S01]  /*5a660*/  LDL R41, [R1+0x12fc] ;  /* 0x0012fc0001297983 */ /* 0x000ee20000100800 */
[----:B--2---:R-:W-:-:S03]  /*5a670*/  @!P5 IMAD.MOV.U32 R34, RZ, RZ, R40 ;  /* 0x000000ffff22d224 */ /* 0x004fc600078e0028 */
[----:B------:R-:W2:Y:S04]  /*5a680*/  LDL R40, [R1+0x1300] ;  /* 0x0013000001287983 */ /* 0x000ea80000100800 */
[----:B------:R0:W2:Y:S02]  /*5a690*/  @!P5 LDG.E.U16 R66, desc[UR16][R34.64] ;  /* 0x000000102242d981 */ /* 0x0000a4000c1e1500 */
[----:B0-----:R-:W-:Y:S02]  /*5a6a0*/  @!P5 IMAD.MOV.U32 R35, RZ, RZ, R36 ;  /* 0x000000ffff23d224 */ /* 0x001fe400078e0024 */
[----:B------:R-:W-:Y:S01]  /*5a6b0*/  @!P5 IMAD.MOV.U32 R34, RZ, RZ, R0 ;  /* 0x000000ffff22d224 */ /* 0x000fe200078e0000 */
[----:B------:R-:W2:Y:S04]  /*5a6c0*/  LDL R36, [R1+0x130c] ;  /* 0x00130c0001247983 */ /* 0x000ea80000100800 */
[----:B------:R-:W2:Y:S04]  /*5a6d0*/  LDL R0, [R1+0x1310] ;  /* 0x0013100001007983 */ /* 0x000ea80000100800 */
[----:B------:R0:W2:Y:S02]  /*5a6e0*/  @!P5 LDG.E.U16 R47, desc[UR16][R34.64] ;  /* 0x00000010222fd981 */ /* 0x0000a4000c1e1500 */
[----:B0-----:R-:W-:-:S02]  /*5a6f0*/  @!P5 IMAD.MOV.U32 R34, RZ, RZ, R37 ;  /* 0x000000ffff22d224 */ /* 0x001fc400078e0025 */
[----:B----4-:R-:W-:Y:S01]  /*5a700*/  @!P5 IMAD.MOV.U32 R35, RZ, RZ, R39 ;  /* 0x000000ffff23d224 */ /* 0x010fe200078e0027 */
[----:B------:R-:W4:Y:S04]  /*5a710*/  LDL R37, [R1+0x1320] ;  /* 0x0013200001257983 */ /* 0x000f280000100800 */
[----:B------:R-:W4:Y:S01]  /*5a720*/  LDL R39, [R1+0x131c] ;  /* 0x00131c0001277983 */ /* 0x000f220000100800 */
[----:B------:R-:W-:Y:S02]  /*5a730*/  PRMT R46, RZ, 0x7610, R46 ;  /* 0x00007610ff2e7816 */ /* 0x000fe4000000002e */
[----:B------:R-:W-:-:S04]  /*5a740*/  PRMT R45, RZ, 0x7610, R45 ;  /* 0x00007610ff2d7816 */ /* 0x000fc8000000002d */
[----:B------:R3:W4:Y:S01]  /*5a750*/  @!P5 LDG.E.U16 R46, desc[UR16][R34.64] ;  /* 0x00000010222ed981 */ /* 0x000722000c1e1500 */
[----:B------:R-:W-:Y:S01]  /*5a760*/  PRMT R44, RZ, 0x7610, R44 ;  /* 0x00007610ff2c7816 */ /* 0x000fe2000000002c */
[----:B---3--:R-:W-:Y:S02]  /*5a770*/  @!P5 IMAD.MOV.U32 R34, RZ, RZ, R4 ;  /* 0x000000ffff22d224 */ /* 0x008fe400078e0004 */
[----:B------:R-:W-:Y:S01]  /*5a780*/  @!P5 IMAD.MOV.U32 R35, RZ, RZ, R38 ;  /* 0x000000ffff23d224 */ /* 0x000fe200078e0026 */
[----:B------:R-:W3:Y:S04]  /*5a790*/  LDL R4, [R1+0x1330] ;  /* 0x0013300001047983 */ /* 0x000ee80000100800 */
[----:B------:R-:W3:Y:S04]  /*5a7a0*/  LDL R38, [R1+0x132c] ;  /* 0x00132c0001267983 */ /* 0x000ee80000100800 */
[----:B------:R0:W3:Y:S01]  /*5a7b0*/  @!P5 LDG.E.U16 R45, desc[UR16][R34.64] ;  /* 0x00000010222dd981 */ /* 0x0000e2000c1e1500 */
[----:B------:R-:W-:Y:S01]  /*5a7c0*/  PRMT R43, RZ, 0x7610, R43 ;  /* 0x00007610ff2b7816 */ /* 0x000fe2000000002b */
[----:B0-----:R-:W-:-:S02]  /*5a7d0*/  @!P5 IMAD.MOV.U32 R35, RZ, RZ, R41 ;  /* 0x000000ffff23d224 */ /* 0x001fc400078e0029 */
[----:B------:R-:W3:Y:S01]  /*5a7e0*/  LDL R41, [R1+0x133c] ;  /* 0x00133c0001297983 */ /* 0x000ee20000100800 */
[----:B--2---:R-:W-:-:S03]  /*5a7f0*/  @!P5 IMAD.MOV.U32 R34, RZ, RZ, R40 ;  /* 0x000000ffff22d224 */ /* 0x004fc600078e0028 */
[----:B------:R-:W2:Y:S04]  /*5a800*/  LDL R40, [R1+0x1340] ;  /* 0x0013400001287983 */ /* 0x000ea80000100800 */
[----:B------:R0:W2:Y:S02]  /*5a810*/  @!P5 LDG.E.U16 R44, desc[UR16][R34.64] ;  /* 0x00000010222cd981 */ /* 0x0000a4000c1e1500 */
[----:B0-----:R-:W-:Y:S02]  /*5a820*/  @!P5 IMAD.MOV.U32 R35, RZ, RZ, R36 ;  /* 0x000000ffff23d224 */ /* 0x001fe400078e0024 */
[----:B------:R-:W2:Y:S01]  /*5a830*/  LDL R36, [R1+0x134c] ;  /* 0x00134c0001247983 */ /* 0x000ea20000100800 */
[----:B------:R-:W-:-:S03]  /*5a840*/  @!P5 IMAD.MOV.U32 R34, RZ, RZ, R0 ;  /* 0x000000ffff22d224 */ /* 0x000fc600078e0000 */
[----:B------:R-:W2:Y:S04]  /*5a850*/  LDL R0, [R1+0x1350] ;  /* 0x0013500001007983 */ /* 0x000ea80000100800 */
[----:B------:R4:W2:Y:S04]  /*5a860*/  @!P5 LDG.E.U16 R43, desc[UR16][R34.64] ;  /* 0x00000010222bd981 */ /* 0x0008a8000c1e1500 */
[----:B------:R-:W-:Y:S01]  /*5a870*/  STL [R1+0x24], R70 ;  /* 0x0000244601007387 */ /* 0x000fe20000100800 */
[----:B----4-:R-:W-:-:S03]  /*5a880*/  @!P5 IMAD.MOV.U32 R34, RZ, RZ, R37 ;  /* 0x000000ffff22d224 */ /* 0x010fc600078e0025 */
[----:B------:R-:W4:Y:S01]  /*5a890*/  LDL R37, [R1+0x1360] ;  /* 0x0013600001257983 */ /* 0x000f220000100800 */
[----:B------:R-:W-:-:S03]  /*5a8a0*/  @!P5 IMAD.MOV.U32 R35, RZ, RZ, R39 ;  /* 0x000000ffff23d224 */ /* 0x000fc600078e0027 */
[----:B------:R-:W4:Y:S01]  /*5a8b0*/  LDL R39, [R1+0x135c] ;  /* 0x00135c0001277983 */ /* 0x000f220000100800 */
[----:B------:R-:W-:Y:S02]  /*5a8c0*/  PRMT R42, RZ, 0x7610, R42 ;  /* 0x00007610ff2a7816 */ /* 0x000fe4000000002a */
[----:B------:R-:W-:-:S04]  /*5a8d0*/  PRMT R3, RZ, 0x7610, R3 ;  /* 0x00007610ff037816 */ /* 0x000fc80000000003 */
[----:B------:R3:W4:Y:S01]  /*5a8e0*/  @!P5 LDG.E.U16 R42, desc[UR16][R34.64] ;  /* 0x00000010222ad981 */ /* 0x000722000c1e1500 */
[----:B------:R-:W-:Y:S01]  /*5a8f0*/  PRMT R92, RZ, 0x7610, R92 ;  /* 0x00007610ff5c7816 */ /* 0x000fe2000000005c */
[----:B---3--:R-:W-:Y:S02]  /*5a900*/  @!P5 IMAD.MOV.U32 R34, RZ, RZ, R4 ;  /* 0x000000ffff22d224 */ /* 0x008fe400078e0004 */
[----:B------:R-:W-:-:S05]  /*5a910*/  @!P5 IMAD.MOV.U32 R35, RZ, RZ, R38 ;  /* 0x000000ffff23d224 */ /* 0x000fca00078e0026 */
[----:B------:R0:W3:Y:S01]  /*5a920*/  @!P5 LDG.E.U16 R3, desc[UR16][R34.64] ;  /* 0x000000102203d981 */ /* 0x0000e2000c1e1500 */
[----:B------:R-:W-:Y:S01]  /*5a930*/  PRMT R90, RZ, 0x7610, R90 ;  /* 0x00007610ff5a7816 */ /* 0x000fe2000000005a */
[----:B0-----:R-:W-:Y:S01]  /*5a940*/  @!P5 IMAD.MOV.U32 R35, RZ, RZ, R41 ;  /* 0x000000ffff23d224 */ /* 0x001fe200078e0029 */
[----:B------:R-:W-:Y:S01]  /*5a950*/  PRMT R84, RZ, 0x7610, R84 ;  /* 0x00007610ff547816 */ /* 0x000fe20000000054 */
[----:B------:R-:W-:Y:S04]  /*5a960*/  STL [R1+0x20], R66 ;  /* 0x0000204201007387 */ /* 0x000fe80000100800 */
[----:B------:R-:W3:Y:S04]  /*5a970*/  LDL R38, [R1+0x136c] ;  /* 0x00136c0001267983 */ /* 0x000ee80000100800 */
[----:B------:R-:W3:Y:S01]  /*5a980*/  LDL R4, [R1+0x1370] ;  /* 0x0013700001047983 */ /* 0x000ee20000100800 */
[----:B--2---:R-:W-:-:S05]  /*5a990*/  @!P5 IMAD.MOV.U32 R34, RZ, RZ, R40 ;  /* 0x000000ffff22d224 */ /* 0x004fca00078e0028 */
[----:B------:R0:W2:Y:S02]  /*5a9a0*/  @!P5 LDG.E.U16 R92, desc[UR16][R34.64] ;  /* 0x00000010225cd981 */ /* 0x0000a4000c1e1500 */
[----:B0-----:R-:W-:Y:S02]  /*5a9b0*/  @!P5 IMAD.MOV.U32 R35, RZ, RZ, R36 ;  /* 0x000000ffff23d224 */ /* 0x001fe400078e0024 */
[----:B------:R-:W-:-:S05]  /*5a9c0*/  @!P5 IMAD.MOV.U32 R34, RZ, RZ, R0 ;  /* 0x000000ffff22d224 */ /* 0x000fca00078e0000 */
[----:B------:R4:W2:Y:S02]  /*5a9d0*/  @!P5 LDG.E.U16 R90, desc[UR16][R34.64] ;  /* 0x00000010225ad981 */ /* 0x0008a4000c1e1500 */
[----:B----4-:R-:W-:Y:S02]  /*5a9e0*/  @!P5 IMAD.MOV.U32 R34, RZ, RZ, R37 ;  /* 0x000000ffff22d224 */ /* 0x010fe400078e0025 */
[----:B------:R-:W-:-:S05]  /*5a9f0*/  @!P5 IMAD.MOV.U32 R35, RZ, RZ, R39 ;  /* 0x000000ffff23d224 */ /* 0x000fca00078e0027 */
[----:B------:R0:W4:Y:S04]  /*5aa00*/  @!P5 LDG.E.U16 R84, desc[UR16][R34.64] ;  /* 0x000000102254d981 */ /* 0x000128000c1e1500 */
[----:B---3--:R-:W-:Y:S04]  /*5aa10*/  STL [R1+0x1c28], R3 ;  /* 0x001c280301007387 */ /* 0x008fe80000100800 */
[----:B------:R-:W-:Y:S04]  /*5aa20*/  STL [R1+0x1c], R47 ;  /* 0x00001c2f01007387 */ /* 0x000fe80000100800 */
[----:B------:R1:W-:Y:S04]  /*5aa30*/  STL [R1+0x8], R42 ;  /* 0x0000082a01007387 */ /* 0x0003e80000100800 */
[----:B------:R-:W3:Y:S04]  /*5aa40*/  LDL R41, [R1+0x1380] ;  /* 0x0013800001297983 */ /* 0x000ee80000100800 */
[----:B-1----:R-:W3:Y:S04]  /*5aa50*/  LDL R42, [R1+0x137c] ;  /* 0x00137c00012a7983 */ /* 0x002ee80000100800 */
[----:B------:R-:W-:Y:S01]  /*5aa60*/  STL [R1+0x18], R46 ;  /* 0x0000182e01007387 */ /* 0x000fe20000100800 */
[----:B0-----:R-:W-:Y:S01]  /*5aa70*/  @!P5 IMAD.MOV.U32 R35, RZ, RZ, R38 ;  /* 0x000000ffff23d224 */ /* 0x001fe200078e0026 */
[----:B------:R-:W-:Y:S01]  /*5aa80*/  PRMT R80, RZ, 0x7610, R80 ;  /* 0x00007610ff507816 */ /* 0x000fe20000000050 */
[----:B------:R-:W-:-:S05]  /*5aa90*/  @!P5 IMAD.MOV.U32 R34, RZ, RZ, R4 ;  /* 0x000000ffff22d224 */ /* 0x000fca00078e0004 */
[----:B------:R3:W3:Y:S04]  /*5aaa0*/  @!P5 LDG.E.U16 R80, desc[UR16][R34.64] ;  /* 0x000000102250d981 */ /* 0x0006e8000c1e1500 */
[----:B--2---:R-:W-:Y:S04]  /*5aab0*/  STL [R1+0x1c2c], R92 ;  /* 0x001c2c5c01007387 */ /* 0x004fe80000100800 */
[----:B------:R-:W2:Y:S04]  /*5aac0*/  LDL R40, [R1+0x138c] ;  /* 0x00138c0001287983 */ /* 0x000ea80000100800 */
[----:B------:R-:W-:Y:S04]  /*5aad0*/  STL [R1+0x14], R45 ;  /* 0x0000142d01007387 */ /* 0x000fe80000100800 */
[----:B------:R-:W2:Y:S04]  /*5aae0*/  LDL R0, [R1+0x1390] ;  /* 0x0013900001007983 */ /* 0x000ea80000100800 */
[----:B------:R-:W2:Y:S04]  /*5aaf0*/  LDL R36, [R1+0x13a0] ;  /* 0x0013a00001247983 */ /* 0x000ea80000100800 */
[----:B------:R-:W-:Y:S04]  /*5ab00*/  STL [R1+0x1c30], R90 ;  /* 0x001c305a01007387 */ /* 0x000fe80000100800 */
[----:B------:R0:W-:Y:S04]  /*5ab10*/  STL [R1+0x10], R44 ;  /* 0x0000102c01007387 */ /* 0x0001e80000100800 */
[----:B------:R-:W2:Y:S04]  /*5ab20*/  LDL R37, [R1+0x139c] ;  /* 0x00139c0001257983 */ /* 0x000ea80000100800 */
[----:B----4-:R-:W-:Y:S04]  /*5ab30*/  STL [R1+0x1c34], R84 ;  /* 0x001c345401007387 */ /* 0x010fe80000100800 */
[----:B------:R1:W-:Y:S04]  /*5ab40*/  STL [R1+0xc], R43 ;  /* 0x00000c2b01007387 */ /* 0x0003e80000100800 */
[----:B------:R-:W4:Y:S04]  /*5ab50*/  LDL R39, [R1+0x13ac] ;  /* 0x0013ac0001277983 */ /* 0x000f280000100800 */
[----:B------:R-:W4:Y:S01]  /*5ab60*/  LDL R38, [R1+0x13b0] ;  /* 0x0013b00001267983 */ /* 0x000f220000100800 */
[----:B------:R-:W-:-:S02]  /*5ab70*/  PRMT R76, RZ, 0x7610, R76 ;  /* 0x00007610ff4c7816 */ /* 0x000fc4000000004c */
[----:B------:R-:W-:Y:S01]  /*5ab80*/  PRMT R72, RZ, 0x7610, R72 ;  /* 0x00007610ff487816 */ /* 0x000fe20000000048 */
[----:B------:R-:W4:Y:S01]  /*5ab90*/  LDL R3, [R1+0x13c0] ;  /* 0x0013c00001037983 */ /* 0x000f220000100800 */
[----:B------:R-:W-:Y:S02]  /*5aba0*/  PRMT R68, RZ, 0x7610, R68 ;  /* 0x00007610ff447816 */ /* 0x000fe40000000044 */
[----:B------:R-:W-:Y:S01]  /*5abb0*/  PRMT R64, RZ, 0x7610, R64 ;  /* 0x00007610ff407816 */ /* 0x000fe20000000040 */
[----:B------:R-:W4:Y:S01]  /*5abc0*/  LDL R4, [R1+0x13bc] ;  /* 0x0013bc0001047983 */ /* 0x000f220000100800 */
[----:B---3--:R-:W-:Y:S02]  /*5abd0*/  @!P5 IMAD.MOV.U32 R34, RZ, RZ, R41 ;  /* 0x000000ffff22d224 */ /* 0x008fe400078e0029 */
[----:B------:R-:W-:-:S05]  /*5abe0*/  @!P5 IMAD.MOV.U32 R35, RZ, RZ, R42 ;  /* 0x000000ffff23d224 */ /* 0x000fca00078e002a */
[----:B------:R2:W3:Y:S04]  /*5abf0*/  @!P5 LDG.E.U16 R76, desc[UR16][R34.64] ;  /* 0x00000010224cd981 */ /* 0x0004e8000c1e1500 */
[----:B------:R-:W-:Y:S04]  /*5ac00*/  STL [R1+0x1c38], R80 ;  /* 0x001c385001007387 */ /* 0x000fe80000100800 */
[----:B0-----:R-:W3:Y:S04]  /*5ac10*/  LDL R44, [R1+0x13cc] ;  /* 0x0013cc00012c7983 */ /* 0x001ee80000100800 */
[----:B------:R-:W3:Y:S01]  /*5ac20*/  LDL R41, [R1+0x13d0] ;  /* 0x0013d00001297983 */ /* 0x000ee20000100800 */
[----:B--2---:R-:W-:-:S02]  /*5ac30*/  @!P5 IMAD.MOV.U32 R35, RZ, RZ, R40 ;  /* 0x000000ffff23d224 */ /* 0x004fc400078e0028 */
[----:B------:R-:W-:-:S05]  /*5ac40*/  @!P5 IMAD.MOV.U32 R34, RZ, RZ, R0 ;  /* 0x000000ffff22d224 */ /* 0x000fca00078e0000 */
[----:B------:R0:W2:Y:S02]  /*5ac50*/  @!P5 LDG.E.U16 R72, desc[UR16][R34.64] ;  /* 0x000000102248d981 */ /* 0x0000a4000c1e1500 */
[----:B0-----:R-:W-:Y:S02]  /*5ac60*/  @!P5 IMAD.MOV.U32 R34, RZ, RZ, R36 ;  /* 0x000000ffff22d224 */ /* 0x001fe400078e0024 */
[----:B------:R-:W-:-:S05]  /*5ac70*/  @!P5 IMAD.MOV.U32 R35, RZ, RZ, R37 ;  /* 0x000000ffff23d224 */ /* 0x000fca00078e0025 */
[----:B------:R4:W2:Y:S02]  /*5ac80*/  @!P5 LDG.E.U16 R68, desc[UR16][R34.64] ;  /* 0x000000102244d981 */ /* 0x0008a4000c1e1500 */
[----:B----4-:R-:W-:Y:S02]  /*5ac90*/  @!P5 IMAD.MOV.U32 R35, RZ, RZ, R39 ;  /* 0x000000ffff23d224 */ /* 0x010fe400078e0027 */
[----:B------:R-:W-:-:S05]  /*5aca0*/  @!P5 IMAD.MOV.U32 R34, RZ, RZ, R38 ;  /* 0x000000ffff22d224 */ /* 0x000fca00078e0026 */
[----:B------:R0:W4:Y:S02]  /*5acb0*/  @!P5 LDG.E.U16 R64, desc[UR16][R34.64] ;  /* 0x000000102240d981 */ /* 0x000124000c1e1500 */
[----:B0-----:R-:W-:Y:S02]  /*5acc0*/  @!P5 IMAD.MOV.U32 R34, RZ, RZ, R3 ;  /* 0x000000ffff22d224 */ /* 0x001fe400078e0003 */
[----:B---3--:R-:W-:Y:S04]  /*5acd0*/  STL [R1+0x1c3c], R76 ;  /* 0x001c3c4c01007387 */ /* 0x008fe80000100800 */
[----:B------:R-:W3:Y:S04]  /*5ace0*/  LDL R40, [R1+0x13dc] ;  /* 0x0013dc0001287983 */ /* 0x000ee80000100800 */
[----:B------:R-:W3:Y:S01]  /*5acf0*/  LDL R0, [R1+0x13e0] ;  /* 0x0013e00001007983 */ /* 0x000ee20000100800 */
[----:B------:R-:W-:Y:S01]  /*5ad00*/  PRMT R60, RZ, 0x7610, R60 ;  /* 0x00007610ff3c7816 */ /* 0x000fe2000000003c */
[----:B------:R-:W-:Y:S01]  /*5ad10*/  @!P5 IMAD.MOV.U32 R35, RZ, RZ, R4 ;  /* 0x000000ffff23d224 */ /* 0x000fe200078e0004 */
[----:B------:R-:W-:-:S04]  /*5ad20*/  PRMT R56, RZ, 0x7610, R56 ;  /* 0x00007610ff387816 */ /* 0x000fc80000000038 */
[----:B------:R0:W3:Y:S02]  /*5ad30*/  @!P5 LDG.E.U16 R60, desc[UR16][R34.64] ;  /* 0x00000010223cd981 */ /* 0x0000e4000c1e1500 */
[----:B0-----:R-:W-:Y:S02]  /*5ad40*/  @!P5 IMAD.MOV.U32 R34, RZ, RZ, R41 ;  /* 0x000000ffff22d224 */ /* 0x001fe400078e0029 */
[----:B------:R-:W-:-:S05]  /*5ad50*/  @!P5 IMAD.MOV.U32 R35, RZ, RZ, R44 ;  /* 0x000000ffff23d224 */ /* 0x000fca00078e002c */
[----:B------:R3:W3:Y:S04]  /*5ad60*/  @!P5 LDG.E.U16 R56, desc[UR16][R34.64] ;  /* 0x000000102238d981 */ /* 0x0006e8000c1e1500 */
[----:B--2---:R-:W-:Y:S04]  /*5ad70*/  STL [R1+0x1c40], R72 ;  /* 0x001c404801007387 */ /* 0x004fe80000100800 */
[----:B-1----:R-:W2:Y:S04]  /*5ad80*/  LDL R43, [R1+0x13ec] ;  /* 0x0013ec00012b7983 */ /* 0x002ea80000100800 */
[----:B------:R-:W2:Y:S04]  /*5ad90*/  LDL R42, [R1+0x13f0] ;  /* 0x0013f000012a7983 */ /* 0x000ea80000100800 */
[----:B------:R-:W2:Y:S04]  /*5ada0*/  LDL R37, [R1+0x13fc] ;  /* 0x0013fc0001257983 */ /* 0x000ea80000100800 */
[----:B------:R-:W2:Y:S04]  /*5adb0*/  LDL R36, [R1+0x1400] ;  /* 0x0014000001247983 */ /* 0x000ea80000100800 */
[----:B------:R-:W-:Y:S04]  /*5adc0*/  STL [R1+0x1c44], R68 ;  /* 0x001c444401007387 */ /* 0x000fe80000100800 */
[----:B----4-:R-:W-:Y:S04]  /*5add0*/  STL [R1+0x1c48], R64 ;  /* 0x001c484001007387 */ /* 0x010fe80000100800 */
[----:B------:R-:W4:Y:S04]  /*5ade0*/  LDL R39, [R1+0x140c] ;  /* 0x00140c0001277983 */ /* 0x000f280000100800 */
[----:B------:R-:W4:Y:S01]  /*5adf0*/  LDL R3, [R1+0x1410] ;  /* 0x0014100001037983 */ /* 0x000f220000100800 */
[----:B------:R-:W-:-:S02]  /*5ae00*/  PRMT R52, RZ, 0x7610, R52 ;  /* 0x00007610ff347816 */ /* 0x000fc40000000034 */
[----:B------:R-:W-:Y:S01]  /*5ae10*/  PRMT R48, RZ, 0x7610, R48 ;  /* 0x00007610ff307816 */ /* 0x000fe20000000030 */
[----:B------:R-:W4:Y:S01]  /*5ae20*/  LDL R38, [R1+0x141c] ;  /* 0x00141c0001267983 */ /* 0x000f220000100800 */
[----:B------:R-:W-:-:S03]  /*5ae30*/  PRMT R33, RZ, 0x7610, R33 ;  /* 0x00007610ff217816 */ /* 0x000fc60000000021 */
[----:B------:R-:W4:Y:S01]  /*5ae40*/  LDL R4, [R1+0x1420] ;  /* 0x0014200001047983 */ /* 0x000f220000100800 */
[----:B---3--:R-:W-:Y:S02]  /*5ae50*/  @!P5 IMAD.MOV.U32 R35, RZ, RZ, R40 ;  /* 0x000000ffff23d224 */ /* 0x008fe400078e0028 */
[----:B------:R-:W-:-:S05]  /*5ae60*/  @!P5 IMAD.MOV.U32 R34, RZ, RZ, R0 ;  /* 0x000000ffff22d224 */ /* 0x000fca00078e0000 */
[----:B------:R2:W3:Y:S04]  /*5ae70*/  @!P5 LDG.E.U16 R52, desc[UR16][R34.64] ;  /* 0x000000102234d981 */ /* 0x0004e8000c1e1500 */
[----:B------:R-:W-:Y:S04]  /*5ae80*/  STL [R1+0x1c4c], R60 ;  /* 0x001c4c3c01007387 */ /* 0x000fe80000100800 */
[----:B------:R-:W3:Y:S04]  /*5ae90*/  LDL R41, [R1+0x1430] ;  /* 0x0014300001297983 */ /* 0x000ee80000100800 */
[----:B------:R-:W-:Y:S04]  /*5aea0*/  STL [R1+0x1c50], R56 ;  /* 0x001c503801007387 */ /* 0x000fe80000100800 */
[----:B------:R-:W3:Y:S04]  /*5aeb0*/  LDL R46, [R1+0x142c] ;  /* 0x00142c00012e7983 */ /* 0x000ee80000100800 */
[----:B------:R-:W3:Y:S04]  /*5aec0*/  LDL R40, [R1+0x143c] ;  /* 0x00143c0001287983 */ /* 0x000ee80000100800 */
[----:B------:R-:W3:Y:S01]  /*5aed0*/  LDL R0, [R1+0x1440] ;  /* 0x0014400001007983 */ /* 0x000ee20000100800 */
[----:B--2---:R-:W-:-:S02]  /*5aee0*/  @!P5 IMAD.MOV.U32 R35, RZ, RZ, R43 ;  /* 0x000000ffff23d224 */ /* 0x004fc400078e002b */
[----:B------:R-:W-:-:S05]  /*5aef0*/  @!P5 IMAD.MOV.U32 R34, RZ, RZ, R42 ;  /* 0x000000ffff22d224 */ /* 0x000fca00078e002a */
[----:B------:R0:W2:Y:S04]  /*5af00*/  @!P5 LDG.E.U16 R48, desc[UR16][R34.64] ;  /* 0x000000102230d981 */ /* 0x0000a8000c1e1500 */
[----:B------:R4:W2:Y:S01]  /*5af10*/  @!P5 LDG.E.U16 R33, desc[UR16][R36.64] ;  /* 0x000000102421d981 */ /* 0x0008a2000c1e1500 */
[----:B0-----:R-:W-:Y:S01]  /*5af20*/  PRMT R34, RZ, 0x7610, R34 ;  /* 0x00007610ff227816 */ /* 0x001fe20000000022 */
[----:B----4-:R-:W-:Y:S02]  /*5af30*/  @!P5 IMAD.MOV.U32 R37, RZ, RZ, R39 ;  /* 0x000000ffff25d224 */ /* 0x010fe400078e0027 */
[----:B------:R-:W-:-:S05]  /*5af40*/  @!P5 IMAD.MOV.U32 R36, RZ, RZ, R3 ;  /* 0x000000ffff24d224 */ /* 0x000fca00078e0003 */
[----:B------:R0:W4:Y:S04]  /*5af50*/  @!P5 LDG.E.U16 R34, desc[UR16][R36.64] ;  /* 0x000000102422d981 */ /* 0x000128000c1e1500 */
[----:B---3--:R-:W-:Y:S01]  /*5af60*/  STL [R1+0x1c54], R52 ;  /* 0x001c543401007387 */ /* 0x008fe20000100800 */
[----:B------:R-:W-:Y:S01]  /*5af70*/  PRMT R35, RZ, 0x7610, R35 ;  /* 0x00007610ff237816 */ /* 0x000fe20000000023 */
[----:B------:R-:W-:Y:S02]  /*5af80*/  @!P5 IMAD.MOV.U32 R39, RZ, RZ, R38 ;  /* 0x000000ffff27d224 */ /* 0x000fe400078e0026 */
[----:B------:R-:W-:Y:S01]  /*5af90*/  @!P5 IMAD.MOV.U32 R38, RZ, RZ, R4 ;  /* 0x000000ffff26d224 */ /* 0x000fe200078e0004 */
[----:B0-----:R-:W-:-:S04]  /*5afa0*/  PRMT R36, RZ, 0x7610, R36 ;  /* 0x00007610ff247816 */ /* 0x001fc80000000024 */
[----:B------:R0:W3:Y:S02]  /*5afb0*/  @!P5 LDG.E.U16 R35, desc[UR16][R38.64] ;  /* 0x000000102623d981 */ /* 0x0000e4000c1e1500 */
[----:B0-----:R-:W-:Y:S02]  /*5afc0*/  @!P5 IMAD.MOV.U32 R38, RZ, RZ, R41 ;  /* 0x000000ffff26d224 */ /* 0x001fe400078e0029 */
[----:B------:R-:W-:-:S05]  /*5afd0*/  @!P5 IMAD.MOV.U32 R39, RZ, RZ, R46 ;  /* 0x000000ffff27d224 */ /* 0x000fca00078e002e */
[----:B------:R0:W3:Y:S04]  /*5afe0*/  @!P5 LDG.E.U16 R36, desc[UR16][R38.64] ;  /* 0x000000102624d981 */ /* 0x0000e8000c1e1500 */
[----:B--2---:R1:W-:Y:S04]  /*5aff0*/  STL [R1+0x1c58], R48 ;  /* 0x001c583001007387 */ /* 0x0043e80000100800 */
[----:B------:R-:W2:Y:S04]  /*5b000*/  LDL R45, [R1+0x1450] ;  /* 0x00145000012d7983 */ /* 0x000ea80000100800 */
[----:B------:R-:W2:Y:S04]  /*5b010*/  LDL R43, [R1+0x145c] ;  /* 0x00145c00012b7983 */ /* 0x000ea80000100800 */
[----:B-1----:R-:W2:Y:S04]  /*5b020*/  LDL R48, [R1+0x144c] ;  /* 0x00144c0001307983 */ /* 0x002ea80000100800 */
[----:B------:R-:W2:Y:S04]  /*5b030*/  LDL R42, [R1+0x1460] ;  /* 0x00146000012a7983 */ /* 0x000ea80000100800 */
[----:B------:R1:W-:Y:S04]  /*5b040*/  STL [R1+0x1c5c], R33 ;  /* 0x001c5c2101007387 */ /* 0x0003e80000100800 */
[----:B------:R-:W2:Y:S04]  /*5b050*/  LDL R3, [R1+0x1470] ;  /* 0x0014700001037983 */ /* 0x000ea80000100800 */
[----:B----4-:R-:W-:Y:S04]  /*5b060*/  STL [R1+0x1c60], R34 ;  /* 0x001c602201007387 */ /* 0x010fe80000100800 */
[----:B------:R-:W4:Y:S01]  /*5b070*/  LDL R44, [R1+0x146c] ;  /* 0x00146c00012c7983 */ /* 0x000f220000100800 */
[----:B------:R-:W-:Y:S01]  /*5b080*/  PRMT R37, RZ, 0x7610, R37 ;  /* 0x00007610ff257816 */ /* 0x000fe20000000025 */
[----:B------:R-:W-:-:S02]  /*5b090*/  @!P5 IMAD.MOV.U32 R41, RZ, RZ, R40 ;  /* 0x000000ffff29d224 */ /* 0x000fc400078e0028 */
[----:B------:R-:W-:Y:S01]  /*5b0a0*/  @!P5 IMAD.MOV.U32 R40, RZ, RZ, R0 ;  /* 0x000000ffff28d224 */ /* 0x000fe200078e0000 */
[----:B0-----:R-:W-:Y:S01]  /*5b0b0*/  PRMT R38, RZ, 0x7610, R38 ;  /* 0x00007610ff267816 */ /* 0x001fe20000000026 */
[----:B-1----:R-:W4:Y:S04]  /*5b0c0*/  LDL R33, [R1+0x147c] ;  /* 0x00147c0001217983 */ /* 0x002f280000100800 */
[----:B------:R2:W4:Y:S01]  /*5b0d0*/  @!P5 LDG.E.U16 R37, desc[UR16][R40.64] ;  /* 0x000000102825d981 */ /* 0x000522000c1e1500 */
[----:B------:R-:W-:-:S03]  /*5b0e0*/  PRMT R39, RZ, 0x7610, R39 ;  /* 0x00007610ff277816 */ /* 0x000fc60000000027 */
[----:B------:R-:W4:Y:S04]  /*5b0f0*/  LDL R4, [R1+0x1480] ;  /* 0x0014800001047983 */ /* 0x000f280000100800 */
[----:B---3--:R-:W-:Y:S04]  /*5b100*/  STL [R1+0x1c64], R35 ;  /* 0x001c642301007387 */ /* 0x008fe80000100800 */
[----:B------:R0:W-:Y:S04]  /*5b110*/  STL [R1+0x1c68], R36 ;  /* 0x001c682401007387 */ /* 0x0001e80000100800 */
[----:B------:R-:W3:Y:S04]  /*5b120*/  LDL R47, [R1+0x1490] ;  /* 0x00149000012f7983 */ /* 0x000ee80000100800 */
[----:B------:R-:W3:Y:S04]  /*5b130*/  LDL R46, [R1+0x149c] ;  /* 0x00149c00012e7983 */ /* 0x000ee80000100800 */
[----:B------:R-:W3:Y:S04]  /*5b140*/  LDL R0, [R1+0x14a0] ;  /* 0x0014a00001007983 */ /* 0x000ee80000100800 */
[----:B------:R-:W3:Y:S01]  /*5b150*/  LDL R52, [R1+0x148c] ;  /* 0x00148c0001347983 */ /* 0x000ee20000100800 */
[----:B--2---:R-:W-:-:S02]  /*5b160*/  @!P5 IMAD.MOV.U32 R40, RZ, RZ, R45 ;  /* 0x000000ffff28d224 */ /* 0x004fc400078e002d */
[----:B------:R-:W-:Y:S01]  /*5b170*/  @!P5 IMAD.MOV.U32 R41, RZ, RZ, R48 ;  /* 0x000000ffff29d224 */ /* 0x000fe200078e0030 */
[----:B------:R1:W2:Y:S04]  /*5b180*/  @!P5 LDG.E.U16 R39, desc[UR16][R42.64] ;  /* 0x000000102a27d981 */ /* 0x0002a8000c1e1500 */
[----:B------:R0:W2:Y:S01]  /*5b190*/  @!P5 LDG.E.U16 R38, desc[UR16][R40.64] ;  /* 0x000000102826d981 */ /* 0x0000a2000c1e1500 */
[----:B-1----:R-:W-:Y:S01]  /*5b1a0*/  @!P5 IMAD.MOV.U32 R42, RZ, RZ, R3 ;  /* 0x000000ffff2ad224 */ /* 0x002fe200078e0003 */
[----:B0-----:R-:W-:Y:S01]  /*5b1b0*/  PRMT R40, RZ, 0x7610, R40 ;  /* 0x00007610ff287816 */ /* 0x001fe20000000028 */
[----:B----4-:R-:W-:-:S05]  /*5b1c0*/  @!P5 IMAD.MOV.U32 R43, RZ, RZ, R44 ;  /* 0x000000ffff2bd224 */ /* 0x010fca00078e002c */
[----:B------:R-:W4:Y:S04]  /*5b1d0*/  @!P5 LDG.E.U16 R40, desc[UR16][R42.64] ;  /* 0x000000102a28d981 */ /* 0x000f28000c1e1500 */
[----:B------:R-:W-:Y:S04]  /*5b1e0*/  STL [R1+0x1c6c], R37 ;  /* 0x001c6c2501007387 */ /* 0x000fe80000100800 */
[----:B------:R-:W4:Y:S01]  /*5b1f0*/  LDL R36, [R1+0x14b0] ;  /* 0x0014b00001247983 */ /* 0x000f220000100800 */
[----:B------:R-:W-:Y:S02]  /*5b200*/  @!P5 IMAD.MOV.U32 R45, RZ, RZ, R33 ;  /* 0x000000ffff2dd224 */ /* 0x000fe400078e0021 */
[----:B------:R-:W-:Y:S01]  /*5b210*/  @!P5 IMAD.MOV.U32 R44, RZ, RZ, R4 ;  /* 0x000000ffff2cd224 */ /* 0x000fe200078e0004 */
[----:B------:R-:W-:-:S06]  /*5b220*/  PRMT R41, RZ, 0x7610, R41 ;  /* 0x00007610ff297816 */ /* 0x000fcc0000000029 */
[----:B------:R3:W4:Y:S02]  /*5b230*/  @!P5 LDG.E.U16 R41, desc[UR16][R44.64] ;  /* 0x000000102c29d981 */ /* 0x000724000c1e1500 */
[----:B---3--:R-:W-:Y:S02]  /*5b240*/  @!P5 IMAD.MOV.U32 R44, RZ, RZ, R47 ;  /* 0x000000ffff2cd224 */ /* 0x008fe400078e002f */
[----:B------:R-:W-:Y:S02]  /*5b250*/  @!P5 IMAD.MOV.U32 R47, RZ, RZ, R46 ;  /* 0x000000ffff2fd224 */ /* 0x000fe400078e002e */
[----:B------:R-:W-:Y:S01]  /*5b260*/  @!P5 IMAD.MOV.U32 R46, RZ, RZ, R0 ;  /* 0x000000ffff2ed224 */ /* 0x000fe200078e0000 */
[----:B--2---:R-:W-:Y:S04]  /*5b270*/  STL [R1+0x1c70], R38 ;  /* 0x001c702601007387 */ /* 0x004fe80000100800 */
[----:B------:R-:W2:Y:S04]  /*5b280*/  LDL R48, [R1+0x14ac] ;  /* 0x0014ac0001307983 */ /* 0x000ea80000100800 */
[----:B------:R-:W3:Y:S04]  /*5b290*/  LDL R35, [R1+0x14bc] ;  /* 0x0014bc0001237983 */ /* 0x000ee80000100800 */
[----:B------:R-:W3:Y:S04]  /*5b2a0*/  LDL R34, [R1+0x14c0] ;  /* 0x0014c00001227983 */ /* 0x000ee80000100800 */
[----:B------:R0:W-:Y:S04]  /*5b2b0*/  STL [R1+0x1c74], R39 ;  /* 0x001c742701007387 */ /* 0x0001e80000100800 */
[----:B------:R-:W3:Y:S04]  /*5b2c0*/  LDL R3, [R1+0x14d0] ;  /* 0x0014d00001037983 */ /* 0x000ee80000100800 */
[----:B----4-:R1:W-:Y:S04]  /*5b2d0*/  STL [R1+0x1c78], R40 ;  /* 0x001c782801007387 */ /* 0x0103e80000100800 */
[----:B------:R-:W4:Y:S04]  /*5b2e0*/  LDL R33, [R1+0x14cc] ;  /* 0x0014cc0001217983 */ /* 0x000f280000100800 */
[----:B------:R-:W4:Y:S04]  /*5b2f0*/  LDL R4, [R1+0x14e0] ;  /* 0x0014e00001047983 */ /* 0x000f280000100800 */
[----:B0-----:R-:W4:Y:S04]  /*5b300*/  LDL R39, [R1+0x14dc] ;  /* 0x0014dc0001277983 */ /* 0x001f280000100800 */
[----:B------:R-:W4:Y:S04]  /*5b310*/  LDL R37, [R1+0x14f0] ;  /* 0x0014f00001257983 */ /* 0x000f280000100800 */
[----:B------:R-:W4:Y:S04]  /*5b320*/  LDL R38, [R1+0x14ec] ;  /* 0x0014ec0001267983 */ /* 0x000f280000100800 */
[----:B------:R-:W4:Y:S01]  /*5b330*/  LDL R0, [R1+0x1500] ;  /* 0x0015000001007983 */ /* 0x000f220000100800 */
[----:B------:R-:W-:Y:S01]  /*5b340*/  PRMT R43, RZ, 0x7610, R43 ;  /* 0x00007610ff2b7816 */ /* 0x000fe2000000002b */
[----:B------:R-:W-:Y:S01]  /*5b350*/  @!P5 IMAD.MOV.U32 R45, RZ, RZ, R52 ;  /* 0x000000ffff2dd224 */ /* 0x000fe200078e0034 */
[----:B------:R-:W-:Y:S01]  /*5b360*/  PRMT R42, RZ, 0x7610, R42 ;  /* 0x00007610ff2a7816 */ /* 0x000fe2000000002a */
[----:B-1----:R-:W4:Y:S04]  /*5b370*/  LDL R40, [R1+0x1510] ;  /* 0x0015100001287983 */ /* 0x002f280000100800 */
[----:B------:R0:W4:Y:S04]  /*5b380*/  @!P5 LDG.E.U16 R43, desc[UR16][R46.64] ;  /* 0x000000102e2bd981 */ /* 0x000128000c1e1500 */
[----:B------:R1:W4:Y:S01]  /*5b390*/  @!P5 LDG.E.U16 R42, desc[UR16][R44.64] ;  /* 0x000000102c2ad981 */ /* 0x000322000c1e1500 */
[----:B------:R-:W-:-:S02]  /*5b3a0*/  PRMT R49, RZ, 0x7610, R49 ;  /* 0x00007610ff317816 */ /* 0x000fc40000000031 */
[----:B------:R-:W-:Y:S01]  /*5b3b0*/  PRMT R51, RZ, 0x7610, R51 ;  /* 0x00007610ff337816 */ /* 0x000fe20000000033 */
[----:B------:R-:W4:Y:S01]  /*5b3c0*/  LDL R60, [R1+0x158c] ;  /* 0x00158c00013c7983 */ /* 0x000f220000100800 */
[----:B0-----:R-:W-:-:S03]  /*5b3d0*/  @!P5 IMAD.MOV.U32 R46, RZ, RZ, R36 ;  /* 0x000000ffff2ed224 */ /* 0x001fc600078e0024 */
[----:B------:R-:W4:Y:S01]  /*5b3e0*/  LDL R36, [R1+0x14fc] ;  /* 0x0014fc0001247983 */ /* 0x000f220000100800 */
[----:B-1----:R-:W-:Y:S02]  /*5b3f0*/  PRMT R44, RZ, 0x7610, R44 ;  /* 0x00007610ff2c7816 */ /* 0x002fe4000000002c */
[----:B------:R-:W-:Y:S01]  /*5b400*/  PRMT R45, RZ, 0x7610, R45 ;  /* 0x00007610ff2d7816 */ /* 0x000fe2000000002d */
[----:B------:R-:W4:Y:S01]  /*5b410*/  LDL R56, [R1+0x159c] ;  /* 0x00159c0001387983 */ /* 0x000f220000100800 */
[----:B------:R-:W-:Y:S02]  /*5b420*/  PRMT R53, RZ, 0x7610, R53 ;  /* 0x00007610ff357816 */ /* 0x000fe40000000035 */
[----:B------:R-:W-:Y:S01]  /*5b430*/  PRMT R55, RZ, 0x7610, R55 ;  /* 0x00007610ff377816 */ /* 0x000fe20000000037 */
[----:B------:R-:W4:Y:S01]  /*5b440*/  LDL R52, [R1+0x15a0] ;  /* 0x0015a00001347983 */ /* 0x000f220000100800 */
[----:B--2---:R-:W-:-:S03]  /*5b450*/  @!P5 IMAD.MOV.U32 R47, RZ, RZ, R48 ;  /* 0x000000ffff2fd224 */ /* 0x004fc600078e0030 */
[----:B------:R-:W2:Y:S04]  /*5b460*/  LDL R48, [R1+0x150c] ;  /* 0x00150c0001307983 */ /* 0x000ea80000100800 */
[----:B------:R3:W2:Y:S02]  /*5b470*/  @!P5 LDG.E.U16 R44, desc[UR16][R46.64] ;  /* 0x000000102e2cd981 */ /* 0x0006a4000c1e1500 */
[----:B---3--:R-:W-:Y:S02]  /*5b480*/  @!P5 IMAD.MOV.U32 R46, RZ, RZ, R34 ;  /* 0x000000ffff2ed224 */ /* 0x008fe400078e0022 */
[----:B------:R-:W-:Y:S01]  /*5b490*/  @!P5 IMAD.MOV.U32 R47, RZ, RZ, R35 ;  /* 0x000000ffff2fd224 */ /* 0x000fe200078e0023 */
[----:B------:R-:W3:Y:S04]  /*5b4a0*/  LDL R34, [R1+0x1520] ;  /* 0x0015200001227983 */ /* 0x000ee80000100800 */
[----:B------:R-:W3:Y:S04]  /*5b4b0*/  LDL R35, [R1+0x151c] ;  /* 0x00151c0001237983 */ /* 0x000ee80000100800 */
[----:B------:R0:W3:Y:S02]  /*5b4c0*/  @!P5 LDG.E.U16 R45, desc[UR16][R46.64] ;  /* 0x000000102e2dd981 */ /* 0x0000e4000c1e1500 */
[----:B0-----:R-:W-:-:S02]  /*5b4d0*/  @!P5 IMAD.MOV.U32 R46, RZ, RZ, R3 ;  /* 0x000000ffff2ed224 */ /* 0x001fc400078e0003 */
[----:B----4-:R-:W-:Y:S01]  /*5b4e0*/  @!P5 IMAD.MOV.U32 R47, RZ, RZ, R33 ;  /* 0x000000ffff2fd224 */ /* 0x010fe200078e0021 */
[----:B------:R-:W4:Y:S04]  /*5b4f0*/  LDL R3, [R1+0x1530] ;  /* 0x0015300001037983 */ /* 0x000f280000100800 */
[----:B------:R-:W4:Y:S04]  /*5b500*/  LDL R33, [R1+0x152c] ;  /* 0x00152c0001217983 */ /* 0x000f280000100800 */
[----:B------:R0:W4:Y:S02]  /*5b510*/  @!P5 LDG.E.U16 R49, desc[UR16][R46.64] ;  /* 0x000000102e31d981 */ /* 0x000124000c1e1500 */
[----:B0-----:R-:W-:-:S02]  /*5b520*/  @!P5 IMAD.MOV.U32 R46, RZ, RZ, R4 ;  /* 0x000000ffff2ed224 */ /* 0x001fc400078e0004 */
[----:B------:R-:W4:Y:S01]  /*5b530*/  LDL R4, [R1+0x1540] ;  /* 0x0015400001047983 */ /* 0x000f220000100800 */
[----:B------:R-:W-:-:S03]  /*5b540*/  @!P5 IMAD.MOV.U32 R47, RZ, RZ, R39 ;  /* 0x000000ffff2fd224 */ /* 0x000fc600078e0027 */
[----:B------:R-:W4:Y:S04]  /*5b550*/  LDL R39, [R1+0x153c] ;  /* 0x00153c0001277983 */ /* 0x000f280000100800 */
[----:B------:R0:W4:Y:S02]  /*5b560*/  @!P5 LDG.E.U16 R51, desc[UR16][R46.64] ;  /* 0x000000102e33d981 */ /* 0x000124000c1e1500 */
[----:B0-----:R-:W-:Y:S02]  /*5b570*/  @!P5 IMAD.MOV.U32 R46, RZ, RZ, R37 ;  /* 0x000000ffff2ed224 */ /* 0x001fe400078e0025 */
[----:B------:R-:W-:Y:S01]  /*5b580*/  @!P5 IMAD.MOV.U32 R47, RZ, RZ, R38 ;  /* 0x000000ffff2fd224 */ /* 0x000fe200078e0026 */
[----:B------:R-:W4:Y:S04]  /*5b590*/  LDL R37, [R1+0x1550] ;  /* 0x0015500001257983 */ /* 0x000f280000100800 */
[----:B------:R-:W4:Y:S04]  /*5b5a0*/  LDL R38, [R1+0x154c] ;  /* 0x00154c0001267983 */ /* 0x000f280000100800 */
[----:B------:R0:W4:Y:S02]  /*5b5b0*/  @!P5 LDG.E.U16 R53, desc[UR16][R46.64] ;  /* 0x000000102e35d981 */ /* 0x000124000c1e1500 */
[----:B0-----:R-:W-:-:S02]  /*5b5c0*/  @!P5 IMAD.MOV.U32 R46, RZ, RZ, R0 ;  /* 0x000000ffff2ed224 */ /* 0x001fc400078e0000 */
[----:B------:R-:W4:Y:S01]  /*5b5d0*/  LDL R0, [R1+0x1560] ;  /* 0x0015600001007983 */ /* 0x000f220000100800 */
[----:B------:R-:W-:Y:S01]  /*5b5e0*/  @!P5 IMAD.MOV.U32 R47, RZ, RZ, R36 ;  /* 0x000000ffff2fd224 */ /* 0x000fe200078e0024 */
[----:B------:R-:W-:Y:S02]  /*5b5f0*/  PRMT R57, RZ, 0x7610, R57 ;  /* 0x00007610ff397816 */ /* 0x000fe40000000039 */
[----:B------:R-:W4:Y:S04]  /*5b600*/  LDL R36, [R1+0x155c] ;  /* 0x00155c0001247983 */ /* 0x000f280000100800 */
[----:B------:R0:W4:Y:S01]  /*5b610*/  @!P5 LDG.E.U16 R55, desc[UR16][R46.64] ;  /* 0x000000102e37d981 */ /* 0x000122000c1e1500 */
[----:B------:R-:W-:Y:S01]  /*5b620*/  PRMT R59, RZ, 0x7610, R59 ;  /* 0x00007610ff3b7816 */ /* 0x000fe2000000003b */
[----:B0-----:R-:W-:Y:S01]  /*5b630*/  @!P5 IMAD.MOV.U32 R46, RZ, RZ, R40 ;  /* 0x000000ffff2ed224 */ /* 0x001fe200078e0028 */
[----:B------:R-:W-:Y:S01]  /*5b640*/  PRMT R61, RZ, 0x7610, R61 ;  /* 0x00007610ff3d7816 */ /* 0x000fe2000000003d */
[----:B------:R-:W4:Y:S01]  /*5b650*/  LDL R40, [R1+0x15b0] ;  /* 0x0015b00001287983 */ /* 0x000f220000100800 */
[----:B------:R-:W-:-:S02]  /*5b660*/  PRMT R63, RZ, 0x7610, R63 ;  /* 0x00007610ff3f7816 */ /* 0x000fc4000000003f */
[----:B------:R-:W-:Y:S01]  /*5b670*/  PRMT R65, RZ, 0x7610, R65 ;  /* 0x00007610ff417816 */ /* 0x000fe20000000041 */
[----:B--2---:R-:W-:Y:S02]  /*5b680*/  @!P5 IMAD.MOV.U32 R47, RZ, RZ, R48 ;  /* 0x000000ffff2fd224 */ /* 0x004fe400078e0030 */
[----:B------:R-:W2:Y:S04]  /*5b690*/  LDL R48, [R1+0x15ac] ;  /* 0x0015ac0001307983 */ /* 0x000ea80000100800 */
[----:B------:R3:W2:Y:S02]  /*5b6a0*/  @!P5 LDG.E.U16 R57, desc[UR16][R46.64] ;  /* 0x000000102e39d981 */ /* 0x0006a4000c1e1500 */
[----:B---3--:R-:W-:Y:S02]  /*5b6b0*/  @!P5 IMAD.MOV.U32 R46, RZ, RZ, R34 ;  /* 0x000000ffff2ed224 */ /* 0x008fe400078e0022 */
[----:B------:R-:W3:Y:S01]  /*5b6c0*/  LDL R34, [R1+0x1570] ;  /* 0x0015700001227983 */ /* 0x000ee20000100800 */
[----:B------:R-:W-:-:S03]  /*5b6d0*/  @!P5 IMAD.MOV.U32 R47, RZ, RZ, R35 ;  /* 0x000000ffff2fd224 */ /* 0x000fc600078e0023 */
[----:B------:R-:W2:Y:S04]  /*5b6e0*/  LDL R35, [R1+0x156c] ;  /* 0x00156c0001237983 */ /* 0x000ea80000100800 */
[----:B------:R4:W2:Y:S02]  /*5b6f0*/  @!P5 LDG.E.U16 R59, desc[UR16][R46.64] ;  /* 0x000000102e3bd981 */ /* 0x0008a4000c1e1500 */
[----:B----4-:R-:W-:Y:S02]  /*5b700*/  @!P5 IMAD.MOV.U32 R46, RZ, RZ, R3 ;  /* 0x000000ffff2ed224 */ /* 0x010fe400078e0003 */
[----:B------:R-:W4:Y:S01]  /*5b710*/  LDL R3, [R1+0x1580] ;  /* 0x0015800001037983 */ /* 0x000f220000100800 */
[----:B------:R-:W-:-:S03]  /*5b720*/  @!P5 IMAD.MOV.U32 R47, RZ, RZ, R33 ;  /* 0x000000ffff2fd224 */ /* 0x000fc600078e0021 */
[----:B------:R-:W4:Y:S04]  /*5b730*/  LDL R33, [R1+0x157c] ;  /* 0x00157c0001217983 */ /* 0x000f280000100800 */
[----:B------:R0:W4:Y:S02]  /*5b740*/  @!P5 LDG.E.U16 R61, desc[UR16][R46.64] ;  /* 0x000000102e3dd981 */ /* 0x000124000c1e1500 */
[----:B0-----:R-:W-:Y:S02]  /*5b750*/  @!P5 IMAD.MOV.U32 R46, RZ, RZ, R4 ;  /* 0x000000ffff2ed224 */ /* 0x001fe400078e0004 */
[----:B------:R-:W4:Y:S01]  /*5b760*/  LDL R4, [R1+0x1590] ;  /* 0x0015900001047983 */ /* 0x000f220000100800 */
[----:B------:R-:W-:-:S03]  /*5b770*/  @!P5 IMAD.MOV.U32 R47, RZ, RZ, R39 ;  /* 0x000000ffff2fd224 */ /* 0x000fc600078e0027 */
[----:B------:R-:W4:Y:S04]  /*5b780*/  LDL R39, [R1+0x5c4] ;  /* 0x0005c40001277983 */ /* 0x000f280000100800 */
[----:B------:R0:W4:Y:S02]  /*5b790*/  @!P5 LDG.E.U16 R63, desc[UR16][R46.64] ;  /* 0x000000102e3fd981 */ /* 0x000124000c1e1500 */
[----:B0-----:R-:W-:Y:S01]  /*5b7a0*/  @!P5 IMAD.MOV.U32 R46, RZ, RZ, R37 ;  /* 0x000000ffff2ed224 */ /* 0x001fe200078e0025 */
[----:B------:R-:W-:Y:S01]  /*5b7b0*/  PRMT R67, RZ, 0x7610, R67 ;  /* 0x00007610ff437816 */ /* 0x000fe20000000043 */
[----:B------:R-:W4:Y:S01]  /*5b7c0*/  LDL R37, [R1+0x11a8] ;  /* 0x0011a80001257983 */ /* 0x000f220000100800 */
[----:B------:R-:W-:-:S03]  /*5b7d0*/  @!P5 IMAD.MOV.U32 R47, RZ, RZ, R38 ;  /* 0x000000ffff2fd224 */ /* 0x000fc600078e0026 */
[----:B------:R-:W4:Y:S04]  /*5b7e0*/  LDL R38, [R1+0x5c8] ;  /* 0x0005c80001267983 */ /* 0x000f280000100800 */
[----:B------:R0:W4:Y:S02]  /*5b7f0*/  @!P5 LDG.E.U16 R65, desc[UR16][R46.64] ;  /* 0x000000102e41d981 */ /* 0x000124000c1e1500 */
[----:B0-----:R-:W-:Y:S02]  /*5b800*/  @!P5 IMAD.MOV.U32 R46, RZ, RZ, R0 ;  /* 0x000000ffff2ed224 */ /* 0x001fe400078e0000 */
[----:B------:R-:W4:Y:S01]  /*5b810*/  LDL R0, [R1+0x11ac] ;  /* 0x0011ac0001007983 */ /* 0x000f220000100800 */
[----:B------:R-:W-:Y:S01]  /*5b820*/  @!P5 IMAD.MOV.U32 R47, RZ, RZ, R36 ;  /* 0x000000ffff2fd224 */ /* 0x000fe200078e0024 */
[----:B------:R-:W-:-:S02]  /*5b830*/  PRMT R69, RZ, 0x7610, R69 ;  /* 0x00007610ff457816 */ /* 0x000fc40000000045 */
[----:B------:R-:W4:Y:S04]  /*5b840*/  LDL R36, [R1+0x11c0] ;  /* 0x0011c00001247983 */ /* 0x000f280000100800 */
[----:B------:R3:W4:Y:S01]  /*5b850*/  @!P5 LDG.E.U16 R67, desc[UR16][R46.64] ;  /* 0x000000102e43d981 */ /* 0x000722000c1e1500 */
[----:B------:R-:W-:Y:S02]  /*5b860*/  PRMT R71, RZ, 0x7610, R71 ;  /* 0x00007610ff477816 */ /* 0x000fe40000000047 */
[----:B------:R-:W-:Y:S02]  /*5b870*/  PRMT R73, RZ, 0x7610, R73 ;  /* 0x00007610ff497816 */ /* 0x000fe40000000049 */
[----:B------:R-:W-:Y:S02]  /*5b880*/  PRMT R75, RZ, 0x7610, R75 ;  /* 0x00007610ff4b7816 */ /* 0x000fe4000000004b */
[----:B------:R-:W-:-:S02]  /*5b890*/  PRMT R77, RZ, 0x7610, R77 ;  /* 0x00007610ff4d7816 */ /* 0x000fc4000000004d */
[----:B------:R-:W-:Y:S01]  /*5b8a0*/  PRMT R79, RZ, 0x7610, R79 ;  /* 0x00007610ff4f7816 */ /* 0x000fe2000000004f */
[----:B---3--:R-:W-:Y:S02]  /*5b8b0*/  @!P5 IMAD.MOV.U32 R46, RZ, RZ, R34 ;  /* 0x000000ffff2ed224 */ /* 0x008fe400078e0022 */
[----:B------:R-:W3:Y:S01]  /*5b8c0*/  LDL R34, [R1+0x11d8] ;  /* 0x0011d80001227983 */ /* 0x000ee20000100800 */
[----:B--2---:R-:W-:-:S03]  /*5b8d0*/  @!P5 IMAD.MOV.U32 R47, RZ, RZ, R35 ;  /* 0x000000ffff2fd224 */ /* 0x004fc600078e0023 */
[----:B------:R-:W2:Y:S04]  /*5b8e0*/  LDL R35, [R1+0x11c4] ;  /* 0x0011c40001237983 */ /* 0x000ea80000100800 */
[----:B------:R4:W3:Y:S02]  /*5b8f0*/  @!P5 LDG.E.U16 R69, desc[UR16][R46.64] ;  /* 0x000000102e45d981 */ /* 0x0008e4000c1e1500 */
[----:B----4-:R-:W-:Y:S02]  /*5b900*/  @!P5 IMAD.MOV.U32 R46, RZ, RZ, R3 ;  /* 0x000000ffff2ed224 */ /* 0x010fe400078e0003 */
[----:B------:R-:W4:Y:S01]  /*5b910*/  LDL R3, [R1+0x11f4] ;  /* 0x0011f40001037983 */ /* 0x000f220000100800 */
[----:B------:R-:W-:-:S03]  /*5b920*/  @!P5 IMAD.MOV.U32 R47, RZ, RZ, R33 ;  /* 0x000000ffff2fd224 */ /* 0x000fc600078e0021 */
[----:B------:R-:W4:Y:S04]  /*5b930*/  LDL R33, [R1+0x11dc] ;  /* 0x0011dc0001217983 */ /* 0x000f280000100800 */
[----:B------:R0:W4:Y:S02]  /*5b940*/  @!P5 LDG.E.U16 R71, desc[UR16][R46.64] ;  /* 0x000000102e47d981 */ /* 0x000124000c1e1500 */
[----:B0-----:R-:W-:Y:S02]  /*5b950*/  @!P5 IMAD.MOV.U32 R46, RZ, RZ, R4 ;  /* 0x000000ffff2ed224 */ /* 0x001fe400078e0004 */
[----:B------:R-:W4:Y:S01]  /*5b960*/  LDL R4, [R1+0x11f0] ;  /* 0x0011f00001047983 */ /* 0x000f220000100800 */
[----:B------:R-:W-:-:S05]  /*5b970*/  @!P5 IMAD.MOV.U32 R47, RZ, RZ, R60 ;  /* 0x000000ffff2fd224 */ /* 0x000fca00078e003c */
[----:B------:R0:W4:Y:S02]  /*5b980*/  @!P5 LDG.E.U16 R73, desc[UR16][R46.64] ;  /* 0x000000102e49d981 */ /* 0x000124000c1e1500 */
[----:B0-----:R-:W-:Y:S02]  /*5b990*/  @!P5 IMAD.MOV.U32 R46, RZ, RZ, R52 ;  /* 0x000000ffff2ed224 */ /* 0x001fe400078e0034 */
        /* <DEDUP_REMOVED lines=9> */
[----:B------:R-:W4:Y:S01]  /*5ba30*/  LDL R0, [R1+0x120c] ;  /* 0x00120c0001007983 */ /* 0x000f220000100800 */
[----:B------:R-:W-:Y:S01]  /*5ba40*/  PRMT R81, RZ, 0x7610, R81 ;  /* 0x00007610ff517816 */ /* 0x000fe20000000051 */
[----:B------:R-:W-:Y:S01]  /*5ba50*/  @!P5 IMAD.MOV.U32 R47, RZ, RZ, R37 ;  /* 0x000000ffff2fd224 */ /* 0x000fe200078e0025 */
[----:B------:R-:W-:Y:S01]  /*5ba60*/  PRMT R83, RZ, 0x7610, R83 ;  /* 0x00007610ff537816 */ /* 0x000fe20000000053 */
[----:B------:R-:W4:Y:S04]  /*5ba70*/  LDL R37, [R1+0x1208] ;  /* 0x0012080001257983 */ /* 0x000f280000100800 */
[----:B------:R0:W4:Y:S01]  /*5ba80*/  @!P5 LDG.E.U16 R81, desc[UR16][R46.64] ;  /* 0x000000102e51d981 */ /* 0x000122000c1e1500 */
[----:B------:R-:W-:Y:S01]  /*5ba90*/  PRMT R85, RZ, 0x7610, R85 ;  /* 0x00007610ff557816 */ /* 0x000fe20000000055 */
[----:B0-----:R-:W-:-:S02]  /*5baa0*/  @!P5 IMAD.MOV.U32 R47, RZ, RZ, R36 ;  /* 0x000000ffff2fd224 */ /* 0x001fc400078e0024 */
[----:B------:R-:W4:Y:S01]  /*5bab0*/  LDL R36, [R1+0x6e4] ;  /* 0x0006e40001247983 */ /* 0x000f220000100800 */
[----:B------:R-:W-:Y:S01]  /*5bac0*/  PRMT R87, RZ, 0x7610, R87 ;  /* 0x00007610ff577816 */ /* 0x000fe20000000057 */
[----:B--2---:R-:W-:-:S05]  /*5bad0*/  @!P5 IMAD.MOV.U32 R46, RZ, RZ, R35 ;  /* 0x000000ffff2ed224 */ /* 0x004fca00078e0023 */
[----:B------:R3:W2:Y:S02]  /*5bae0*/  @!P5 LDG.E.U16 R83, desc[UR16][R46.64] ;  /* 0x000000102e53d981 */ /* 0x0006a4000c1e1500 */
[----:B---3--:R-:W-:Y:S02]  /*5baf0*/  @!P5 IMAD.MOV.U32 R47, RZ, RZ, R34 ;  /* 0x000000ffff2fd224 */ /* 0x008fe400078e0022 */
[----:B----4-:R-:W-:-:S05]  /*5bb00*/  @!P5 IMAD.MOV.U32 R46, RZ, RZ, R33 ;  /* 0x000000ffff2ed224 */ /* 0x010fca00078e0021 */
[----:B------:R0:W3:Y:S02]  /*5bb10*/  @!P5 LDG.E.U16 R85, desc[UR16][R46.64] ;  /* 0x000000102e55d981 */ /* 0x0000e4000c1e1500 */
[----:B0-----:R-:W-:Y:S02]  /*5bb20*/  @!P5 IMAD.MOV.U32 R47, RZ, RZ, R4 ;  /* 0x000000ffff2fd224 */ /* 0x001fe400078e0004 */
[----:B------:R-:W4:Y:S04]  /*5bb30*/  LDL R4, [R1+0x1220] ;  /* 0x0012200001047983 */ /* 0x000f280000100800 */
[----:B------:R-:W2:Y:S04]  /*5bb40*/  LDL.LU R35, [R1+0x1bc] ;  /* 0x0001bc0001237983 */ /* 0x000ea80000300800 */
        /* <DEDUP_REMOVED lines=9> */
[----:B------:R-:W3:Y:S01]  /*5bbe0*/  LDL.LU R76, [R1+0x11c] ;  /* 0x00011c00014c7983 */ /* 0x000ee20000300800 */
[----:B------:R-:W-:-:S03]  /*5bbf0*/  @!P5 IMAD.MOV.U32 R46, RZ, RZ, R3 ;  /* 0x000000ffff2ed224 */ /* 0x000fc600078e0003 */
        /* <DEDUP_REMOVED lines=11> */
[----:B------:R0:W3:Y:S04]  /*5bcb0*/  @!P5 LDG.E.U16 R87, desc[UR16][R46.64] ;  /* 0x000000102e57d981 */ /* 0x0000e8000c1e1500 */
[----:B------:R-:W3:Y:S04]  /*5bcc0*/  LDL.LU R91, [R1+0x158] ;  /* 0x00015800015b7983 */ /* 0x000ee80000300800 */
[----:B------:R-:W3:Y:S01]  /*5bcd0*/  LDL.LU R93, [R1+0x148] ;  /* 0x00014800015d7983 */ /* 0x000ee20000300800 */
[----:B0-----:R-:W-:-:S03]  /*5bce0*/  @!P5 IMAD.MOV.U32 R46, RZ, RZ, R0 ;  /* 0x000000ffff2ed224 */ /* 0x001fc600078e0000 */
[----:B------:R-:W3:Y:S01]  /*5bcf0*/  LDL.LU R0, [R1+0x138] ;  /* 0x0001380001007983 */ /* 0x000ee20000300800 */
[----:B------:R-:W-:Y:S01]  /*5bd00*/  PRMT R88, RZ, 0x7610, R88 ;  /* 0x00007610ff587816 */ /* 0x000fe20000000058 */
[----:B------:R-:W-:-:S05]  /*5bd10*/  @!P5 IMAD.MOV.U32 R47, RZ, RZ, R37 ;  /* 0x000000ffff2fd224 */ /* 0x000fca00078e0025 */
[----:B------:R0:W3:Y:S02]  /*5bd20*/  @!P5 LDG.E.U16 R88, desc[UR16][R46.64] ;  /* 0x000000102e58d981 */ /* 0x0000e4000c1e1500 */
[----:B0-----:R-:W-:Y:S01]  /*5bd30*/  @!P5 IMAD.MOV.U32 R47, RZ, RZ, R36 ;  /* 0x000000ffff2fd224 */ /* 0x001fe200078e0024 */
[----:B------:R-:W-:Y:S01]  /*5bd40*/  LOP3.LUT R36, R2, 0x20, RZ, 0x3c, !PT ;  /* 0x0000002002247812 */ /* 0x000fe200078e3cff */
[----:B----4-:R-:W-:Y:S02]  /*5bd50*/  @!P5 IMAD.MOV.U32 R46, RZ, RZ, R4 ;  /* 0x000000ffff2ed224 */ /* 0x010fe400078e0004 */
[----:B------:R-:W4:Y:S04]  /*5bd60*/  LDL.LU R4, [R1+0x128] ;  /* 0x0001280001047983 */ /* 0x000f280000300800 */
[----:B------:R-:W-:Y:S04]  /*5bd70*/  STL [R1+0x17c8], R2 ;  /* 0x0017c80201007387 */ /* 0x000fe80000100800 */
[----:B------:R-:W4:Y:S04]  /*5bd80*/  LDL.LU R40, [R1+0x118] ;  /* 0x0001180001287983 */ /* 0x000f280000300800 */
[----:B--2---:R-:W-:Y:S04]  /*5bd90*/  STS.U16 [R2+UR5+0x44000], R35 ;  /* 0x0440002302007988 */ /* 0x004fe80008000405 */
        /* <DEDUP_REMOVED lines=22> */
[----:B------:R-:W3:Y:S04]  /*5bf00*/  LDL.LU R39, [R1+0xf8] ;  /* 0x0000f80001277983 */ /* 0x000ee80000300800 */
[----:B------:R0:W-:Y:S04]  /*5bf10*/  STS.U16 [R36+UR5+0x45900], R91 ;  /* 0x0459005b24007988 */ /* 0x0001e80008000405 */
[----:B------:R-:W3:Y:S04]  /*5bf20*/  LDL.LU R38, [R1+0xe8] ;  /* 0x0000e80001267983 */ /* 0x000ee80000300800 */
[----:B------:R-:W-:Y:S04]  /*5bf30*/  STS.U16 [R36+UR5+0x45d00], R93 ;  /* 0x045d005d24007988 */ /* 0x000fe80008000405 */
[----:B------:R-:W3:Y:S04]  /*5bf40*/  LDL.LU R37, [R1+0xd8] ;  /* 0x0000d80001257983 */ /* 0x000ee80000300800 */
[----:B------:R1:W-:Y:S04]  /*5bf50*/  STS.U16 [R36+UR5+0x46100], R0 ;  /* 0x0461000024007988 */ /* 0x0003e80008000405 */
[----:B0-----:R-:W3:Y:S04]  /*5bf60*/  LDL.LU R91, [R1+0xc8] ;  /* 0x0000c800015b7983 */ /* 0x001ee80000300800 */
[----:B-1----:R-:W3:Y:S01]  /*5bf70*/  LDL.LU R0, [R1+0x1b4] ;  /* 0x0001b40001007983 */ /* 0x002ee20000300800 */
[----:B------:R-:W0:Y:S03]  /*5bf80*/  S2R R33, SR_TID.X ;  /* 0x0000000000217919 */ /* 0x000e260000002100 */
        /* <DEDUP_REMOVED lines=21> */
[----:B----4-:R1:W-:Y:S04]  /*5c0e0*/  STS.U16 [R36+UR5+0x46500], R4 ;  /* 0x0465000424007988 */ /* 0x0103e80008000405 */
[----:B------:R-:W-:Y:S04]  /*5c0f0*/  STS.U16 [R36+UR5+0x46900], R40 ;  /* 0x0469002824007988 */ /* 0x000fe80008000405 */
[----:B-1----:R-:W4:Y:S04]  /*5c100*/  LDL.LU R4, [R1+0x150] ;  /* 0x0001500001047983 */ /* 0x002f280000300800 */
[----:B--2---:R0:W-:Y:S02]  /*5c110*/  STS.U16 [R36+UR5+0x46d00], R3 ;  /* 0x046d000324007988 */ /* 0x0041e40008000405 */
[----:B0-----:R-:W-:-:S02]  /*5c120*/  LOP3.LUT R3, R33, 0x3f, RZ, 0xc0, !PT ;  /* 0x0000003f21037812 */ /* 0x001fc400078ec0ff */
[----:B------:R-:W-:-:S03]  /*5c130*/  SHF.R.S32.HI R33, RZ, 0x6, R33 ;  /* 0x00000006ff217819 */ /* 0x000fc60000011421 */
[----:B------:R-:W-:Y:S01]  /*5c140*/  IMAD.SHL.U32 R3, R3, 0x2, RZ ;  /* 0x0000000203037824 */ /* 0x000fe200078e00ff */
[----:B------:R-:W-:-:S04]  /*5c150*/  SGXT R33, R33, 0x1 ;  /* 0x000000012121781a */ /* 0x000fc80000000200 */
[----:B------:R-:W-:-:S04]  /*5c160*/  LOP3.LUT R3, R3, 0x90, R33, 0x78, !PT ;  /* 0x0000009003037812 */ /* 0x000fc800078e7821 */
[----:B------:R-:W-:Y:S01]  /*5c170*/  LOP3.LUT R3, R3, 0x40, RZ, 0x3c, !PT ;  /* 0x0000004003037812 */ /* 0x000fe200078e3cff */
[----:B---3--:R-:W-:Y:S04]  /*5c180*/  STS.U16 [R36+UR5+0x47100], R39 ;  /* 0x0471002724007988 */ /* 0x008fe80008000405 */
[----:B------:R-:W-:Y:S04]  /*5c190*/  STS.U16 [R36+UR5+0x47500], R38 ;  /* 0x0475002624007988 */ /* 0x000fe80008000405 */
[----:B------:R-:W-:Y:S04]  /*5c1a0*/  STS.U16 [R36+UR5+0x47900], R37 ;  /* 0x0479002524007988 */ /* 0x000fe80008000405 */
[----:B------:R-:W-:Y:S04]  /*5c1b0*/  STS.U16 [R36+UR5+0x47d00], R91 ;  /* 0x047d005b24007988 */ /* 0x000fe80008000405 */
[----:B------:R0:W-:Y:S04]  /*5c1c0*/  STS.U16 [R3+UR5+0x44200], R0 ;  /* 0x0442000003007988 */ /* 0x0001e80008000405 */
[----:B0-----:R-:W2:Y:S04]  /*5c1d0*/  LDL.LU R0, [R1+0x140] ;  /* 0x0001400001007983 */ /* 0x001ea80000300800 */
[----:B------:R-:W3:Y:S04]  /*5c1e0*/  LDL R91, [R1+0x17a4] ;  /* 0x0017a400015b7983 */ /* 0x000ee80000100800 */
        /* <DEDUP_REMOVED lines=16> */
[----:B---3--:R0:W-:Y:S04]  /*5c2f0*/  STS.U16 [R91+UR5+0x44300], R70 ;  /* 0x044300465b007988 */ /* 0x0081e80008000405 */
[----:B------:R1:W-:Y:S04]  /*5c300*/  STS.U16 [R91+UR5+0x44700], R74 ;  /* 0x0447004a5b007988 */ /* 0x0003e80008000405 */
[----:B------:R3:W-:Y:S04]  /*5c310*/  STS.U16 [R91+UR5+0x44b00], R78 ;  /* 0x044b004e5b007988 */ /* 0x0007e80008000405 */
[----:B0-----:R-:W2:Y:S04]  /*5c320*/  LDL.LU R70, [R1+0x120] ;  /* 0x0001200001467983 */ /* 0x001ea80000300800 */
[----:B------:R0:W-:Y:S04]  /*5c330*/  STS.U16 [R91+UR5+0x44f00], R82 ;  /* 0x044f00525b007988 */ /* 0x0001e80008000405 */
[----:B-1----:R-:W2:Y:S04]  /*5c340*/  LDL.LU R74, [R1+0x110] ;  /* 0x00011000014a7983 */ /* 0x002ea80000300800 */
[----:B------:R1:W-:Y:S04]  /*5c350*/  STS.U16 [R91+UR5+0x45300], R86 ;  /* 0x045300565b007988 */ /* 0x0003e80008000405 */
[----:B---3--:R-:W3:Y:S04]  /*5c360*/  LDL.LU R78, [R1+0x100] ;  /* 0x00010000014e7983 */ /* 0x008ee80000300800 */
[----:B------:R-:W-:Y:S04]  /*5c370*/  STS.U16 [R91+UR5+0x45700], R93 ;  /* 0x0457005d5b007988 */ /* 0x000fe80008000405 */
[----:B0-----:R-:W3:Y:S04]  /*5c380*/  LDL.LU R82, [R1+0xf0] ;  /* 0x0000f00001527983 */ /* 0x001ee80000300800 */
[----:B----4-:R0:W-:Y:S04]  /*5c390*/  STS.U16 [R91+UR5+0x45b00], R4 ;  /* 0x045b00045b007988 */ /* 0x0101e80008000405 */
[----:B-1----:R-:W4:Y:S04]  /*5c3a0*/  LDL.LU R86, [R1+0xe0] ;  /* 0x0000e00001567983 */ /* 0x002f280000300800 */
[----:B0-----:R-:W4:Y:S04]  /*5c3b0*/  LDL.LU R4, [R1+0xd0] ;  /* 0x0000d00001047983 */ /* 0x001f280000300800 */
[----:B--2---:R0:W-:Y:S04]  /*5c3c0*/  STS.U16 [R91+UR5+0x45f00], R0 ;  /* 0x045f00005b007988 */ /* 0x0041e80008000405 */
        /* <DEDUP_REMOVED lines=23> */
[----:B------:R0:W-:Y:S04]  /*5c540*/  STS.U16 [R91+UR5+0x46300], R66 ;  /* 0x046300425b007988 */ /* 0x0001e80008000405 */
[----:B0-----:R-:W2:Y:S04]  /*5c550*/  LDL.LU R66, [R1+0x1ca4] ;  /* 0x001ca40001427983 */ /* 0x001ea80000300800 */
[----:B------:R0:W-:Y:S04]  /*5c560*/  STS.U16 [R91+UR5+0x46700], R70 ;  /* 0x046700465b007988 */ /* 0x0001e80008000405 */
[----:B------:R1:W-:Y:S04]  /*5c570*/  STS.U16 [R91+UR5+0x46b00], R74 ;  /* 0x046b004a5b007988 */ /* 0x0003e80008000405 */
[----:B0-----:R-:W2:Y:S04]  /*5c580*/  LDL.LU R70, [R1+0x1ca0] ;  /* 0x001ca00001467983 */ /* 0x001ea80000300800 */
[----:B---3--:R0:W-:Y:S04]  /*5c590*/  STS.U16 [R91+UR5+0x46f00], R78 ;  /* 0x046f004e5b007988 */ /* 0x0081e80008000405 */
[----:B-1----:R-:W3:Y:S04]  /*5c5a0*/  LDL.LU R74, [R1+0x1c9c] ;  /* 0x001c9c00014a7983 */ /* 0x002ee80000300800 */
[----:B------:R1:W-:Y:S04]  /*5c5b0*/  STS.U16 [R91+UR5+0x47300], R82 ;  /* 0x047300525b007988 */ /* 0x0003e80008000405 */
[----:B0-----:R-:W2:Y:S04]  /*5c5c0*/  LDL.LU R78, [R1+0x1c98] ;  /* 0x001c9800014e7983 */ /* 0x001ea80000300800 */
[----:B----4-:R0:W-:Y:S04]  /*5c5d0*/  STS.U16 [R91+UR5+0x47700], R86 ;  /* 0x047700565b007988 */ /* 0x0101e80008000405 */
[----:B-1----:R-:W4:Y:S04]  /*5c5e0*/  LDL.LU R82, [R1+0x1c94] ;  /* 0x001c940001527983 */ /* 0x002f280000300800 */
[----:B------:R1:W-:Y:S04]  /*5c5f0*/  STS.U16 [R91+UR5+0x47b00], R4 ;  /* 0x047b00045b007988 */ /* 0x0003e80008000405 */
[----:B0-----:R-:W2:Y:S04]  /*5c600*/  LDL.LU R86, [R1+0x1c90] ;  /* 0x001c900001567983 */ /* 0x001ea80000300800 */
[----:B-1----:R-:W2:Y:S04]  /*5c610*/  LDL.LU R4, [R1+0x1c8c] ;  /* 0x001c8c0001047983 */ /* 0x002ea80000300800 */
[----:B--2---:R0:W-:Y:S04]  /*5c620*/  STS.U16 [R91+UR5+0x47f00], R4 ;  /* 0x047f00045b007988 */ /* 0x0041e80008000405 */
[----:B0-----:R-:W2:Y:S04]  /*5c630*/  LDL.LU R91, [R1+0x1c88] ;  /* 0x001c8800015b7983 */ /* 0x001ea80000300800 */
[----:B------:R-:W2:Y:S04]  /*5c640*/  LDL.LU R4, [R1+0x1c84] ;  /* 0x001c840001047983 */ /* 0x000ea80000300800 */
[----:B--2---:R0:W-:Y:S04]  /*5c650*/  STS.U16 [R4+UR5+0x20000], R93 ;  /* 0x0200005d04007988 */ /* 0x0041e80008000405 */
[----:B------:R1:W-:Y:S04]  /*5c660*/  STS.U16 [R4+UR5+0x20400], R0 ;  /* 0x0204000004007988 */ /* 0x0003e80008000405 */
[----:B0-----:R-:W2:Y:S04]  /*5c670*/  LDL.LU R93, [R1+0x1c80] ;  /* 0x001c8000015d7983 */ /* 0x001ea80000300800 */
[----:B-1----:R-:W2:Y:S04]  /*5c680*/  LDL.LU R0, [R1+0x1c7c] ;  /* 0x001c7c0001007983 */ /* 0x002ea80000300800 */
[----:B------:R0:W-:Y:S04]  /*5c690*/  STS.U16 [R4+UR5+0x20800], R40 ;  /* 0x0208002804007988 */ /* 0x0001e80008000405 */
[----:B------:R1:W-:Y:S04]  /*5c6a0*/  STS.U16 [R4+UR5+0x20c00], R39 ;  /* 0x020c002704007988 */ /* 0x0003e80008000405 */
[----:B------:R3:W-:Y:S04]  /*5c6b0*/  STS.U16 [R4+UR5+0x21000], R38 ;  /* 0x0210002604007988 */ /* 0x0007e80008000405 */
[----:B0-----:R-:W2:Y:S04]  /*5c6c0*/  LDL.LU R40, [R1+0x60] ;  /* 0x0000600001287983 */ /* 0x001ea80000300800 */
[----:B-1----:R-:W2:Y:S04]  /*5c6d0*/  LDL.LU R39, [R1+0x5c] ;  /* 0x00005c0001277983 */ /* 0x002ea80000300800 */
[----:B------:R0:W-:Y:S04]  /*5c6e0*/  STS.U16 [R4+UR5+0x21400], R37 ;  /* 0x0214002504007988 */ /* 0x0001e80008000405 */
[----:B---3--:R-:W3:Y:S04]  /*5c6f0*/  LDL.LU R38, [R1+0x58] ;  /* 0x0000580001267983 */ /* 0x008ee80000300800 */
[----:B------:R1:W-:Y:S04]  /*5c700*/  STS.U16 [R4+UR5+0x21800], R36 ;  /* 0x0218002404007988 */ /* 0x0003e80008000405 */
[----:B0-----:R-:W3:Y:S04]  /*5c710*/  LDL.LU R37, [R1+0x54] ;  /* 0x0000540001257983 */ /* 0x001ee80000300800 */
[----:B------:R0:W-:Y:S04]  /*5c720*/  STS.U16 [R4+UR5+0x21c00], R35 ;  /* 0x021c002304007988 */ /* 0x0001e80008000405 */
[----:B-1----:R-:W3:Y:S04]  /*5c730*/  LDL.LU R36, [R1+0x50] ;  /* 0x0000500001247983 */ /* 0x002ee80000300800 */
        /* <DEDUP_REMOVED lines=30> */
[----:B-1----:R-:W3:Y:S04]  /*5c920*/  LDL.LU R3, [R1+0x10] ;  /* 0x0000100001037983 */ /* 0x002ee80000300800 */
[----:B------:R0:W-:Y:S04]  /*5c930*/  STS.U16 [R4+UR5+0x37400], R7 ;  /* 0x0374000704007988 */ /* 0x0001e80008000405 */
[----:B------:R-:W-:Y:S04]  /*5c940*/  STS.U16 [R4+UR5+0x37800], R6 ;  /* 0x0378000604007988 */ /* 0x000fe80008000405 */
[----:B------:R-:W-:Y:S04]  /*5c950*/  STS.U16 [R4+UR5+0x26400], R91 ;  /* 0x0264005b04007988 */ /* 0x000fe80008000405 */
[----:B0-----:R-:W3:Y:S04]  /*5c960*/  LDL.LU R7, [R1+0x8] ;  /* 0x0000080001077983 */ /* 0x001ee80000300800 */
[----:B------:R-:W-:Y:S04]  /*5c970*/  STS.U16 [R4+UR5+0x26800], R86 ;  /* 0x0268005604007988 */ /* 0x000fe80008000405 */
        /* <DEDUP_REMOVED lines=28> */
[----:B------:R-:W-:Y:S04]  /*5cb40*/  STS.U16 [R4+UR5+0x35400], R15 ;  /* 0x0354000f04007988 */ /* 0x000fe80008000405 */
[----:B------:R-:W-:Y:S01]  /*5cb50*/  STS.U16 [R4+UR5+0x35800], R14 ;  /* 0x0358000e04007988 */ /* 0x000fe20008000405 */
[----:B0-----:R-:W-:-:S03]  /*5cb60*/  LOP3.LUT R0, R4, 0x10, RZ, 0x3c, !PT ;  /* 0x0000001004007812 */ /* 0x001fc600078e3cff */
[----:B------:R-:W-:Y:S04]  /*5cb70*/  STS.U16 [R4+UR5+0x35c00], R13 ;  /* 0x035c000d04007988 */ /* 0x000fe80008000405 */
[----:B------:R-:W-:Y:S04]  /*5cb80*/  STS.U16 [R4+UR5+0x36000], R12 ;  /* 0x0360000c04007988 */ /* 0x000fe80008000405 */
[----:B------:R-:W-:Y:S04]  /*5cb90*/  STS.U16 [R4+UR5+0x36400], R11 ;  /* 0x0364000b04007988 */ /* 0x000fe80008000405 */
[----:B------:R-:W-:Y:S04]  /*5cba0*/  STS.U16 [R4+UR5+0x36800], R10 ;  /* 0x0368000a04007988 */ /* 0x000fe80008000405 */
[----:B------:R-:W-:Y:S04]  /*5cbb0*/  STS.U16 [R4+UR5+0x36c00], R9 ;  /* 0x036c000904007988 */ /* 0x000fe80008000405 */
[----:B------:R-:W-:Y:S04]  /*5cbc0*/  STS.U16 [R4+UR5+0x37000], R8 ;  /* 0x0370000804007988 */ /* 0x000fe80008000405 */
[----:B------:R-:W2:Y:S04]  /*5cbd0*/  LDL.LU R6, [R1+0xc] ;  /* 0x00000c0001067983 */ /* 0x000ea80000300800 */
[----:B------:R-:W-:Y:S04]  /*5cbe0*/  STS.U16 [R4+UR5+0x37c00], R5 ;  /* 0x037c000504007988 */ /* 0x000fe80008000405 */
[----:B------:R-:W-:Y:S04]  /*5cbf0*/  STL [R1+0x17e0], R4 ;  /* 0x0017e00401007387 */ /* 0x000fe80000100800 */
[----:B------:R0:W-:Y:S04]  /*5cc00*/  STS.U16 [R0+UR5+0x20080], R40 ;  /* 0x0200802800007988 */ /* 0x0001e80008000405 */
[----:B------:R1:W-:Y:S04]  /*5cc10*/  STS.U16 [R0+UR5+0x20480], R39 ;  /* 0x0204802700007988 */ /* 0x0003e80008000405 */
[----:B---3--:R3:W-:Y:S04]  /*5cc20*/  STS.U16 [R0+UR5+0x20880], R38 ;  /* 0x0208802600007988 */ /* 0x0087e80008000405 */
[----:B0-----:R-:W4:Y:S04]  /*5cc30*/  LDL.LU R40, [R1+0x1c78] ;  /* 0x001c780001287983 */ /* 0x001f280000300800 */
[----:B-1----:R-:W4:Y:S04]  /*5cc40*/  LDL.LU R39, [R1+0x1c74] ;  /* 0x001c740001277983 */ /* 0x002f280000300800 */
[----:B---3--:R-:W3:Y:S04]  /*5cc50*/  LDL.LU R38, [R1+0x1c70] ;  /* 0x001c700001267983 */ /* 0x008ee80000300800 */
[----:B------:R0:W-:Y:S04]  /*5cc60*/  STS.U16 [R0+UR5+0x20c80], R37 ;  /* 0x020c802500007988 */ /* 0x0001e80008000405 */
[----:B------:R1:W-:Y:S04]  /*5cc70*/  STS.U16 [R0+UR5+0x21080], R36 ;  /* 0x0210802400007988 */ /* 0x0003e80008000405 */
[----:B------:R1:W-:Y:S04]  /*5cc80*/  STS.U16 [R0+UR5+0x21480], R35 ;  /* 0x0214802300007988 */ /* 0x0003e80008000405 */
[----:B0-----:R-:W3:Y:S04]  /*5cc90*/  LDL.LU R37, [R1+0x1c6c] ;  /* 0x001c6c0001257983 */ /* 0x001ee80000300800 */
[----:B-1----:R-:W3:Y:S04]  /*5cca0*/  LDL.LU R36, [R1+0x1c68] ;  /* 0x001c680001247983 */ /* 0x002ee80000300800 */
[----:B------:R-:W3:Y:S04]  /*5ccb0*/  LDL.LU R35, [R1+0x1c64] ;  /* 0x001c640001237983 */ /* 0x000ee80000300800 */
        /* <DEDUP_REMOVED lines=30> */
[----:B--2---:R0:W-:Y:S04]  /*5cea0*/  STS.U16 [R0+UR5+0x25480], R6 ;  /* 0x0254800600007988 */ /* 0x0041e80008000405 */
[----:B------:R1:W-:Y:S04]  /*5ceb0*/  STS.U16 [R0+UR5+0x25880], R7 ;  /* 0x0258800700007988 */ /* 0x0003e80008000405 */
[----:B0-----:R-:W2:Y:S04]  /*5cec0*/  LDL R6, [R1+0x5d0] ;  /* 0x0005d00001067983 */ /* 0x001ea80000100800 */
[----:B-1----:R-:W2:Y:S04]  /*5ced0*/  LDL R7, [R1+0x5cc] ;  /* 0x0005cc0001077983 */ /* 0x002ea80000100800 */
        /* <DEDUP_REMOVED lines=40> */
[----:B0-----:R-:W3:Y:S04]  /*5d160*/  LDL R3, [R1+0x169c] ;  /* 0x00169c0001037983 */ /* 0x001ee80000100800 */
[----:B------:R0:W-:Y:S04]  /*5d170*/  STS.U16 [R0+UR5+0x37c80], R77 ;  /* 0x037c804d00007988 */ /* 0x0001e80008000405 */
[----:B0-----:R-:W4:Y:S01]  /*5d180*/  LDL.LU R0, [R1+0x1c24] ;  /* 0x001c240001007983 */ /* 0x001f220000300800 */
[----:B------:R-:W-:-:S06]  /*5d190*/  PRMT R89, RZ, 0x7610, R89 ;  /* 0x00007610ff597816 */ /* 0x000fcc0000000059 */
[----:B------:R-:W3:Y:S01]  /*5d1a0*/  @!P5 LDG.E.U16 R89, desc[UR16][R46.64] ;  /* 0x000000102e59d981 */ /* 0x000ee2000c1e1500 */
[----:B----4-:R-:W-:-:S06]  /*5d1b0*/  PRMT R0, RZ, 0x7610, R0 ;  /* 0x00007610ff007816 */ /* 0x010fcc0000000000 */
[----:B--2---:R-:W2:Y:S04]  /*5d1c0*/  @!P5 LDG.E.U16 R0, desc[UR16][R6.64] ;  /* 0x000000100600d981 */ /* 0x004ea8000c1e1500 */
[----:B---3--:R-:W-:Y:S04]  /*5d1d0*/  STS.U16 [R3+UR5+0x20100], R79 ;  /* 0x0201004f03007988 */ /* 0x008fe80008000405 */
[----:B------:R-:W-:Y:S04]  /*5d1e0*/  STS.U16 [R3+UR5+0x20500], R81 ;  /* 0x0205005103007988 */ /* 0x000fe80008000405 */
[----:B------:R-:W-:Y:S04]  /*5d1f0*/  STS.U16 [R3+UR5+0x20900], R83 ;  /* 0x0209005303007988 */ /* 0x000fe80008000405 */
[----:B------:R-:W-:Y:S04]  /*5d200*/  STS.U16 [R3+UR5+0x20d00], R85 ;  /* 0x020d005503007988 */ /* 0x000fe80008000405 */
[----:B------:R-:W-:Y:S04]  /*5d210*/  STS.U16 [R3+UR5+0x21100], R87 ;  /* 0x0211005703007988 */ /* 0x000fe80008000405 */
[----:B------:R-:W-:Y:S04]  /*5d220*/  STS.U16 [R3+UR5+0x21500], R88 ;  /* 0x0215005803007988 */ /* 0x000fe80008000405 */
[----:B------:R0:W-:Y:S04]  /*5d230*/  STS.U16 [R3+UR5+0x21900], R89 ;  /* 0x0219005903007988 */ /* 0x0001e80008000405 */
[----:B0-----:R-:W3:Y:S04]  /*5d240*/  LDL.LU R3, [R1+0x1c20] ;  /* 0x001c200001037983 */ /* 0x001ee80000300800 */
[----:B--2---:R0:W-:Y:S04]  /*5d250*/  STL [R1+0x484], R0 ;  /* 0x0004840001007387 */ /* 0x0041e80000100800 */
[----:B0-----:R-:W2:Y:S04]  /*5d260*/  LDL.LU R0, [R1+0x1c1c] ;  /* 0x001c1c0001007983 */ /* 0x001ea80000300800 */
[----:B------:R-:W4:Y:S04]  /*5d270*/  LDL R6, [R1+0x5d4] ;  /* 0x0005d40001067983 */ /* 0x000f280000100800 */
[----:B------:R-:W4:Y:S01]  /*5d280*/  LDL R7, [R1+0x5d8] ;  /* 0x0005d80001077983 */ /* 0x000f220000100800 */
[----:B---3--:R-:W-:-:S02]  /*5d290*/  PRMT R3, RZ, 0x7610, R3 ;  /* 0x00007610ff037816 */ /* 0x008fc40000000003 */
[----:B----4-:R-:W-:-:S04]  /*5d2a0*/  @!P5 LOP3.LUT R7, R7, R6, RZ, 0x3c, !PT ;  /* 0x000000060707d212 */ /* 0x010fc800078e3cff */
[----:B------:R-:W-:-:S04]  /*5d2b0*/  @!P5 LOP3.LUT R6, R7, R6, RZ, 0x3c, !PT ;  /* 0x000000060706d212 */ /* 0x000fc800078e3cff */
[----:B------:R-:W-:-:S05]  /*5d2c0*/  @!P5 LOP3.LUT R7, R7, R6, RZ, 0x3c, !PT ;  /* 0x000000060707d212 */ /* 0x000fca00078e3cff */
[----:B------:R-:W3:Y:S04]  /*5d2d0*/  @!P5 LDG.E.U16 R3, desc[UR16][R6.64] ;  /* 0x000000100603d981 */ /* 0x000ee8000c1e1500 */
[----:B---3--:R0:W-:Y:S04]  /*5d2e0*/  STL [R1+0x480], R3 ;  /* 0x0004800301007387 */ /* 0x0081e80000100800 */
[----:B0-----:R-:W3:Y:S04]  /*5d2f0*/  LDL.LU R3, [R1+0x1c18] ;  /* 0x001c180001037983 */ /* 0x001ee80000300800 */
[----:B------:R-:W4:Y:S04]  /*5d300*/  LDL R6, [R1+0x5fc] ;  /* 0x0005fc0001067983 */ /* 0x000f280000100800 */
[----:B------:R-:W4:Y:S01]  /*5d310*/  LDL R7, [R1+0x600] ;  /* 0x0006000001077983 */ /* 0x000f220000100800 */
[----:B--2---:R-:W-:-:S02]  /*5d320*/  PRMT R0, RZ, 0x7610, R0 ;  /* 0x00007610ff007816 */ /* 0x004fc40000000000 */
[----:B----4-:R-:W-:-:S04]  /*5d330*/  @!P5 LOP3.LUT R7, R7, R6, RZ, 0x3c, !PT ;  /* 0x000000060707d212 */ /* 0x010fc800078e3cff */
[----:B------:R-:W-:-:S04]  /*5d340*/  @!P5 LOP3.LUT R6, R7, R6, RZ, 0x3c, !PT ;  /* 0x000000060706d212 */ /* 0x000fc800078e3cff */
[----:B------:R-:W-:-:S05]  /*5d350*/  @!P5 LOP3.LUT R7, R7, R6, RZ, 0x3c, !PT ;  /* 0x000000060707d212 */ /* 0x000fca00078e3cff */
[----:B------:R-:W2:Y:S04]  /*5d360*/  @!P5 LDG.E.U16 R0, desc[UR16][R6.64] ;  /* 0x000000100600d981 */ /* 0x000ea8000c1e1500 */
        /* <DEDUP_REMOVED lines=2065> */
[----:B------:R-:W-:-:S02]  /*65480*/  PRMT R45, RZ, 0x7610, R45 ;  /* 0x00007610ff2d7816 */ /* 0x000fc4000000002d */
[----:B----4-:R-:W-:-:S04]  /*65490*/  @!P5 LOP3.LUT R7, R7, R6, RZ, 0x3c, !PT ;  /* 0x000000060707d212 */ /* 0x010fc800078e3cff */
[----:B------:R-:W-:-:S04]  /*654a0*/  @!P5 LOP3.LUT R6, R7, R6, RZ, 0x3c, !PT ;  /* 0x000000060706d212 */ /* 0x000fc800078e3cff */
[----:B------:R-:W-:-:S05]  /*654b0*/  @!P5 LOP3.LUT R7, R7, R6, RZ, 0x3c, !PT ;  /* 0x000000060707d212 */ /* 0x000fca00078e3cff */
[----:B------:R0:W4:Y:S04]  /*654c0*/  @!P5 LDG.E.U16 R45, desc[UR16][R6.64] ;  /* 0x00000010062dd981 */ /* 0x000128000c1e1500 */
[----:B------:R-:W0:Y:S04]  /*654d0*/  LDL R6, [R1+0xd40] ;  /* 0x000d400001067983 */ /* 0x000e280000100800 */
[----:B------:R-:W0:Y:S01]  /*654e0*/  LDL R7, [R1+0xd44] ;  /* 0x000d440001077983 */ /* 0x000e220000100800 */
[----:B---3--:R-:W-:Y:S02]  /*654f0*/  PRMT R3, RZ, 0x7610, R3 ;  /* 0x00007610ff037816 */ /* 0x008fe40000000003 */
[----:B0-----:R-:W-:-:S04]  /*65500*/  @!P5 LOP3.LUT R7, R7, R6, RZ, 0x3c, !PT ;  /* 0x000000060707d212 */ /* 0x001fc800078e3cff */
[----:B------:R-:W-:-:S04]  /*65510*/  @!P5 LOP3.LUT R6, R7, R6, RZ, 0x3c, !PT ;  /* 0x000000060706d212 */ /* 0x000fc800078e3cff */
[----:B------:R-:W-:-:S05]  /*65520*/  @!P5 LOP3.LUT R7, R7, R6, RZ, 0x3c, !PT ;  /* 0x000000060707d212 */ /* 0x000fca00078e3cff */
[----:B------:R-:W3:Y:S04]  /*65530*/  @!P5 LDG.E.U16 R3, desc[UR16][R6.64] ;  /* 0x000000100603d981 */ /* 0x000ee8000c1e1500 */
[----:B----4-:R0:W-:Y:S04]  /*65540*/  STL [R1+0xe4], R45 ;  /* 0x0000e42d01007387 */ /* 0x0101e80000100800 */
[----:B0-----:R-:W4:Y:S04]  /*65550*/  LDL R45, [R1+0xd6c] ;  /* 0x000d6c00012d7983 */ /* 0x001f280000100800 */
[----:B---3--:R0:W-:Y:S04]  /*65560*/  STL [R1+0xe0], R3 ;  /* 0x0000e00301007387 */ /* 0x0081e80000100800 */
[----:B0-----:R-:W3:Y:S04]  /*65570*/  LDL.LU R3, [R1+0x187c] ;  /* 0x00187c0001037983 */ /* 0x001ee80000300800 */
[----:B------:R-:W3:Y:S04]  /*65580*/  LDL R6, [R1+0xd48] ;  /* 0x000d480001067983 */ /* 0x000ee80000100800 */
[----:B------:R-:W3:Y:S01]  /*65590*/  LDL R7, [R1+0xd4c] ;  /* 0x000d4c0001077983 */ /* 0x000ee20000100800 */
[----:B--2---:R-:W-:-:S02]  /*655a0*/  PRMT R0, RZ, 0x7610, R0 ;  /* 0x00007610ff007816 */ /* 0x004fc40000000000 */
[----:B---3--:R-:W-:-:S04]  /*655b0*/  @!P5 LOP3.LUT R7, R7, R6, RZ, 0x3c, !PT ;  /* 0x000000060707d212 */ /* 0x008fc800078e3cff */
[----:B------:R-:W-:-:S04]  /*655c0*/  @!P5 LOP3.LUT R6, R7, R6, RZ, 0x3c, !PT ;  /* 0x000000060706d212 */ /* 0x000fc800078e3cff */
[----:B------:R-:W-:-:S05]  /*655d0*/  @!P5 LOP3.LUT R7, R7, R6, RZ, 0x3c, !PT ;  /* 0x000000060707d212 */ /* 0x000fca00078e3cff */
[----:B------:R-:W2:Y:S04]  /*655e0*/  @!P5 LDG.E.U16 R0, desc[UR16][R6.64] ;  /* 0x000000100600d981 */ /* 0x000ea8000c1e1500 */
[----:B--2---:R0:W-:Y:S04]  /*655f0*/  STL [R1+0xdc], R0 ;  /* 0x0000dc0001007387 */ /* 0x0041e80000100800 */
        /* <DEDUP_REMOVED lines=25> */
[----:B------:R-:W3:Y:S01]  /*65790*/  @!P5 LDG.E.U16 R3, desc[UR16][R6.64] ;  /* 0x000000100603d981 */ /* 0x000ee2000c1e1500 */
[----:B--2---:R-:W-:-:S03]  /*657a0*/  PRMT R0, RZ, 0x7610, R0 ;  /* 0x00007610ff007816 */ /* 0x004fc60000000000 */
[----:B---3--:R0:W-:Y:S04]  /*657b0*/  STL [R1+0xd0], R3 ;  /* 0x0000d00301007387 */ /* 0x0081e80000100800 */
[----:B0-----:R-:W2:Y:S04]  /*657c0*/  LDL.LU R3, [R1+0x186c] ;  /* 0x00186c0001037983 */ /* 0x001ea80000300800 */
[----:B------:R-:W3:Y:S01]  /*657d0*/  LDL R7, [R1+0xd68] ;  /* 0x000d680001077983 */ /* 0x000ee20000100800 */
[----:B----4-:R-:W-:-:S03]  /*657e0*/  @!P5 IMAD.MOV.U32 R6, RZ, RZ, R45 ;  /* 0x000000ffff06d224 */ /* 0x010fc600078e002d */
[----:B------:R-:W4:Y:S04]  /*657f0*/  LDL R45, [R1+0xd94] ;  /* 0x000d9400012d7983 */ /* 0x000f280000100800 */
[----:B---3--:R-:W3:Y:S04]  /*65800*/  @!P5 LDG.E.U16 R0, desc[UR16][R6.64] ;  /* 0x000000100600d981 */ /* 0x008ee8000c1e1500 */
        /* <DEDUP_REMOVED lines=23> */
[----:B------:R-:W-:Y:S01]  /*65980*/  @!P5 LOP3.LUT R7, R7, R6, RZ, 0x3c, !PT ;  /* 0x000000060707d212 */ /* 0x000fe200078e3cff */
[----:B---3--:R0:W-:Y:S04]  /*65990*/  STL [R1+0xc4], R47 ;  /* 0x0000c42f01007387 */ /* 0x0081e80000100800 */
[----:B------:R1:W3:Y:S01]  /*659a0*/  @!P5 LDG.E.U16 R46, desc[UR16][R6.64] ;  /* 0x00000010062ed981 */ /* 0x0002e2000c1e1500 */
[----:B------:R-:W-:-:S03]  /*659b0*/  PRMT R0, RZ, 0x7610, R0 ;  /* 0x00007610ff007816 */ /* 0x000fc60000000000 */
[----:B0-----:R-:W2:Y:S04]  /*659c0*/  LDL R47, [R1+0xda4] ;  /* 0x000da400012f7983 */ /* 0x001ea80000100800 */
[----:B------:R-:W1:Y:S04]  /*659d0*/  LDL R6, [R1+0xd88] ;  /* 0x000d880001067983 */ /* 0x000e680000100800 */
[----:B------:R-:W1:Y:S02]  /*659e0*/  LDL R7, [R1+0xd8c] ;  /* 0x000d8c0001077983 */ /* 0x000e640000100800 */
[----:B-1----:R-:W-:-:S04]  /*659f0*/  @!P5 LOP3.LUT R7, R7, R6, RZ, 0x3c, !PT ;  /* 0x000000060707d212 */ /* 0x002fc800078e3cff */
        /* <DEDUP_REMOVED lines=40> */
[----:B------:R-:W-:Y:S02]  /*65c80*/  PRMT R9, RZ, 0x7610, R9 ;  /* 0x00007610ff097816 */ /* 0x000fe40000000009 */
[----:B------:R-:W-:Y:S01]  /*65c90*/  PRMT R11, RZ, 0x7610, R11 ;  /* 0x00007610ff0b7816 */ /* 0x000fe2000000000b */
[----:B------:R-:W2:Y:S04]  /*65ca0*/  LDL R45, [R1+0xdd0] ;  /* 0x000dd000012d7983 */ /* 0x000ea80000100800 */
[----:B---3--:R1:W3:Y:S04]  /*65cb0*/  @!P5 LDG.E.U16 R17, desc[UR16][R6.64] ;  /* 0x000000100611d981 */ /* 0x0082e8000c1e1500 */
[----:B0-----:R-:W4:Y:S04]  /*65cc0*/  LDL R42, [R1+0xdcc] ;  /* 0x000dcc00012a7983 */ /* 0x001f280000100800 */
[----:B------:R-:W2:Y:S01]  /*65cd0*/  LDL R7, [R1+0xdb8] ;  /* 0x000db80001077983 */ /* 0x000ea20000100800 */
[----:B-1----:R-:W-:-:S05]  /*65ce0*/  @!P5 IMAD.MOV.U32 R6, RZ, RZ, R44 ;  /* 0x000000ffff06d224 */ /* 0x002fca00078e002c */
        /* <DEDUP_REMOVED lines=15> */
[----:B0-----:R-:W2:Y:S01]  /*65de0*/  LDL R9, [R1+0xde4] ;  /* 0x000de40001097983 */ /* 0x001ea20000100800 */
[----:B------:R-:W-:-:S03]  /*65df0*/  PRMT R16, RZ, 0x7610, R16 ;  /* 0x00007610ff107816 */ /* 0x000fc60000000010 */
[----:B----4-:R0:W-:Y:S01]  /*65e00*/  STL [R1+0x9c], R11 ;  /* 0x00009c0b01007387 */ /* 0x0101e20000100800 */
[----:B------:R-:W-:-:S03]  /*65e10*/  @!P5 IMAD.MOV.U32 R7, RZ, RZ, R45 ;  /* 0x000000ffff07d224 */ /* 0x000fc600078e002d */
[----:B0-----:R-:W4:Y:S01]  /*65e20*/  LDL R11, [R1+0xdec] ;  /* 0x000dec00010b7983 */ /* 0x001f220000100800 */
[----:B---3--:R-:W-:Y:S01]  /*65e30*/  @!P5 IMAD.MOV.U32 R6, RZ, RZ, R17 ;  /* 0x000000ffff06d224 */ /* 0x008fe200078e0011 */
[----:B------:R-:W-:Y:S02]  /*65e40*/  PRMT R15, RZ, 0x7610, R15 ;  /* 0x00007610ff0f7816 */ /* 0x000fe4000000000f */
[----:B------:R-:W-:Y:S02]  /*65e50*/  PRMT R8, RZ, 0x7610, R8 ;  /* 0x00007610ff087816 */ /* 0x000fe40000000008 */
[----:B------:R-:W-:Y:S01]  /*65e60*/  PRMT R12, RZ, 0x7610, R12 ;  /* 0x00007610ff0c7816 */ /* 0x000fe2000000000c */
[----:B------:R-:W3:Y:S04]  /*65e70*/  LDL R17, [R1+0xdf0] ;  /* 0x000df00001117983 */ /* 0x000ee80000100800 */
[----:B------:R0:W3:Y:S02]  /*65e80*/  @!P5 LDG.E.U16 R16, desc[UR16][R6.64] ;  /* 0x000000100610d981 */ /* 0x0000e4000c1e1500 */
[----:B0-----:R-:W-:-:S02]  /*65e90*/  @!P5 IMAD.MOV.U32 R7, RZ, RZ, R44 ;  /* 0x000000ffff07d224 */ /* 0x001fc400078e002c */
        /* <DEDUP_REMOVED lines=20> */
[----:B------:R-:W4:Y:S04]  /*65fe0*/  LDL R17, [R1+0xe10] ;  /* 0x000e100001117983 */ /* 0x000f280000100800 */
[----:B0-----:R-:W4:Y:S01]  /*65ff0*/  LDL R12, [R1+0xe08] ;  /* 0x000e0800010c7983 */ /* 0x001f220000100800 */
[----:B---3--:R-:W-:-:S03]  /*66000*/  @!P5 IMAD.MOV.U32 R6, RZ, RZ, R16 ;  /* 0x000000ffff06d224 */ /* 0x008fc600078e0010 */
[----:B------:R-:W3:Y:S04]  /*66010*/  LDL R16, [R1+0xe14] ;  /* 0x000e140001107983 */ /* 0x000ee80000100800 */
[----:B------:R0:W3:Y:S02]  /*66020*/  @!P5 LDG.E.U16 R41, desc[UR16][R6.64] ;  /* 0x000000100629d981 */ /* 0x0000e4000c1e1500 */
[----:B0-----:R-:W-:Y:S02]  /*66030*/  @!P5 IMAD.MOV.U32 R7, RZ, RZ, R20 ;  /* 0x000000ffff07d224 */ /* 0x001fe400078e0014 */
[----:B------:R-:W3:Y:S01]  /*66040*/  LDL R20, [R1+0xe18] ;  /* 0x000e180001147983 */ /* 0x000ee20000100800 */
[----:B--2---:R-:W-:-:S03]  /*66050*/  @!P5 IMAD.MOV.U32 R6, RZ, RZ, R15 ;  /* 0x000000ffff06d224 */ /* 0x004fc600078e000f */
[----:B------:R-:W2:Y:S01]  /*66060*/  LDL R15, [R1+0xe1c] ;  /* 0x000e1c00010f7983 */ /* 0x000ea20000100800 */
[----:B------:R-:W-:Y:S02]  /*66070*/  PRMT R40, RZ, 0x7610, R40 ;  /* 0x00007610ff287816 */ /* 0x000fe40000000028 */
[----:B------:R-:W-:-:S04]  /*66080*/  PRMT R39, RZ, 0x7610, R39 ;  /* 0x00007610ff277816 */ /* 0x000fc80000000027 */
[----:B------:R0:W2:Y:S01]  /*66090*/  @!P5 LDG.E.U16 R40, desc[UR16][R6.64] ;  /* 0x000000100628d981 */ /* 0x0000a2000c1e1500 */
[----:B------:R-:W-:Y:S01]  /*660a0*/  PRMT R38, RZ, 0x7610, R38 ;  /* 0x00007610ff267816 */ /* 0x000fe20000000026 */
[----:B0-----:R-:W-:Y:S02]  /*660b0*/  @!P5 IMAD.MOV.U32 R6, RZ, RZ, R8 ;  /* 0x000000ffff06d224 */ /* 0x001fe400078e0008 */
[----:B------:R-:W-:Y:S01]  /*660c0*/  @!P5 IMAD.MOV.U32 R7, RZ, RZ, R9 ;  /* 0x000000ffff07d224 */ /* 0x000fe200078e0009 */
[----:B------:R-:W2:Y:S04]  /*660d0*/  LDL R8, [R1+0xe24] ;  /* 0x000e240001087983 */ /* 0x000ea80000100800 */
[----:B------:R-:W2:Y:S04]  /*660e0*/  LDL R9, [R1+0xe20] ;  /* 0x000e200001097983 */ /* 0x000ea80000100800 */
[----:B------:R0:W2:Y:S01]  /*660f0*/  @!P5 LDG.E.U16 R39, desc[UR16][R6.64] ;  /* 0x000000100627d981 */ /* 0x0000a2000c1e1500 */
[----:B------:R-:W-:Y:S01]  /*66100*/  PRMT R37, RZ, 0x7610, R37 ;  /* 0x00007610ff257816 */ /* 0x000fe20000000025 */
[----:B0-----:R-:W-:-:S02]  /*66110*/  @!P5 IMAD.MOV.U32 R6, RZ, RZ, R11 ;  /* 0x000000ffff06d224 */ /* 0x001fc400078e000b */
[----:B----4-:R-:W-:Y:S01]  /*66120*/  @!P5 IMAD.MOV.U32 R7, RZ, RZ, R12 ;  /* 0x000000ffff07d224 */ /* 0x010fe200078e000c */
[----:B------:R-:W4:Y:S04]  /*66130*/  LDL R11, [R1+0xe2c] ;  /* 0x000e2c00010b7983 */ /* 0x000f280000100800 */
[----:B------:R-:W4:Y:S04]  /*66140*/  LDL R12, [R1+0xe28] ;  /* 0x000e2800010c7983 */ /* 0x000f280000100800 */
[----:B------:R3:W4:Y:S02]  /*66150*/  @!P5 LDG.E.U16 R38, desc[UR16][R6.64] ;  /* 0x000000100626d981 */ /* 0x000724000c1e1500 */
[----:B---3--:R-:W-:-:S02]  /*66160*/  @!P5 IMAD.MOV.U32 R6, RZ, RZ, R16 ;  /* 0x000000ffff06d224 */ /* 0x008fc400078e0010 */
[----:B------:R-:W-:Y:S01]  /*66170*/  @!P5 IMAD.MOV.U32 R7, RZ, RZ, R17 ;  /* 0x000000ffff07d224 */ /* 0x000fe200078e0011 */
[----:B------:R-:W3:Y:S04]  /*66180*/  LDL R16, [R1+0xe34] ;  /* 0x000e340001107983 */ /* 0x000ee80000100800 */
[----:B------:R-:W3:Y:S04]  /*66190*/  LDL R17, [R1+0xe30] ;  /* 0x000e300001117983 */ /* 0x000ee80000100800 */
[----:B------:R0:W3:Y:S02]  /*661a0*/  @!P5 LDG.E.U16 R37, desc[UR16][R6.64] ;  /* 0x000000100625d981 */ /* 0x0000e4000c1e1500 */
[----:B0-----:R-:W-:-:S02]  /*661b0*/  @!P5 IMAD.MOV.U32 R7, RZ, RZ, R20 ;  /* 0x000000ffff07d224 */ /* 0x001fc400078e0014 */
        /* <DEDUP_REMOVED lines=11> */
[----:B------:R4:W2:Y:S04]  /*66270*/  @!P5 LDG.E.U16 R35, desc[UR16][R6.64] ;  /* 0x000000100623d981 */ /* 0x0008a8000c1e1500 */
[----:B------:R-:W-:Y:S01]  /*66280*/  STL [R1+0x88], R41 ;  /* 0x0000882901007387 */ /* 0x000fe20000100800 */
[----:B------:R-:W-:Y:S01]  /*66290*/  PRMT R33, RZ, 0x7610, R33 ;  /* 0x00007610ff217816 */ /* 0x000fe20000000021 */
[----:B----4-:R-:W-:-:S02]  /*662a0*/  @!P5 IMAD.MOV.U32 R6, RZ, RZ, R11 ;  /* 0x000000ffff06d224 */ /* 0x010fc400078e000b */
[----:B------:R-:W-:Y:S01]  /*662b0*/  @!P5 IMAD.MOV.U32 R7, RZ, RZ, R12 ;  /* 0x000000ffff07d224 */ /* 0x000fe200078e000c */
[----:B------:R-:W4:Y:S04]  /*662c0*/  LDL R11, [R1+0xe4c] ;  /* 0x000e4c00010b7983 */ /* 0x000f280000100800 */
[----:B------:R-:W4:Y:S04]  /*662d0*/  LDL R12, [R1+0xe48] ;  /* 0x000e4800010c7983 */ /* 0x000f280000100800 */
[----:B------:R3:W4:Y:S04]  /*662e0*/  @!P5 LDG.E.U16 R34, desc[UR16][R6.64] ;  /* 0x000000100622d981 */ /* 0x000728000c1e1500 */
[----:B------:R-:W-:Y:S01]  /*662f0*/  STL [R1+0x84], R40 ;  /* 0x0000842801007387 */ /* 0x000fe20000100800 */
[----:B---3--:R-:W-:-:S02]  /*66300*/  @!P5 IMAD.MOV.U32 R6, RZ, RZ, R16 ;  /* 0x000000ffff06d224 */ /* 0x008fc400078e0010 */
[----:B------:R-:W-:Y:S01]  /*66310*/  @!P5 IMAD.MOV.U32 R7, RZ, RZ, R17 ;  /* 0x000000ffff07d224 */ /* 0x000fe200078e0011 */
[----:B------:R-:W3:Y:S04]  /*66320*/  LDL R16, [R1+0xe54] ;  /* 0x000e540001107983 */ /* 0x000ee80000100800 */
[----:B------:R-:W3:Y:S04]  /*66330*/  LDL R17, [R1+0xe50] ;  /* 0x000e500001117983 */ /* 0x000ee80000100800 */
[----:B------:R0:W3:Y:S04]  /*66340*/  @!P5 LDG.E.U16 R33, desc[UR16][R6.64] ;  /* 0x000000100621d981 */ /* 0x0000e8000c1e1500 */
[----:B------:R-:W-:Y:S01]  /*66350*/  STL [R1+0x80], R39 ;  /* 0x0000802701007387 */ /* 0x000fe20000100800 */
[----:B0-----:R-:W-:-:S03]  /*66360*/  @!P5 IMAD.MOV.U32 R7, RZ, RZ, R20 ;  /* 0x000000ffff07d224 */ /* 0x001fc600078e0014 */
        /* <DEDUP_REMOVED lines=8> */
[----:B------:R-:W-:-:S05]  /*663f0*/  @!P5 IMAD.MOV.U32 R7, RZ, RZ, R9 ;  /* 0x000000ffff07d224 */ /* 0x000fca00078e0009 */
[----:B------:R4:W2:Y:S01]  /*66400*/  @!P5 LDG.E.U16 R31, desc[UR16][R6.64] ;  /* 0x00000010061fd981 */ /* 0x0008a2000c1e1500 */
[----:B------:R-:W-:-:S03]  /*66410*/  PRMT R29, RZ, 0x7610, R29 ;  /* 0x00007610ff1d7816 */ /* 0x000fc6000000001d */
[----:B------:R-:W-:Y:S04]  /*66420*/  STL [R1+0x7c], R38 ;  /* 0x00007c2601007387 */ /* 0x000fe80000100800 */
[----:B------:R-:W2:Y:S04]  /*66430*/  LDL R9, [R1+0xe60] ;  /* 0x000e600001097983 */ /* 0x000ea80000100800 */
[----:B------:R-:W2:Y:S01]  /*66440*/  LDL R8, [R1+0xe64] ;  /* 0x000e640001087983 */ /* 0x000ea20000100800 */
[----:B----4-:R-:W-:Y:S02]  /*66450*/  @!P5 IMAD.MOV.U32 R6, RZ, RZ, R11 ;  /* 0x000000ffff06d224 */ /* 0x010fe400078e000b */
[----:B------:R-:W-:-:S05]  /*66460*/  @!P5 IMAD.MOV.U32 R7, RZ, RZ, R12 ;  /* 0x000000ffff07d224 */ /* 0x000fca00078e000c */
[----:B------:R3:W4:Y:S01]  /*66470*/  @!P5 LDG.E.U16 R30, desc[UR16][R6.64] ;  /* 0x00000010061ed981 */ /* 0x000722000c1e1500 */
[----:B------:R-:W-:Y:S01]  /*66480*/  PRMT R10, RZ, 0x7610, R10 ;  /* 0x00007610ff0a7816 */ /* 0x000fe2000000000a */
[----:B---3--:R-:W-:Y:S02]  /*66490*/  @!P5 IMAD.MOV.U32 R6, RZ, RZ, R16 ;  /* 0x000000ffff06d224 */ /* 0x008fe400078e0010 */
[----:B------:R-:W-:-:S05]  /*664a0*/  @!P5 IMAD.MOV.U32 R7, RZ, RZ, R17 ;  /* 0x000000ffff07d224 */ /* 0x000fca00078e0011 */
[----:B------:R0:W3:Y:S04]  /*664b0*/  @!P5 LDG.E.U16 R29, desc[UR16][R6.64] ;  /* 0x00000010061dd981 */ /* 0x0000e8000c1e1500 */
[----:B------:R-:W-:Y:S04]  /*664c0*/  STL [R1+0x78], R37 ;  /* 0x0000782501007387 */ /* 0x000fe80000100800 */
[----:B------:R-:W3:Y:S04]  /*664d0*/  LDL R11, [R1+0xe6c] ;  /* 0x000e6c00010b7983 */ /* 0x000ee80000100800 */
[----:B------:R-:W4:Y:S01]  /*664e0*/  LDL R12, [R1+0xe68] ;  /* 0x000e6800010c7983 */ /* 0x000f220000100800 */
[----:B0-----:R-:W-:-:S02]  /*664f0*/  @!P5 IMAD.MOV.U32 R7, RZ, RZ, R20 ;  /* 0x000000ffff07d224 */ /* 0x001fc400078e0014 */
[----:B--2---:R-:W-:-:S05]  /*66500*/  @!P5 IMAD.MOV.U32 R6, RZ, RZ, R15 ;  /* 0x000000ffff06d224 */ /* 0x004fca00078e000f */
[----:B------:R0:W2:Y:S04]  /*66510*/  @!P5 LDG.E.U16 R10, desc[UR16][R6.64] ;  /* 0x00000010060ad981 */ /* 0x0000a8000c1e1500 */
[----:B------:R-:W-:Y:S04]  /*66520*/  STL [R1+0x74], R36 ;  /* 0x0000742401007387 */ /* 0x000fe80000100800 */
[----:B------:R-:W4:Y:S04]  /*66530*/  LDL R17, [R1+0xe70] ;  /* 0x000e700001117983 */ /* 0x000f280000100800 */
[----:B------:R-:W4:Y:S01]  /*66540*/  LDL R16, [R1+0xe74] ;  /* 0x000e740001107983 */ /* 0x000f220000100800 */
[----:B------:R-:W-:-:S03]  /*66550*/  PRMT R13, RZ, 0x7610, R13 ;  /* 0x00007610ff0d7816 */ /* 0x000fc6000000000d */
[----:B------:R-:W-:Y:S04]  /*66560*/  STL [R1+0x70], R35 ;  /* 0x0000702301007387 */ /* 0x000fe80000100800 */
[----:B------:R-:W4:Y:S04]  /*66570*/  LDL R20, [R1+0xe78] ;  /* 0x000e780001147983 */ /* 0x000f280000100800 */
[----:B------:R-:W4:Y:S04]  /*66580*/  LDL R15, [R1+0xe7c] ;  /* 0x000e7c00010f7983 */ /* 0x000f280000100800 */
[----:B------:R-:W-:Y:S01]  /*66590*/  STL [R1+0x6c], R34 ;  /* 0x00006c2201007387 */ /* 0x000fe20000100800 */
[----:B0-----:R-:W-:-:S02]  /*665a0*/  @!P5 IMAD.MOV.U32 R7, RZ, RZ, R9 ;  /* 0x000000ffff07d224 */ /* 0x001fc400078e0009 */
[----:B------:R-:W-:Y:S01]  /*665b0*/  @!P5 IMAD.MOV.U32 R6, RZ, RZ, R8 ;  /* 0x000000ffff06d224 */ /* 0x000fe200078e0008 */
[----:B------:R-:W4:Y:S04]  /*665c0*/  LDL R9, [R1+0xe80] ;  /* 0x000e800001097983 */ /* 0x000f280000100800 */
[----:B------:R-:W4:Y:S04]  /*665d0*/  LDL R8, [R1+0xe84] ;  /* 0x000e840001087983 */ /* 0x000f280000100800 */
[----:B------:R3:W4:Y:S02]  /*665e0*/  @!P5 LDG.E.U16 R13, desc[UR16][R6.64] ;  /* 0x00000010060dd981 */ /* 0x000724000c1e1500 */
[----:B---3--:R-:W-:-:S02]  /*665f0*/  @!P5 IMAD.MOV.U32 R6, RZ, RZ, R11 ;  /* 0x000000ffff06d224 */ /* 0x008fc400078e000b */
[----:B--2---:R0:W-:Y:S04]  /*66600*/  STL [R1+0x54], R10 ;  /* 0x0000540a01007387 */ /* 0x0041e80000100800 */
[----:B0-----:R-:W2:Y:S04]  /*66610*/  LDL R10, [R1+0xe8c] ;  /* 0x000e8c00010a7983 */ /* 0x001ea80000100800 */
[----:B------:R-:W-:Y:S04]  /*66620*/  STL [R1+0x68], R33 ;  /* 0x0000682101007387 */ /* 0x000fe80000100800 */
[----:B------:R-:W3:Y:S01]  /*66630*/  LDL R11, [R1+0xe88] ;  /* 0x000e8800010b7983 */ /* 0x000ee20000100800 */
[----:B------:R-:W-:Y:S01]  /*66640*/  PRMT R28, RZ, 0x7610, R28 ;  /* 0x00007610ff1c7816 */ /* 0x000fe2000000001c */
[----:B----4-:R-:W-:Y:S01]  /*66650*/  @!P5 IMAD.MOV.U32 R7, RZ, RZ, R12 ;  /* 0x000000ffff07d224 */ /* 0x010fe200078e000c */
[----:B------:R-:W-:-:S04]  /*66660*/  PRMT R27, RZ, 0x7610, R27 ;  /* 0x00007610ff1b7816 */ /* 0x000fc8000000001b */
[----:B------:R0:W4:Y:S01]  /*66670*/  @!P5 LDG.E.U16 R28, desc[UR16][R6.64] ;  /* 0x00000010061cd981 */ /* 0x000122000c1e1500 */
[----:B------:R-:W-:Y:S01]  /*66680*/  PRMT R26, RZ, 0x7610, R26 ;  /* 0x00007610ff1a7816 */ /* 0x000fe2000000001a */
[----:B0-----:R-:W-:Y:S02]  /*66690*/  @!P5 IMAD.MOV.U32 R6, RZ, RZ, R16 ;  /* 0x000000ffff06d224 */ /* 0x001fe400078e0010 */
[----:B------:R-:W-:-:S05]  /*666a0*/  @!P5 IMAD.MOV.U32 R7, RZ, RZ, R17 ;  /* 0x000000ffff07d224 */ /* 0x000fca00078e0011 */
[----:B------:R0:W4:Y:S04]  /*666b0*/  @!P5 LDG.E.U16 R27, desc[UR16][R6.64] ;  /* 0x00000010061bd981 */ /* 0x000128000c1e1500 */
[----:B------:R1:W-:Y:S01]  /*666c0*/  STL [R1+0x50], R13 ;  /* 0x0000500d01007387 */ /* 0x0003e20000100800 */
[----:B------:R-:W-:-:S03]  /*666d0*/  PRMT R19, RZ, 0x7610, R19 ;  /* 0x00007610ff137816 */ /* 0x000fc60000000013 */
[----:B------:R-:W-:Y:S04]  /*666e0*/  STL [R1+0x64], R32 ;  /* 0x0000642001007387 */ /* 0x000fe80000100800 */
[----:B------:R-:W4:Y:S01]  /*666f0*/  LDL R12, [R1+0xe94] ;  /* 0x000e9400010c7983 */ /* 0x000f220000100800 */
[----:B0-----:R-:W-:Y:S02]  /*66700*/  @!P5 IMAD.MOV.U32 R6, RZ, RZ, R15 ;  /* 0x000000ffff06d224 */ /* 0x001fe400078e000f */
[----:B------:R-:W-:Y:S01]  /*66710*/  @!P5 IMAD.MOV.U32 R7, RZ, RZ, R20 ;  /* 0x000000ffff07d224 */ /* 0x000fe200078e0014 */
[----:B-1----:R-:W4:Y:S04]  /*66720*/  LDL R13, [R1+0xe90] ;  /* 0x000e9000010d7983 */ /* 0x002f280000100800 */
[----:B------:R0:W4:Y:S01]  /*66730*/  @!P5 LDG.E.U16 R26, desc[UR16][R6.64] ;  /* 0x00000010061ad981 */ /* 0x000122000c1e1500 */
[----:B------:R-:W-:Y:S01]  /*66740*/  PRMT R2, RZ, 0x7610, R2 ;  /* 0x00007610ff027816 */ /* 0x000fe20000000002 */
[----:B0-----:R-:W-:-:S02]  /*66750*/  @!P5 IMAD.MOV.U32 R6, RZ, RZ, R8 ;  /* 0x000000ffff06d224 */ /* 0x001fc400078e0008 */
[----:B------:R-:W-:-:S05]  /*66760*/  @!P5 IMAD.MOV.U32 R7, RZ, RZ, R9 ;  /* 0x000000ffff07d224 */ /* 0x000fca00078e0009 */
[----:B------:R2:W4:Y:S02]  /*66770*/  @!P5 LDG.E.U16 R19, desc[UR16][R6.64] ;  /* 0x000000100613d981 */ /* 0x000524000c1e1500 */
[----:B--2---:R-:W-:Y:S02]  /*66780*/  @!P5 IMAD.MOV.U32 R6, RZ, RZ, R10 ;  /* 0x000000ffff06d224 */ /* 0x004fe400078e000a */
[----:B---3--:R-:W-:-:S05]  /*66790*/  @!P5 IMAD.MOV.U32 R7, RZ, RZ, R11 ;  /* 0x000000ffff07d224 */ /* 0x008fca00078e000b */
[----:B------:R4:W2:Y:S04]  /*667a0*/  @!P5 LDG.E.U16 R2, desc[UR16][R6.64] ;  /* 0x000000100602d981 */ /* 0x0008a8000c1e1500 */
[----:B------:R-:W-:Y:S04]  /*667b0*/  STL [R1+0x60], R31 ;  /* 0x0000601f01007387 */ /* 0x000fe80000100800 */
[----:B------:R-:W3:Y:S04]  /*667c0*/  LDL R17, [R1+0xe98] ;  /* 0x000e980001117983 */ /* 0x000ee80000100800 */
[----:B------:R-:W3:Y:S04]  /*667d0*/  LDL R16, [R1+0xe9c] ;  /* 0x000e9c0001107983 */ /* 0x000ee80000100800 */
[----:B------:R-:W-:Y:S04]  /*667e0*/  STL [R1+0x5c], R30 ;  /* 0x00005c1e01007387 */ /* 0x000fe80000100800 */
[----:B------:R-:W3:Y:S04]  /*667f0*/  LDL R20, [R1+0xea0] ;  /* 0x000ea00001147983 */ /* 0x000ee80000100800 */
[----:B------:R-:W3:Y:S04]  /*66800*/  LDL R15, [R1+0xea4] ;  /* 0x000ea400010f7983 */ /* 0x000ee80000100800 */
[----:B------:R-:W-:Y:S04]  /*66810*/  STL [R1+0x58], R29 ;  /* 0x0000581d01007387 */ /* 0x000fe80000100800 */
[----:B------:R-:W3:Y:S04]  /*66820*/  LDL R9, [R1+0xea8] ;  /* 0x000ea80001097983 */ /* 0x000ee80000100800 */
[----:B------:R-:W3:Y:S01]  /*66830*/  LDL R8, [R1+0xeac] ;  /* 0x000eac0001087983 */ /* 0x000ee20000100800 */
[----:B------:R-:W-:-:S03]  /*66840*/  PRMT R18, RZ, 0x7610, R18 ;  /* 0x00007610ff127816 */ /* 0x000fc60000000012 */
[----:B------:R-:W3:Y:S04]  /*66850*/  LDL R11, [R1+0xeb0] ;  /* 0x000eb000010b7983 */ /* 0x000ee80000100800 */
[----:B------:R-:W3:Y:S01]  /*66860*/  LDL R10, [R1+0xeb4] ;  /* 0x000eb400010a7983 */ /* 0x000ee20000100800 */
[----:B----4-:R-:W-:Y:S02]  /*66870*/  @!P5 IMAD.MOV.U32 R6, RZ, RZ, R12 ;  /* 0x000000ffff06d224 */ /* 0x010fe400078e000c */
[----:B------:R-:W-:-:S05]  /*66880*/  @!P5 IMAD.MOV.U32 R7, RZ, RZ, R13 ;  /* 0x000000ffff07d224 */ /* 0x000fca00078e000d */
[----:B------:R3:W4:Y:S04]  /*66890*/  @!P5 LDG.E.U16 R18, desc[UR16][R6.64] ;  /* 0x000000100612d981 */ /* 0x000728000c1e1500 */
[----:B--2---:R-:W-:Y:S04]  /*668a0*/  STL [R1+0x17cc], R2 ;  /* 0x0017cc0201007387 */ /* 0x004fe80000100800 */
[----:B------:R-:W2:Y:S04]  /*668b0*/  LDL R13, [R1+0xeb8] ;  /* 0x000eb800010d7983 */ /* 0x000ea80000100800 */
[----:B------:R-:W2:Y:S01]  /*668c0*/  LDL R12, [R1+0xebc] ;  /* 0x000ebc00010c7983 */ /* 0x000ea20000100800 */
[----:B------:R-:W-:Y:S01]  /*668d0*/  PRMT R25, RZ, 0x7610, R25 ;  /* 0x00007610ff197816 */ /* 0x000fe20000000019 */
[----:B---3--:R-:W-:-:S02]  /*668e0*/  @!P5 IMAD.MOV.U32 R6, RZ, RZ, R16 ;  /* 0x000000ffff06d224 */ /* 0x008fc400078e0010 */
[----:B------:R-:W-:Y:S01]  /*668f0*/  @!P5 IMAD.MOV.U32 R7, RZ, RZ, R17 ;  /* 0x000000ffff07d224 */ /* 0x000fe200078e0011 */
[----:B------:R-:W-:-:S04]  /*66900*/  PRMT R24, RZ, 0x7610, R24 ;  /* 0x00007610ff187816 */ /* 0x000fc80000000018 */
[----:B------:R0:W3:Y:S01]  /*66910*/  @!P5 LDG.E.U16 R25, desc[UR16][R6.64] ;  /* 0x000000100619d981 */ /* 0x0000e2000c1e1500 */
[----:B------:R-:W-:-:S03]  /*66920*/  PRMT R23, RZ, 0x7610, R23 ;  /* 0x00007610ff177816 */ /* 0x000fc60000000017 */
[----:B------:R1:W-:Y:S04]  /*66930*/  STL [R1+0x40], R19 ;  /* 0x0000401301007387 */ /* 0x0003e80000100800 */
[----:B------:R-:W3:Y:S01]  /*66940*/  LDL R17, [R1+0xec4] ;  /* 0x000ec40001117983 */ /* 0x000ee20000100800 */
[----:B0-----:R-:W-:Y:S02]  /*66950*/  @!P5 IMAD.MOV.U32 R6, RZ, RZ, R15 ;  /* 0x000000ffff06d224 */ /* 0x001fe400078e000f */
[----:B------:R-:W-:Y:S01]  /*66960*/  @!P5 IMAD.MOV.U32 R7, RZ, RZ, R20 ;  /* 0x000000ffff07d224 */ /* 0x000fe200078e0014 */
[----:B-1----:R-:W3:Y:S04]  /*66970*/  LDL R19, [R1+0xec0] ;  /* 0x000ec00001137983 */ /* 0x002ee80000100800 */
[----:B------:R0:W3:Y:S04]  /*66980*/  @!P5 LDG.E.U16 R24, desc[UR16][R6.64] ;  /* 0x000000100618d981 */ /* 0x0000e8000c1e1500 */
[----:B------:R-:W-:Y:S01]  /*66990*/  STL [R1+0x4c], R28 ;  /* 0x00004c1c01007387 */ /* 0x000fe20000100800 */
[----:B------:R-:W-:Y:S01]  /*669a0*/  PRMT R22, RZ, 0x7610, R22 ;  /* 0x00007610ff167816 */ /* 0x000fe20000000016 */
[----:B0-----:R-:W-:-:S02]  /*669b0*/  @!P5 IMAD.MOV.U32 R6, RZ, RZ, R8 ;  /* 0x000000ffff06d224 */ /* 0x001fc400078e0008 */
[----:B------:R-:W-:Y:S01]  /*669c0*/  @!P5 IMAD.MOV.U32 R7, RZ, RZ, R9 ;  /* 0x000000ffff07d224 */ /* 0x000fe200078e0009 */
[----:B----4-:R0:W-:Y:S04]  /*669d0*/  STL [R1+0x38], R18 ;  /* 0x0000381201007387 */ /* 0x0101e80000100800 */
[----:B------:R-:W4:Y:S04]  /*669e0*/  LDL R16, [R1+0xecc] ;  /* 0x000ecc0001107983 */ /* 0x000f280000100800 */
[----:B------:R1:W4:Y:S01]  /*669f0*/  @!P5 LDG.E.U16 R23, desc[UR16][R6.64] ;  /* 0x000000100617d981 */ /* 0x000322000c1e1500 */
[----:B------:R-:W-:-:S03]  /*66a00*/  PRMT R3, RZ, 0x7610, R3 ;  /* 0x00007610ff037816 */ /* 0x000fc60000000003 */
[----:B0-----:R-:W4:Y:S01]  /*66a10*/  LDL R18, [R1+0xec8] ;  /* 0x000ec80001127983 */ /* 0x001f220000100800 */
[----:B-1----:R-:W-:Y:S02]  /*66a20*/  @!P5 IMAD.MOV.U32 R6, RZ, RZ, R10 ;  /* 0x000000ffff06d224 */ /* 0x002fe400078e000a */
[----:B------:R-:W-:Y:S01]  /*66a30*/  @!P5 IMAD.MOV.U32 R7, RZ, RZ, R11 ;  /* 0x000000ffff07d224 */ /* 0x000fe200078e000b */
[----:B------:R-:W-:Y:S04]  /*66a40*/  STL [R1+0x48], R27 ;  /* 0x0000481b01007387 */ /* 0x000fe80000100800 */
[----:B------:R-:W4:Y:S04]  /*66a50*/  LDL R20, [R1+0xed0] ;  /* 0x000ed00001147983 */ /* 0x000f280000100800 */
[----:B------:R-:W4:Y:S04]  /*66a60*/  LDL R15, [R1+0xed4] ;  /* 0x000ed400010f7983 */ /* 0x000f280000100800 */
[----:B------:R2:W4:Y:S04]  /*66a70*/  @!P5 LDG.E.U16 R22, desc[UR16][R6.64] ;  /* 0x000000100616d981 */ /* 0x000528000c1e1500 */
[----:B------:R-:W-:Y:S04]  /*66a80*/  STL [R1+0x44], R26 ;  /* 0x0000441a01007387 */ /* 0x000fe80000100800 */
[----:B------:R-:W4:Y:S04]  /*66a90*/  LDL R9, [R1+0xed8] ;  /* 0x000ed80001097983 */ /* 0x000f280000100800 */
[----:B------:R-:W4:Y:S04]  /*66aa0*/  LDL R8, [R1+0xedc] ;  /* 0x000edc0001087983 */ /* 0x000f280000100800 */
[----:B------:R-:W4:Y:S04]  /*66ab0*/  LDL R11, [R1+0xee0] ;  /* 0x000ee000010b7983 */ /* 0x000f280000100800 */
[----:B------:R-:W4:Y:S01]  /*66ac0*/  LDL R10, [R1+0xee4] ;  /* 0x000ee400010a7983 */ /* 0x000f220000100800 */
[----:B--2---:R-:W-:-:S02]  /*66ad0*/  @!P5 IMAD.MOV.U32 R7, RZ, RZ, R13 ;  /* 0x000000ffff07d224 */ /* 0x004fc400078e000d */
[----:B------:R-:W-:Y:S01]  /*66ae0*/  @!P5 IMAD.MOV.U32 R6, RZ, RZ, R12 ;  /* 0x000000ffff06d224 */ /* 0x000fe200078e000c */
[----:B------:R-:W2:Y:S04]  /*66af0*/  LDL R13, [R1+0xee8] ;  /* 0x000ee800010d7983 */ /* 0x000ea80000100800 */
[----:B------:R-:W2:Y:S04]  /*66b00*/  LDL R12, [R1+0xeec] ;  /* 0x000eec00010c7983 */ /* 0x000ea80000100800 */
[----:B------:R3:W2:Y:S01]  /*66b10*/  @!P5 LDG.E.U16 R3, desc[UR16][R6.64] ;  /* 0x000000100603d981 */ /* 0x0006a2000c1e1500 */
[----:B------:R-:W-:-:S02]  /*66b20*/  PRMT R4, RZ, 0x7610, R4 ;  /* 0x00007610ff047816 */ /* 0x000fc40000000004 */
[----:B------:R-:W-:Y:S01]  /*66b30*/  PRMT R21, RZ, 0x7610, R21 ;  /* 0x00007610ff157816 */ /* 0x000fe20000000015 */
[----:B---3--:R-:W-:Y:S02]  /*66b40*/  @!P5 IMAD.MOV.U32 R6, RZ, RZ, R17 ;  /* 0x000000ffff06d224 */ /* 0x008fe400078e0011 */
[----:B------:R-:W-:-:S05]  /*66b50*/  @!P5 IMAD.MOV.U32 R7, RZ, RZ, R19 ;  /* 0x000000ffff07d224 */ /* 0x000fca00078e0013 */
[----:B------:R4:W3:Y:S01]  /*66b60*/  @!P5 LDG.E.U16 R4, desc[UR16][R6.64] ;  /* 0x000000100604d981 */ /* 0x0008e2000c1e1500 */
[----:B------:R-:W-:Y:S01]  /*66b70*/  PRMT R14, RZ, 0x7610, R14 ;  /* 0x00007610ff0e7816 */ /* 0x000fe2000000000e */
[----:B----4-:R-:W-:Y:S02]  /*66b80*/  @!P5 IMAD.MOV.U32 R6, RZ, RZ, R16 ;  /* 0x000000ffff06d224 */ /* 0x010fe400078e0010 */
[----:B------:R-:W-:-:S05]  /*66b90*/  @!P5 IMAD.MOV.U32 R7, RZ, RZ, R18 ;  /* 0x000000ffff07d224 */ /* 0x000fca00078e0012 */
[----:B------:R0:W4:Y:S02]  /*66ba0*/  @!P5 LDG.E.U16 R21, desc[UR16][R6.64] ;  /* 0x000000100615d981 */ /* 0x000124000c1e1500 */
[----:B0-----:R-:W-:Y:S02]  /*66bb0*/  @!P5 IMAD.MOV.U32 R6, RZ, RZ, R15 ;  /* 0x000000ffff06d224 */ /* 0x001fe400078e000f */
[----:B------:R-:W-:-:S05]  /*66bc0*/  @!P5 IMAD.MOV.U32 R7, RZ, RZ, R20 ;  /* 0x000000ffff07d224 */ /* 0x000fca00078e0014 */
[----:B------:R0:W4:Y:S01]  /*66bd0*/  @!P5 LDG.E.U16 R14, desc[UR16][R6.64] ;  /* 0x00000010060ed981 */ /* 0x000122000c1e1500 */
[----:B------:R-:W-:Y:S01]  /*66be0*/  PRMT R2, RZ, 0x7610, R2 ;  /* 0x00007610ff027816 */ /* 0x000fe20000000002 */
[----:B0-----:R-:W-:Y:S02]  /*66bf0*/  @!P5 IMAD.MOV.U32 R6, RZ, RZ, R8 ;  /* 0x000000ffff06d224 */ /* 0x001fe400078e0008 */
[----:B------:R-:W-:Y:S01]  /*66c00*/  @!P5 IMAD.MOV.U32 R7, RZ, RZ, R9 ;  /* 0x000000ffff07d224 */ /* 0x000fe200078e0009 */
[----:B------:R-:W-:Y:S01]  /*66c10*/  PRMT R0, RZ, 0x7610, R0 ;  /* 0x00007610ff007816 */ /* 0x000fe20000000000 */
[----:B--2---:R0:W-:Y:S04]  /*66c20*/  STL [R1+0x17d0], R3 ;  /* 0x0017d00301007387 */ /* 0x0041e80000100800 */
[----:B------:R-:W2:Y:S04]  /*66c30*/  LDL R19, [R1+0xef0] ;  /* 0x000ef00001137983 */ /* 0x000ea80000100800 */
[----:B------:R-:W2:Y:S01]  /*66c40*/  LDL R17, [R1+0xef4] ;  /* 0x000ef40001117983 */ /* 0x000ea20000100800 */
[----:B0-----:R-:W-:-:S06]  /*66c50*/  PRMT R3, RZ, 0x7610, R3 ;  /* 0x00007610ff037816 */ /* 0x001fcc0000000003 */
[----:B------:R0:W2:Y:S02]  /*66c60*/  @!P5 LDG.E.U16 R3, desc[UR16][R6.64] ;  /* 0x000000100603d981 */ /* 0x0000a4000c1e1500 */
[----:B0-----:R-:W-:Y:S02]  /*66c70*/  @!P5 IMAD.MOV.U32 R6, RZ, RZ, R10 ;  /* 0x000000ffff06d224 */ /* 0x001fe400078e000a */
[----:B------:R-:W-:-:S05]  /*66c80*/  @!P5 IMAD.MOV.U32 R7, RZ, RZ, R11 ;  /* 0x000000ffff07d224 */ /* 0x000fca00078e000b */
[----:B------:R0:W2:Y:S02]  /*66c90*/  @!P5 LDG.E.U16 R2, desc[UR16][R6.64] ;  /* 0x000000100602d981 */ /* 0x0000a4000c1e1500 */
[----:B0-----:R-:W-:Y:S02]  /*66ca0*/  @!P5 IMAD.MOV.U32 R6, RZ, RZ, R12 ;  /* 0x000000ffff06d224 */ /* 0x001fe400078e000c */
[----:B------:R-:W-:-:S05]  /*66cb0*/  @!P5 IMAD.MOV.U32 R7, RZ, RZ, R13 ;  /* 0x000000ffff07d224 */ /* 0x000fca00078e000d */
[----:B------:R2:W2:Y:S04]  /*66cc0*/  @!P5 LDG.E.U16 R0, desc[UR16][R6.64] ;  /* 0x000000100600d981 */ /* 0x0004a8000c1e1500 */
[----:B---3--:R-:W-:Y:S04]  /*66cd0*/  STL [R1+0x1820], R4 ;  /* 0x0018200401007387 */ /* 0x008fe80000100800 */
[----:B------:R-:W3:Y:S04]  /*66ce0*/  LDL R18, [R1+0xef8] ;  /* 0x000ef80001127983 */ /* 0x000ee80000100800 */
[----:B------:R-:W3:Y:S04]  /*66cf0*/  LDL R16, [R1+0xefc] ;  /* 0x000efc0001107983 */ /* 0x000ee80000100800 */
[----:B------:R-:W-:Y:S04]  /*66d00*/  STL [R1+0x34], R25 ;  /* 0x0000341901007387 */ /* 0x000fe80000100800 */
[----:B------:R-:W3:Y:S04]  /*66d10*/  LDL R15, [R1+0xf00] ;  /* 0x000f0000010f7983 */ /* 0x000ee80000100800 */
[----:B----4-:R0:W-:Y:S04]  /*66d20*/  STL [R1+0x18], R14 ;  /* 0x0000180e01007387 */ /* 0x0101e80000100800 */
[----:B------:R-:W-:Y:S04]  /*66d30*/  STL [R1+0x30], R24 ;  /* 0x0000301801007387 */ /* 0x000fe80000100800 */
[----:B------:R-:W4:Y:S04]  /*66d40*/  LDL R9, [R1+0xf08] ;  /* 0x000f080001097983 */ /* 0x000f280000100800 */
[----:B------:R-:W4:Y:S04]  /*66d50*/  LDL R8, [R1+0xf0c] ;  /* 0x000f0c0001087983 */ /* 0x000f280000100800 */
[----:B0-----:R-:W4:Y:S04]  /*66d60*/  LDL R14, [R1+0xf04] ;  /* 0x000f0400010e7983 */ /* 0x001f280000100800 */
[----:B------:R-:W-:Y:S01]  /*66d70*/  STL [R1+0x2c], R23 ;  /* 0x00002c1701007387 */ /* 0x000fe20000100800 */
[----:B--2---:R-:W-:-:S02]  /*66d80*/  @!P5 IMAD.MOV.U32 R7, RZ, RZ, R19 ;  /* 0x000000ffff07d224 */ /* 0x004fc400078e0013 */
[----:B------:R-:W-:Y:S01]  /*66d90*/  @!P5 IMAD.MOV.U32 R6, RZ, RZ, R17 ;  /* 0x000000ffff06d224 */ /* 0x000fe200078e0011 */
[----:B------:R-:W-:Y:S04]  /*66da0*/  STL [R1+0x17d4], R3 ;  /* 0x0017d40301007387 */ /* 0x000fe80000100800 */
[----:B------:R-:W2:Y:S04]  /*66db0*/  LDL R11, [R1+0xf10] ;  /* 0x000f1000010b7983 */ /* 0x000ea80000100800 */
[----:B------:R-:W-:Y:S04]  /*66dc0*/  STL [R1+0x28], R22 ;  /* 0x0000281601007387 */ /* 0x000fe80000100800 */
[----:B------:R-:W2:Y:S04]  /*66dd0*/  LDL R10, [R1+0xf14] ;  /* 0x000f1400010a7983 */ /* 0x000ea80000100800 */
[----:B------:R0:W-:Y:S04]  /*66de0*/  STL [R1+0x17d8], R2 ;  /* 0x0017d80201007387 */ /* 0x0001e80000100800 */
[----:B------:R-:W2:Y:S04]  /*66df0*/  LDL R13, [R1+0xf18] ;  /* 0x000f1800010d7983 */ /* 0x000ea80000100800 */
[----:B------:R-:W2:Y:S01]  /*66e00*/  LDL R12, [R1+0xf1c] ;  /* 0x000f1c00010c7983 */ /* 0x000ea20000100800 */
[----:B0-----:R-:W-:-:S06]  /*66e10*/  PRMT R2, RZ, 0x7610, R2 ;  /* 0x00007610ff027816 */ /* 0x001fcc0000000002 */
[----:B------:R3:W2:Y:S04]  /*66e20*/  @!P5 LDG.E.U16 R2, desc[UR16][R6.64] ;  /* 0x000000100602d981 */ /* 0x0006a8000c1e1500 */
[----:B------:R0:W-:Y:S04]  /*66e30*/  STL [R1+0x17dc], R0 ;  /* 0x0017dc0001007387 */ /* 0x0001e80000100800 */
[----:B------:R-:W2:Y:S04]  /*66e40*/  LDL R17, [R1+0xf20] ;  /* 0x000f200001117983 */ /* 0x000ea80000100800 */
[----:B------:R-:W2:Y:S01]  /*66e50*/  LDL R4, [R1+0xf24] ;  /* 0x000f240001047983 */ /* 0x000ea20000100800 */
[----:B------:R-:W-:Y:S01]  /*66e60*/  PRMT R3, RZ, 0x7610, R3 ;  /* 0x00007610ff037816 */ /* 0x000fe20000000003 */
[----:B---3--:R-:W-:Y:S01]  /*66e70*/  @!P5 IMAD.MOV.U32 R6, RZ, RZ, R16 ;  /* 0x000000ffff06d224 */ /* 0x008fe200078e0010 */
[----:B0-----:R-:W-:Y:S01]  /*66e80*/  PRMT R0, RZ, 0x7610, R0 ;  /* 0x00007610ff007816 */ /* 0x001fe20000000000 */
        /* <DEDUP_REMOVED lines=9> */
[----:B------:R-:W-:Y:S02]  /*66f20*/  PRMT R90, RZ, 0x7610, R90 ;  /* 0x00007610ff5a7816 */ /* 0x000fe4000000005a */
[----:B------:R-:W-:Y:S02]  /*66f30*/  PRMT R88, RZ, 0x7610, R88 ;  /* 0x00007610ff587816 */ /* 0x000fe40000000058 */
[----:B------:R-:W-:Y:S01]  /*66f40*/  PRMT R86, RZ, 0x7610, R86 ;  /* 0x00007610ff567816 */ /* 0x000fe20000000056 */
[----:B--2---:R-:W-:Y:S02]  /*66f50*/  @!P5 IMAD.MOV.U32 R7, RZ, RZ, R11 ;  /* 0x000000ffff07d224 */ /* 0x004fe400078e000b */
[----:B------:R-:W-:-:S05]  /*66f60*/  @!P5 IMAD.MOV.U32 R6, RZ, RZ, R10 ;  /* 0x000000ffff06d224 */ /* 0x000fca00078e000a */
[----:B------:R0:W2:Y:S04]  /*66f70*/  @!P5 LDG.E.U16 R90, desc[UR16][R6.64] ;  /* 0x00000010065ad981 */ /* 0x0000a8000c1e1500 */
[----:B------:R1:W-:Y:S04]  /*66f80*/  STL [R1+0x1824], R2 ;  /* 0x0018240201007387 */ /* 0x0003e80000100800 */
[----:B------:R-:W-:Y:S04]  /*66f90*/  STL [R1+0x1c], R21 ;  /* 0x00001c1501007387 */ /* 0x000fe80000100800 */
[----:B------:R-:W2:Y:S04]  /*66fa0*/  LDL R16, [R1+0xf28] ;  /* 0x000f280001107983 */ /* 0x000ea80000100800 */
[----:B-1----:R-:W2:Y:S01]  /*66fb0*/  LDL R2, [R1+0xf2c] ;  /* 0x000f2c0001027983 */ /* 0x002ea20000100800 */
[----:B0-----:R-:W-:-:S02]  /*66fc0*/  @!P5 IMAD.MOV.U32 R6, RZ, RZ, R12 ;  /* 0x000000ffff06d224 */ /* 0x001fc400078e000c */
[----:B------:R-:W-:-:S05]  /*66fd0*/  @!P5 IMAD.MOV.U32 R7, RZ, RZ, R13 ;  /* 0x000000ffff07d224 */ /* 0x000fca00078e000d */
[----:B------:R0:W2:Y:S02]  /*66fe0*/  @!P5 LDG.E.U16 R88, desc[UR16][R6.64] ;  /* 0x000000100658d981 */ /* 0x0000a4000c1e1500 */
[----:B0-----:R-:W-:Y:S02]  /*66ff0*/  @!P5 IMAD.MOV.U32 R6, RZ, RZ, R4 ;  /* 0x000000ffff06d224 */ /* 0x001fe400078e0004 */
[----:B------:R-:W-:-:S05]  /*67000*/  @!P5 IMAD.MOV.U32 R7, RZ, RZ, R17 ;  /* 0x000000ffff07d224 */ /* 0x000fca00078e0011 */
[----:B------:R2:W2:Y:S04]  /*67010*/  @!P5 LDG.E.U16 R86, desc[UR16][R6.64] ;  /* 0x000000100656d981 */ /* 0x0004a8000c1e1500 */
[----:B---3--:R-:W-:Y:S04]  /*67020*/  STL [R1+0x17e4], R0 ;  /* 0x0017e40001007387 */ /* 0x008fe80000100800 */
[----:B------:R-:W3:Y:S04]  /*67030*/  LDL R15, [R1+0xf30] ;  /* 0x000f3000010f7983 */ /* 0x000ee80000100800 */
[----:B------:R-:W3:Y:S01]  /*67040*/  LDL R14, [R1+0xf34] ;  /* 0x000f3400010e7983 */ /* 0x000ee20000100800 */
[----:B------:R-:W-:-:S03]  /*67050*/  PRMT R84, RZ, 0x7610, R84 ;  /* 0x00007610ff547816 */ /* 0x000fc60000000054 */
[----:B----4-:R0:W-:Y:S04]  /*67060*/  STL [R1+0x17e8], R3 ;  /* 0x0017e80301007387 */ /* 0x0101e80000100800 */
[----:B------:R-:W4:Y:S04]  /*67070*/  LDL R9, [R1+0xf38] ;  /* 0x000f380001097983 */ /* 0x000f280000100800 */
[----:B------:R-:W4:Y:S04]  /*67080*/  LDL R8, [R1+0xf3c] ;  /* 0x000f3c0001087983 */ /* 0x000f280000100800 */
[----:B------:R-:W-:Y:S04]  /*67090*/  STL [R1+0x17ec], R92 ;  /* 0x0017ec5c01007387 */ /* 0x000fe80000100800 */
[----:B------:R-:W4:Y:S04]  /*670a0*/  LDL R11, [R1+0xf40] ;  /* 0x000f4000010b7983 */ /* 0x000f280000100800 */
[----:B------:R-:W4:Y:S01]  /*670b0*/  LDL R10, [R1+0xf44] ;  /* 0x000f4400010a7983 */ /* 0x000f220000100800 */
[----:B--2---:R-:W-:-:S02]  /*670c0*/  @!P5 IMAD.MOV.U32 R7, RZ, RZ, R16 ;  /* 0x000000ffff07d224 */ /* 0x004fc400078e0010 */
[----:B------:R-:W-:-:S05]  /*670d0*/  @!P5 IMAD.MOV.U32 R6, RZ, RZ, R2 ;  /* 0x000000ffff06d224 */ /* 0x000fca00078e0002 */
[----:B------:R3:W2:Y:S04]  /*670e0*/  @!P5 LDG.E.U16 R84, desc[UR16][R6.64] ;  /* 0x000000100654d981 */ /* 0x0006a8000c1e1500 */
[----:B------:R-:W-:Y:S04]  /*670f0*/  STL [R1+0x17f0], R90 ;  /* 0x0017f05a01007387 */ /* 0x000fe80000100800 */
[----:B------:R-:W2:Y:S04]  /*67100*/  LDL R13, [R1+0xf48] ;  /* 0x000f4800010d7983 */ /* 0x000ea80000100800 */
[----:B------:R-:W2:Y:S04]  /*67110*/  LDL R12, [R1+0xf4c] ;  /* 0x000f4c00010c7983 */ /* 0x000ea80000100800 */
[----:B------:R-:W-:Y:S04]  /*67120*/  STL [R1+0x17f4], R88 ;  /* 0x0017f45801007387 */ /* 0x000fe80000100800 */
[----:B------:R-:W2:Y:S04]  /*67130*/  LDL R4, [R1+0xf50] ;  /* 0x000f500001047983 */ /* 0x000ea80000100800 */
[----:B0-----:R-:W2:Y:S04]  /*67140*/  LDL R3, [R1+0xf54] ;  /* 0x000f540001037983 */ /* 0x001ea80000100800 */
[----:B------:R-:W-:Y:S04]  /*67150*/  STL [R1+0x1828], R86 ;  /* 0x0018285601007387 */ /* 0x000fe80000100800 */
[----:B------:R-:W2:Y:S04]  /*67160*/  LDL R2, [R1+0xf58] ;  /* 0x000f580001027983 */ /* 0x000ea80000100800 */
[----:B------:R-:W2:Y:S01]  /*67170*/  LDL R0, [R1+0xf5c] ;  /* 0x000f5c0001007983 */ /* 0x000ea20000100800 */
[----:B------:R-:W-:Y:S01]  /*67180*/  PRMT R82, RZ, 0x7610, R82 ;  /* 0x00007610ff527816 */ /* 0x000fe20000000052 */
[----:B---3--:R-:W-:-:S02]  /*67190*/  @!P5 IMAD.MOV.U32 R6, RZ, RZ, R14 ;  /* 0x000000ffff06d224 */ /* 0x008fc400078e000e */
[----:B------:R-:W-:Y:S01]  /*671a0*/  @!P5 IMAD.MOV.U32 R7, RZ, RZ, R15 ;  /* 0x000000ffff07d224 */ /* 0x000fe200078e000f */
[----:B------:R-:W-:-:S04]  /*671b0*/  PRMT R80, RZ, 0x7610, R80 ;  /* 0x00007610ff507816 */ /* 0x000fc80000000050 */
        /* <DEDUP_REMOVED lines=11> */
[----:B--2---:R-:W-:Y:S04]  /*67270*/  STL [R1+0x17f8], R84 ;  /* 0x0017f85401007387 */ /* 0x004fe80000100800 */
[----:B------:R-:W2:Y:S04]  /*67280*/  LDL R15, [R1+0xf60] ;  /* 0x000f6000010f7983 */ /* 0x000ea80000100800 */
[----:B------:R-:W2:Y:S01]  /*67290*/  LDL R14, [R1+0xf64] ;  /* 0x000f6400010e7983 */ /* 0x000ea20000100800 */
[----:B0-----:R-:W-:-:S02]  /*672a0*/  @!P5 IMAD.MOV.U32 R6, RZ, RZ, R12 ;  /* 0x000000ffff06d224 */ /* 0x001fc400078e000c */
[----:B------:R-:W-:-:S05]  /*672b0*/  @!P5 IMAD.MOV.U32 R7, RZ, RZ, R13 ;  /* 0x000000ffff07d224 */ /* 0x000fca00078e000d */
        /* <DEDUP_REMOVED lines=11> */
[----:B----4-:R-:W-:Y:S04]  /*67370*/  STL [R1+0x1800], R80 ;  /* 0x0018005001007387 */ /* 0x010fe80000100800 */
        /* <DEDUP_REMOVED lines=13> */
[----:B------:R-:W2:Y:S04]  /*67450*/  LDL R0, [R1+0xf8c] ;  /* 0x000f8c0001007983 */ /* 0x000ea80000100800 */
        /* <DEDUP_REMOVED lines=75> */
[----:B0-----:R-:W-:-:S06]  /*67910*/  PRMT R6, RZ, 0x7610, R6 ;  /* 0x00007610ff067816 */ /* 0x001fcc0000000006 */
[----:B------:R2:W2:Y:S01]  /*67920*/  @!P5 LDG.E.U16 R6, desc[UR16][R8.64] ;  /* 0x000000100806d981 */ /* 0x0004a2000c1e1500 */
[----:B------:R-:W-:-:S03]  /*67930*/  PRMT R7, RZ, 0x7610, R7 ;  /* 0x00007610ff077816 */ /* 0x000fc60000000007 */
[----:B---3--:R-:W-:Y:S04]  /*67940*/  STL [R1+0x1840], R54 ;  /* 0x0018403601007387 */ /* 0x008fe80000100800 */
[----:B----4-:R-:W-:Y:S04]  /*67950*/  STL [R1+0x1844], R52 ;  /* 0x0018443401007387 */ /* 0x010fe80000100800 */
[----:B------:R-:W3:Y:S04]  /*67960*/  LDL R4, [R1+0xfd8] ;  /* 0x000fd80001047983 */ /* 0x000ee80000100800 */
[----:B------:R-:W4:Y:S04]  /*67970*/  LDL R3, [R1+0xfdc] ;  /* 0x000fdc0001037983 */ /* 0x000f280000100800 */
[----:B------:R-:W-:Y:S04]  /*67980*/  STL [R1+0x1848], R50 ;  /* 0x0018483201007387 */ /* 0x000fe80000100800 */
[----:B------:R-:W4:Y:S04]  /*67990*/  LDL R2, [R1+0xfe0] ;  /* 0x000fe00001027983 */ /* 0x000f280000100800 */
[----:B------:R-:W4:Y:S04]  /*679a0*/  LDL R0, [R1+0xfe4] ;  /* 0x000fe40001007983 */ /* 0x000f280000100800 */
        /* <DEDUP_REMOVED lines=8> */
[----:B------:R1:W-:Y:S04]  /*67a30*/  STL [R1+0x1850], R5 ;  /* 0x0018500501007387 */ /* 0x0003e80000100800 */
[----:B------:R-:W2:Y:S04]  /*67a40*/  LDL R15, [R1+0xff8] ;  /* 0x000ff800010f7983 */ /* 0x000ea80000100800 */
[----:B------:R-:W2:Y:S04]  /*67a50*/  LDL R14, [R1+0xffc] ;  /* 0x000ffc00010e7983 */ /* 0x000ea80000100800 */
[----:B------:R0:W-:Y:S04]  /*67a60*/  STL [R1+0x1854], R6 ;  /* 0x0018540601007387 */ /* 0x0001e80000100800 */
[----:B-1----:R-:W2:Y:S04]  /*67a70*/  LDL R5, [R1+0x1004] ;  /* 0x0010040001057983 */ /* 0x002ea80000100800 */
[----:B------:R-:W2:Y:S04]  /*67a80*/  LDL R17, [R1+0x1008] ;  /* 0x0010080001117983 */ /* 0x000ea80000100800 */
[----:B------:R-:W2:Y:S04]  /*67a90*/  LDL R16, [R1+0x100c] ;  /* 0x00100c0001107983 */ /* 0x000ea80000100800 */
[----:B0-----:R-:W2:Y:S01]  /*67aa0*/  LDL R6, [R1+0x1000] ;  /* 0x0010000001067983 */ /* 0x001ea20000100800 */
[----:B------:R-:W-:Y:S01]  /*67ab0*/  PRMT R8, RZ, 0x7610, R8 ;  /* 0x00007610ff087816 */ /* 0x000fe20000000008 */
[----:B---3--:R-:W-:-:S02]  /*67ac0*/  @!P5 IMAD.MOV.U32 R11, RZ, RZ, R4 ;  /* 0x000000ffff0bd224 */ /* 0x008fc400078e0004 */
[----:B----4-:R-:W-:-:S05]  /*67ad0*/  @!P5 IMAD.MOV.U32 R10, RZ, RZ, R3 ;  /* 0x000000ffff0ad224 */ /* 0x010fca00078e0003 */
[----:B------:R0:W3:Y:S01]  /*67ae0*/  @!P5 LDG.E.U16 R8, desc[UR16][R10.64] ;  /* 0x000000100a08d981 */ /* 0x0000e2000c1e1500 */
[----:B------:R-:W-:Y:S01]  /*67af0*/  PRMT R9, RZ, 0x7610, R9 ;  /* 0x00007610ff097816 */ /* 0x000fe20000000009 */
[----:B0-----:R-:W-:Y:S02]  /*67b00*/  @!P5 IMAD.MOV.U32 R11, RZ, RZ, R2 ;  /* 0x000000ffff0bd224 */ /* 0x001fe400078e0002 */
[----:B------:R-:W-:-:S05]  /*67b10*/  @!P5 IMAD.MOV.U32 R10, RZ, RZ, R0 ;  /* 0x000000ffff0ad224 */ /* 0x000fca00078e0000 */
[----:B------:R0:W4:Y:S02]  /*67b20*/  @!P5 LDG.E.U16 R9, desc[UR16][R10.64] ;  /* 0x000000100a09d981 */ /* 0x000124000c1e1500 */
[----:B0-----:R-:W-:Y:S02]  /*67b30*/  PRMT R10, RZ, 0x7610, R10 ;  /* 0x00007610ff0a7816 */ /* 0x001fe4000000000a */
[----:B------:R-:W-:-:S04]  /*67b40*/  PRMT R11, RZ, 0x7610, R11 ;  /* 0x00007610ff0b7816 */ /* 0x000fc8000000000b */
[----:B------:R0:W3:Y:S04]  /*67b50*/  @!P5 LDG.E.U16 R10, desc[UR16][R12.64] ;  /* 0x000000100c0ad981 */ /* 0x0000e8000c1e1500 */
[----:B--2---:R1:W-:Y:S04]  /*67b60*/  STL [R1+0x1858], R7 ;  /* 0x0018580701007387 */ /* 0x0043e80000100800 */
[----:B------:R-:W2:Y:S04]  /*67b70*/  LDL R4, [R1+0x1010] ;  /* 0x0010100001047983 */ /* 0x000ea80000100800 */
[----:B------:R-:W3:Y:S04]  /*67b80*/  LDL R3, [R1+0x1014] ;  /* 0x0010140001037983 */ /* 0x000ee80000100800 */
[----:B------:R-:W4:Y:S04]  /*67b90*/  LDL R2, [R1+0x1018] ;  /* 0x0010180001027983 */ /* 0x000f280000100800 */
[----:B------:R-:W4:Y:S04]  /*67ba0*/  LDL R0, [R1+0x101c] ;  /* 0x00101c0001007983 */ /* 0x000f280000100800 */
[----:B------:R-:W4:Y:S04]  /*67bb0*/  LDL R26, [R1+0x1020] ;  /* 0x00102000011a7983 */ /* 0x000f280000100800 */
[----:B------:R-:W4:Y:S01]  /*67bc0*/  LDL R23, [R1+0x1024] ;  /* 0x0010240001177983 */ /* 0x000f220000100800 */
[----:B0-----:R-:W-:-:S02]  /*67bd0*/  @!P5 IMAD.MOV.U32 R12, RZ, RZ, R18 ;  /* 0x000000ffff0cd224 */ /* 0x001fc400078e0012 */
[----:B------:R-:W-:Y:S01]  /*67be0*/  @!P5 IMAD.MOV.U32 R13, RZ, RZ, R19 ;  /* 0x000000ffff0dd224 */ /* 0x000fe200078e0013 */
[----:B------:R-:W4:Y:S04]  /*67bf0*/  LDL R21, [R1+0x1028] ;  /* 0x0010280001157983 */ /* 0x000f280000100800 */
[----:B------:R-:W4:Y:S04]  /*67c00*/  LDL R20, [R1+0x102c] ;  /* 0x00102c0001147983 */ /* 0x000f280000100800 */
[----:B-1----:R-:W4:Y:S04]  /*67c10*/  LDL R7, [R1+0x1034] ;  /* 0x0010340001077983 */ /* 0x002f280000100800 */
[----:B------:R0:W4:Y:S04]  /*67c20*/  @!P5 LDG.E.U16 R11, desc[UR16][R12.64] ;  /* 0x000000100c0bd981 */ /* 0x000128000c1e1500 */
[----:B------:R-:W4:Y:S04]  /*67c30*/  LDL R22, [R1+0x1030] ;  /* 0x0010300001167983 */ /* 0x000f280000100800 */
[----:B------:R-:W4:Y:S04]  /*67c40*/  LDL R25, [R1+0x1070] ;  /* 0x0010700001197983 */ /* 0x000f280000100800 */
[----:B------:R-:W4:Y:S04]  /*67c50*/  LDL R24, [R1+0x1074] ;  /* 0x0010740001187983 */ /* 0x000f280000100800 */
[----:B------:R-:W4:Y:S04]  /*67c60*/  LDL R27, [R1+0x1100] ;  /* 0x00110000011b7983 */ /* 0x000f280000100800 */
[----:B------:R-:W4:Y:S04]  /*67c70*/  LDL R29, [R1+0x1134] ;  /* 0x00113400011d7983 */ /* 0x000f280000100800 */
[----:B------:R-:W4:Y:S04]  /*67c80*/  LDL R32, [R1+0x1130] ;  /* 0x0011300001207983 */ /* 0x000f280000100800 */
[----:B------:R-:W4:Y:S04]  /*67c90*/  LDL R28, [R1+0x1160] ;  /* 0x00116000011c7983 */ /* 0x000f280000100800 */
[----:B------:R-:W4:Y:S04]  /*67ca0*/  LDL R31, [R1+0x1038] ;  /* 0x00103800011f7983 */ /* 0x000f280000100800 */
[----:B------:R-:W4:Y:S01]  /*67cb0*/  LDL R30, [R1+0x103c] ;  /* 0x00103c00011e7983 */ /* 0x000f220000100800 */
[----:B0-----:R-:W-:-:S03]  /*67cc0*/  PRMT R12, RZ, 0x7610, R12 ;  /* 0x00007610ff0c7816 */ /* 0x001fc6000000000c */
[----:B------:R-:W4:Y:S04]  /*67cd0*/  LDL R40, [R1+0x1058] ;  /* 0x0010580001287983 */ /* 0x000f280000100800 */
[----:B------:R-:W4:Y:S04]  /*67ce0*/  LDL R37, [R1+0x105c] ;  /* 0x00105c0001257983 */ /* 0x000f280000100800 */
[----:B------:R-:W4:Y:S04]  /*67cf0*/  LDL R35, [R1+0x1078] ;  /* 0x0010780001237983 */ /* 0x000f280000100800 */
        /* <DEDUP_REMOVED lines=10> */
[----:B0-----:R-:W-:-:S03]  /*67da0*/  @!P5 IMAD.MOV.U32 R14, RZ, RZ, R5 ;  /* 0x000000ffff0ed224 */ /* 0x001fc600078e0005 */
[----:B------:R-:W4:Y:S04]  /*67db0*/  LDL R5, [R1+0x1044] ;  /* 0x0010440001057983 */ /* 0x000f280000100800 */
[----:B------:R-:W4:Y:S04]  /*67dc0*/  LDL R46, [R1+0x10e4] ;  /* 0x0010e400012e7983 */ /* 0x000f280000100800 */
[----:B------:R-:W4:Y:S04]  /*67dd0*/  LDL R48, [R1+0x1110] ;  /* 0x0011100001307983 */ /* 0x000f280000100800 */
[----:B------:R-:W4:Y:S04]  /*67de0*/  LDL R56, [R1+0x1140] ;  /* 0x0011400001387983 */ /* 0x000f280000100800 */
[----:B------:R-:W4:Y:S04]  /*67df0*/  LDL R54, [R1+0x1144] ;  /* 0x0011440001367983 */ /* 0x000f280000100800 */
[----:B------:R-:W4:Y:S04]  /*67e00*/  LDL R52, [R1+0x1098] ;  /* 0x0010980001347983 */ /* 0x000f280000100800 */
[----:B------:R-:W4:Y:S01]  /*67e10*/  LDL R50, [R1+0x109c] ;  /* 0x00109c0001327983 */ /* 0x000f220000100800 */
[----:B------:R-:W-:-:S03]  /*67e20*/  @!P5 IMAD.MOV.U32 R15, RZ, RZ, R6 ;  /* 0x000000ffff0fd224 */ /* 0x000fc600078e0006 */
[----:B------:R-:W4:Y:S01]  /*67e30*/  LDL R6, [R1+0x1040] ;  /* 0x0010400001067983 */ /* 0x000f220000100800 */
[----:B------:R-:W-:Y:S02]  /*67e40*/  PRMT R13, RZ, 0x7610, R13 ;  /* 0x00007610ff0d7816 */ /* 0x000fe4000000000d */
[----:B------:R-:W-:Y:S02]  /*67e50*/  PRMT R49, RZ, 0x7610, R49 ;  /* 0x00007610ff317816 */ /* 0x000fe40000000031 */
[----:B------:R-:W-:Y:S02]  /*67e60*/  PRMT R51, RZ, 0x7610, R51 ;  /* 0x00007610ff337816 */ /* 0x000fe40000000033 */
[----:B------:R-:W-:Y:S01]  /*67e70*/  PRMT R53, RZ, 0x7610, R53 ;  /* 0x00007610ff357816 */ /* 0x000fe20000000035 */
[----:B------:R-:W4:Y:S04]  /*67e80*/  LDL R60, [R1+0x10f0] ;  /* 0x0010f000013c7983 */ /* 0x000f280000100800 */
[----:B------:R0:W4:Y:S04]  /*67e90*/  @!P5 LDG.E.U16 R13, desc[UR16][R14.64] ;  /* 0x000000100e0dd981 */ /* 0x000128000c1e1500 */
[----:B------:R-:W4:Y:S01]  /*67ea0*/  LDL R58, [R1+0x10f4] ;  /* 0x0010f400013a7983 */ /* 0x000f220000100800 */
        /* <DEDUP_REMOVED lines=8> */
[----:B0-----:R-:W-:Y:S02]  /*67f30*/  PRMT R14, RZ, 0x7610, R14 ;  /* 0x00007610ff0e7816 */ /* 0x001fe4000000000e */
[----:B------:R-:W-:Y:S02]  /*67f40*/  PRMT R15, RZ, 0x7610, R15 ;  /* 0x00007610ff0f7816 */ /* 0x000fe4000000000f */
[----:B------:R-:W-:Y:S02]  /*67f50*/  PRMT R71, RZ, 0x7610, R71 ;  /* 0x00007610ff477816 */ /* 0x000fe40000000047 */
[----:B------:R-:W-:Y:S01]  /*67f60*/  PRMT R73, RZ, 0x7610, R73 ;  /* 0x00007610ff497816 */ /* 0x000fe20000000049 */
[----:B------:R-:W4:Y:S04]  /*67f70*/  LDL R62, [R1+0x1154] ;  /* 0x00115400013e7983 */ /* 0x000f280000100800 */
[----:B------:R2:W4:Y:S04]  /*67f80*/  @!P5 LDG.E.U16 R14, desc[UR16][R16.64] ;  /* 0x00000010100ed981 */ /* 0x000528000c1e1500 */
[----:B------:R-:W4:Y:S01]  /*67f90*/  LDL R66, [R1+0x1150] ;  /* 0x0011500001427983 */ /* 0x000f220000100800 */
[----:B------:R-:W-:-:S03]  /*67fa0*/  PRMT R75, RZ, 0x7610, R75 ;  /* 0x00007610ff4b7816 */ /* 0x000fc6000000004b */
[----:B------:R-:W4:Y:S01]  /*67fb0*/  LDL R64, [R1+0x169c] ;  /* 0x00169c0001407983 */ /* 0x000f220000100800 */
[----:B--2---:R-:W-:Y:S02]  /*67fc0*/  @!P5 IMAD.MOV.U32 R17, RZ, RZ, R4 ;  /* 0x000000ffff11d224 */ /* 0x004fe400078e0004 */
[----:B---3--:R-:W-:Y:S01]  /*67fd0*/  @!P5 IMAD.MOV.U32 R16, RZ, RZ, R3 ;  /* 0x000000ffff10d224 */ /* 0x008fe200078e0003 */
[----:B------:R-:W2:Y:S04]  /*67fe0*/  LDL R4, [R1+0x10a0] ;  /* 0x0010a00001047983 */ /* 0x000ea80000100800 */
[----:B------:R-:W3:Y:S04]  /*67ff0*/  LDL R3, [R1+0x10a4] ;  /* 0x0010a40001037983 */ /* 0x000ee80000100800 */
[----:B------:R0:W3:Y:S01]  /*68000*/  @!P5 LDG.E.U16 R15, desc[UR16][R16.64] ;  /* 0x00000010100fd981 */ /* 0x0000e2000c1e1500 */
[----:B----4-:R-:W-:-:S02]  /*68010*/  @!P5 IMAD.MOV.U32 R18, RZ, RZ, R0 ;  /* 0x000000ffff12d224 */ /* 0x010fc400078e0000 */
[----:B------:R-:W-:Y:S01]  /*68020*/  @!P5 IMAD.MOV.U32 R19, RZ, RZ, R2 ;  /* 0x000000ffff13d224 */ /* 0x000fe200078e0002 */
[----:B------:R-:W4:Y:S04]  /*68030*/  LDL R0, [R1+0x10d4] ;  /* 0x0010d40001007983 */ /* 0x000f280000100800 */
[----:B------:R-:W4:Y:S01]  /*68040*/  LDL R2, [R1+0x10d0] ;  /* 0x0010d00001027983 */ /* 0x000f220000100800 */
[----:B0-----:R-:W-:Y:S02]  /*68050*/  PRMT R16, RZ, 0x7610, R16 ;  /* 0x00007610ff107816 */ /* 0x001fe40000000010 */
[----:B------:R-:W-:-:S04]  /*68060*/  PRMT R17, RZ, 0x7610, R17 ;  /* 0x00007610ff117816 */ /* 0x000fc80000000011 */
[----:B------:R0:W4:Y:S02]  /*68070*/  @!P5 LDG.E.U16 R16, desc[UR16][R18.64] ;  /* 0x000000101210d981 */ /* 0x000124000c1e1500 */
[----:B0-----:R-:W-:Y:S02]  /*68080*/  @!P5 IMAD.MOV.U32 R18, RZ, RZ, R23 ;  /* 0x000000ffff12d224 */ /* 0x001fe400078e0017 */
[----:B------:R-:W-:Y:S02]  /*68090*/  @!P5 IMAD.MOV.U32 R19, RZ, RZ, R26 ;  /* 0x000000ffff13d224 */ /* 0x000fe400078e001a */
[----:B------:R-:W4:Y:S04]  /*680a0*/  LDL R26, [R1+0x1104] ;  /* 0x00110400011a7983 */ /* 0x000f280000100800 */
[----:B------:R0:W4:Y:S02]  /*680b0*/  @!P5 LDG.E.U16 R17, desc[UR16][R18.64] ;  /* 0x000000101211d981 */ /* 0x000124000c1e1500 */
[----:B0-----:R-:W-:-:S06]  /*680c0*/  PRMT R18, RZ, 0x7610, R18 ;  /* 0x00007610ff127816 */ /* 0x001fcc0000000012 */
[----:B------:R0:W4:Y:S02]  /*680d0*/  @!P5 LDG.E.U16 R18, desc[UR16][R20.64] ;  /* 0x000000101412d981 */ /* 0x000124000c1e1500 */
[----:B0-----:R-:W-:Y:S02]  /*680e0*/  @!P5 IMAD.MOV.U32 R20, RZ, RZ, R7 ;  /* 0x000000ffff14d224 */ /* 0x001fe400078e0007 */
[----:B------:R-:W4:Y:S01]  /*680f0*/  LDL R7, [R1+0x1164] ;  /* 0x0011640001077983 */ /* 0x000f220000100800 */
[----:B------:R-:W-:Y:S02]  /*68100*/  @!P5 IMAD.MOV.U32 R21, RZ, RZ, R22 ;  /* 0x000000ffff15d224 */ /* 0x000fe400078e0016 */
[----:B------:R-:W-:Y:S02]  /*68110*/  @!P5 IMAD.MOV.U32 R23, RZ, RZ, R6 ;  /* 0x000000ffff17d224 */ /* 0x000fe400078e0006 */
[----:B------:R-:W-:Y:S01]  /*68120*/  @!P5 IMAD.MOV.U32 R22, RZ, RZ, R5 ;  /* 0x000000ffff16d224 */ /* 0x000fe200078e0005 */
[----:B------:R-:W4:Y:S04]  /*68130*/  LDL R6, [R1+0x1180] ;  /* 0x0011800001067983 */ /* 0x000f280000100800 */
[----:B------:R-:W4:Y:S01]  /*68140*/  LDL R5, [R1+0x1184] ;  /* 0x0011840001057983 */ /* 0x000f220000100800 */
[----:B------:R-:W-:-:S06]  /*68150*/  PRMT R19, RZ, 0x7610, R19 ;  /* 0x00007610ff137816 */ /* 0x000fcc0000000013 */
[----:B------:R0:W4:Y:S02]  /*68160*/  @!P5 LDG.E.U16 R19, desc[UR16][R20.64] ;  /* 0x000000101413d981 */ /* 0x000124000c1e1500 */
[----:B0-----:R-:W-:Y:S02]  /*68170*/  PRMT R20, RZ, 0x7610, R20 ;  /* 0x00007610ff147816 */ /* 0x001fe40000000014 */
[----:B------:R-:W-:-:S04]  /*68180*/  PRMT R21, RZ, 0x7610, R21 ;  /* 0x00007610ff157816 */ /* 0x000fc80000000015 */
[----:B------:R0:W4:Y:S02]  /*68190*/  @!P5 LDG.E.U16 R20, desc[UR16][R22.64] ;  /* 0x000000101614d981 */ /* 0x000124000c1e1500 */
[----:B0-----:R-:W-:Y:S02]  /*681a0*/  @!P5 IMAD.MOV.U32 R22, RZ, RZ, R24 ;  /* 0x000000ffff16d224 */ /* 0x001fe400078e0018 */
[----:B------:R-:W-:-:S05]  /*681b0*/  @!P5 IMAD.MOV.U32 R23, RZ, RZ, R25 ;  /* 0x000000ffff17d224 */ /* 0x000fca00078e0019 */
[----:B------:R0:W4:Y:S02]  /*681c0*/  @!P5 LDG.E.U16 R21, desc[UR16][R22.64] ;  /* 0x000000101615d981 */ /* 0x000124000c1e1500 */
[----:B0-----:R-:W-:Y:S02]  /*681d0*/  PRMT R22, RZ, 0x7610, R22 ;  /* 0x00007610ff167816 */ /* 0x001fe40000000016 */
[----:B------:R-:W-:Y:S01]  /*681e0*/  PRMT R23, RZ, 0x7610, R23 ;  /* 0x00007610ff177816 */ /* 0x000fe20000000017 */
[----:B--2---:R-:W-:Y:S02]  /*681f0*/  @!P5 IMAD.MOV.U32 R25, RZ, RZ, R4 ;  /* 0x000000ffff19d224 */ /* 0x004fe400078e0004 */
[----:B---3--:R-:W-:Y:S01]  /*68200*/  @!P5 IMAD.MOV.U32 R24, RZ, RZ, R3 ;  /* 0x000000ffff18d224 */ /* 0x008fe200078e0003 */
[----:B------:R-:W2:Y:S04]  /*68210*/  LDL R4, [R1+0x1048] ;  /* 0x0010480001047983 */ /* 0x000ea80000100800 */
[----:B------:R-:W3:Y:S04]  /*68220*/  LDL R3, [R1+0x104c] ;  /* 0x00104c0001037983 */ /* 0x000ee80000100800 */
[----:B------:R4:W3:Y:S02]  /*68230*/  @!P5 LDG.E.U16 R22, desc[UR16][R24.64] ;  /* 0x000000101816d981 */ /* 0x0008e4000c1e1500 */
[----:B----4-:R-:W-:-:S02]  /*68240*/  @!P5 IMAD.MOV.U32 R24, RZ, RZ, R0 ;  /* 0x000000ffff18d224 */ /* 0x010fc400078e0000 */
[----:B------:R-:W-:Y:S01]  /*68250*/  @!P5 IMAD.MOV.U32 R25, RZ, RZ, R2 ;  /* 0x000000ffff19d224 */ /* 0x000fe200078e0002 */
[----:B------:R-:W4:Y:S04]  /*68260*/  LDL R0, [R1+0x1054] ;  /* 0x0010540001007983 */ /* 0x000f280000100800 */
[----:B------:R-:W4:Y:S04]  /*68270*/  LDL R2, [R1+0x1050] ;  /* 0x0010500001027983 */ /* 0x000f280000100800 */
[----:B------:R0:W4:Y:S02]  /*68280*/  @!P5 LDG.E.U16 R23, desc[UR16][R24.64] ;  /* 0x000000101817d981 */ /* 0x000124000c1e1500 */
[----:B0-----:R-:W-:-:S02]  /*68290*/  PRMT R24, RZ, 0x7610, R24 ;  /* 0x00007610ff187816 */ /* 0x001fc40000000018 */
[----:B------:R-:W-:-:S04]  /*682a0*/  PRMT R25, RZ, 0x7610, R25 ;  /* 0x00007610ff197816 */ /* 0x000fc80000000019 */
[----:B------:R0:W4:Y:S02]  /*682b0*/  @!P5 LDG.E.U16 R24, desc[UR16][R26.64] ;  /* 0x000000101a18d981 */ /* 0x000124000c1e1500 */
[----:B0-----:R-:W-:Y:S02]  /*682c0*/  @!P5 IMAD.MOV.U32 R26, RZ, RZ, R29 ;  /* 0x000000ffff1ad224 */ /* 0x001fe400078e001d */
[----:B------:R-:W-:Y:S02]  /*682d0*/  @!P5 IMAD.MOV.U32 R27, RZ, RZ, R32 ;  /* 0x000000ffff1bd224 */ /* 0x000fe400078e0020 */
[----:B------:R-:W-:-:S03]  /*682e0*/  @!P5 IMAD.MOV.U32 R29, RZ, RZ, R28 ;  /* 0x000000ffff1dd224 */ /* 0x000fc600078e001c */
[----:B------:R0:W4:Y:S01]  /*682f0*/  @!P5 LDG.E.U16 R25, desc[UR16][R26.64] ;  /* 0x000000101a19d981 */ /* 0x000122000c1e1500 */
[----:B------:R-:W-:-:S03]  /*68300*/  @!P5 IMAD.MOV.U32 R28, RZ, RZ, R7 ;  /* 0x000000ffff1cd224 */ /* 0x000fc600078e0007 */
[----:B------:R-:W4:Y:S01]  /*68310*/  LDL R7, [R1+0x10ac] ;  /* 0x0010ac0001077983 */ /* 0x000f220000100800 */
[----:B0-----:R-:W-:-:S06]  /*68320*/  PRMT R26, RZ, 0x7610, R26 ;  /* 0x00007610ff1a7816 */ /* 0x001fcc000000001a */
[----:B------:R0:W4:Y:S02]  /*68330*/  @!P5 LDG.E.U16 R26, desc[UR16][R28.64] ;  /* 0x000000101c1ad981 */ /* 0x000124000c1e1500 */
[----:B0-----:R-:W-:Y:S02]  /*68340*/  @!P5 IMAD.MOV.U32 R29, RZ, RZ, R6 ;  /* 0x000000ffff1dd224 */ /* 0x001fe400078e0006 */
        /* <DEDUP_REMOVED lines=8> */
[----:B--2---:R-:W-:Y:S02]  /*683d0*/  @!P5 IMAD.MOV.U32 R31, RZ, RZ, R4 ;  /* 0x000000ffff1fd224 */ /* 0x004fe400078e0004 */
[----:B---3--:R-:W-:Y:S01]  /*683e0*/  @!P5 IMAD.MOV.U32 R30, RZ, RZ, R3 ;  /* 0x000000ffff1ed224 */ /* 0x008fe200078e0003 */
[----:B------:R-:W2:Y:S04]  /*683f0*/  LDL R4, [R1+0x1138] ;  /* 0x0011380001047983 */ /* 0x000ea80000100800 */
[----:B------:R-:W3:Y:S04]  /*68400*/  LDL R3, [R1+0x113c] ;  /* 0x00113c0001037983 */ /* 0x000ee80000100800 */
[----:B------:R0:W3:Y:S02]  /*68410*/  @!P5 LDG.E.U16 R29, desc[UR16][R30.64] ;  /* 0x000000101e1dd981 */ /* 0x0000e4000c1e1500 */
[----:B0-----:R-:W-:Y:S01]  /*68420*/  PRMT R30, RZ, 0x7610, R30 ;  /* 0x00007610ff1e7816 */ /* 0x001fe2000000001e */
[----:B----4-:R-:W-:-:S02]  /*68430*/  @!P5 IMAD.MOV.U32 R32, RZ, RZ, R0 ;  /* 0x000000ffff20d224 */ /* 0x010fc400078e0000 */
[----:B------:R-:W-:Y:S01]  /*68440*/  @!P5 IMAD.MOV.U32 R33, RZ, RZ, R2 ;  /* 0x000000ffff21d224 */ /* 0x000fe200078e0002 */
[----:B------:R-:W4:Y:S04]  /*68450*/  LDL R0, [R1+0x116c] ;  /* 0x00116c0001007983 */ /* 0x000f280000100800 */
[----:B------:R-:W4:Y:S04]  /*68460*/  LDL R2, [R1+0x1168] ;  /* 0x0011680001027983 */ /* 0x000f280000100800 */
[----:B------:R0:W4:Y:S01]  /*68470*/  @!P5 LDG.E.U16 R30, desc[UR16][R32.64] ;  /* 0x00000010201ed981 */ /* 0x000122000c1e1500 */
[----:B------:R-:W-:Y:S01]  /*68480*/  PRMT R31, RZ, 0x7610, R31 ;  /* 0x00007610ff1f7816 */ /* 0x000fe2000000001f */
[----:B0-----:R-:W-:-:S02]  /*68490*/  @!P5 IMAD.MOV.U32 R32, RZ, RZ, R37 ;  /* 0x000000ffff20d224 */ /* 0x001fc400078e0025 */
        /* <DEDUP_REMOVED lines=75> */
[----:B------:R-:W-:Y:S01]  /*68950*/  @!P5 IMAD.MOV.U32 R46, RZ, RZ, R5 ;  /* 0x000000ffff2ed224 */ /* 0x000fe200078e0005 */
[----:B------:R-:W4:Y:S04]  /*68960*/  LDL R6, [R1+0x10c0] ;  /* 0x0010c00001067983 */ /* 0x000f280000100800 */
[----:B------:R-:W4:Y:S04]  /*68970*/  LDL R5, [R1+0x10c4] ;  /* 0x0010c40001057983 */ /* 0x000f280000100800 */
[----:B------:R2:W4:Y:S02]  /*68980*/  @!P5 LDG.E.U16 R51, desc[UR16][R46.64] ;  /* 0x000000102e33d981 */ /* 0x000524000c1e1500 */
[----:B--2---:R-:W-:-:S02]  /*68990*/  @!P5 IMAD.MOV.U32 R47, RZ, RZ, R4 ;  /* 0x000000ffff2fd224 */ /* 0x004fc400078e0004 */
        /* <DEDUP_REMOVED lines=46> */
[----:B------:R-:W-:Y:S01]  /*68c80*/  PRMT R77, RZ, 0x7610, R77 ;  /* 0x00007610ff4d7816 */ /* 0x000fe2000000004d */
[----:B------:R-:W4:Y:S04]  /*68c90*/  LDL R52, [R1+0x5ec] ;  /* 0x0005ec0001347983 */ /* 0x000f280000100800 */
[----:B------:R0:W4:Y:S04]  /*68ca0*/  @!P5 LDG.E.U16 R71, desc[UR16][R46.64] ;  /* 0x000000102e47d981 */ /* 0x000128000c1e1500 */
[----:B------:R-:W4:Y:S01]  /*68cb0*/  LDL R50, [R1+0x5f0] ;  /* 0x0005f00001327983 */ /* 0x000f220000100800 */
[----:B0-----:R-:W-:-:S02]  /*68cc0*/  @!P5 IMAD.MOV.U32 R46, RZ, RZ, R7 ;  /* 0x000000ffff2ed224 */ /* 0x001fc400078e0007 */
[----:B------:R-:W-:-:S05]  /*68cd0*/  @!P5 IMAD.MOV.U32 R47, RZ, RZ, R48 ;  /* 0x000000ffff2fd224 */ /* 0x000fca00078e0030 */
[----:B------:R0:W4:Y:S02]  /*68ce0*/  @!P5 LDG.E.U16 R73, desc[UR16][R46.64] ;  /* 0x000000102e49d981 */ /* 0x000124000c1e1500 */
[----:B0-----:R-:W-:Y:S02]  /*68cf0*/  @!P5 IMAD.MOV.U32 R47, RZ, RZ, R6 ;  /* 0x000000ffff2fd224 */ /* 0x001fe400078e0006 */
[----:B------:R-:W-:Y:S01]  /*68d00*/  @!P5 IMAD.MOV.U32 R46, RZ, RZ, R5 ;  /* 0x000000ffff2ed224 */ /* 0x000fe200078e0005 */
[----:B------:R-:W4:Y:S04]  /*68d10*/  LDL R6, [R1+0x1128] ;  /* 0x0011280001067983 */ /* 0x000f280000100800 */
[----:B------:R-:W4:Y:S04]  /*68d20*/  LDL R5, [R1+0x112c] ;  /* 0x00112c0001057983 */ /* 0x000f280000100800 */
[----:B------:R2:W4:Y:S04]  /*68d30*/  @!P5 LDG.E.U16 R75, desc[UR16][R46.64] ;  /* 0x000000102e4bd981 */ /* 0x000528000c1e1500 */
[----:B------:R-:W4:Y:S04]  /*68d40*/  LDL.LU R82, [R1+0x3f8] ;  /* 0x0003f80001527983 */ /* 0x000f280000300800 */
[----:B------:R-:W4:Y:S04]  /*68d50*/  LDL.LU R84, [R1+0x3e0] ;  /* 0x0003e00001547983 */ /* 0x000f280000300800 */
[----:B------:R-:W4:Y:S04]  /*68d60*/  LDL.LU R86, [R1+0x3c8] ;  /* 0x0003c80001567983 */ /* 0x000f280000300800 */
[----:B------:R-:W4:Y:S04]  /*68d70*/  LDL.LU R88, [R1+0x3b0] ;  /* 0x0003b00001587983 */ /* 0x000f280000300800 */
[----:B------:R-:W4:Y:S04]  /*68d80*/  LDL.LU R90, [R1+0x398] ;  /* 0x00039800015a7983 */ /* 0x000f280000300800 */
[----:B------:R-:W4:Y:S01]  /*68d90*/  LDL.LU R92, [R1+0x380] ;  /* 0x00038000015c7983 */ /* 0x000f220000300800 */
[----:B------:R-:W-:Y:S01]  /*68da0*/  PRMT R79, RZ, 0x7610, R79 ;  /* 0x00007610ff4f7816 */ /* 0x000fe2000000004f */
[----:B--2---:R-:W-:-:S02]  /*68db0*/  @!P5 IMAD.MOV.U32 R47, RZ, RZ, R4 ;  /* 0x000000ffff2fd224 */ /* 0x004fc400078e0004 */
[----:B---3--:R-:W-:Y:S02]  /*68dc0*/  @!P5 IMAD.MOV.U32 R46, RZ, RZ, R3 ;  /* 0x000000ffff2ed224 */ /* 0x008fe400078e0003 */
[----:B------:R-:W2:Y:S04]  /*68dd0*/  LDL.LU R3, [R1+0x368] ;  /* 0x0003680001037983 */ /* 0x000ea80000300800 */
[----:B------:R4:W3:Y:S02]  /*68de0*/  @!P5 LDG.E.U16 R77, desc[UR16][R46.64] ;  /* 0x000000102e4dd981 */ /* 0x0008e4000c1e1500 */
[----:B----4-:R-:W-:Y:S02]  /*68df0*/  @!P5 IMAD.MOV.U32 R46, RZ, RZ, R0 ;  /* 0x000000ffff2ed224 */ /* 0x010fe400078e0000 */
[----:B------:R-:W-:Y:S01]  /*68e00*/  @!P5 IMAD.MOV.U32 R47, RZ, RZ, R2 ;  /* 0x000000ffff2fd224 */ /* 0x000fe200078e0002 */
[----:B------:R-:W4:Y:S04]  /*68e10*/  LDL.LU R0, [R1+0x350] ;  /* 0x0003500001007983 */ /* 0x000f280000300800 */
[----:B------:R-:W3:Y:S04]  /*68e20*/  LDL.LU R2, [R1+0x338] ;  /* 0x0003380001027983 */ /* 0x000ee80000300800 */
[----:B------:R-:W3:Y:S04]  /*68e30*/  LDL.LU R4, [R1+0x320] ;  /* 0x0003200001047983 */ /* 0x000ee80000300800 */
[----:B------:R-:W3:Y:S04]  /*68e40*/  LDL R48, [R1+0x5e4] ;  /* 0x0005e40001307983 */ /* 0x000ee80000100800 */
[----:B------:R-:W4:Y:S04]  /*68e50*/  LDL R7, [R1+0x5e8] ;  /* 0x0005e80001077983 */ /* 0x000f280000100800 */
[----:B------:R0:W4:Y:S02]  /*68e60*/  @!P5 LDG.E.U16 R79, desc[UR16][R46.64] ;  /* 0x000000102e4fd981 */ /* 0x000124000c1e1500 */
[----:B0-----:R-:W-:-:S02]  /*68e70*/  @!P5 IMAD.MOV.U32 R47, RZ, RZ, R6 ;  /* 0x000000ffff2fd224 */ /* 0x001fc400078e0006 */
[----:B------:R-:W-:Y:S01]  /*68e80*/  @!P5 IMAD.MOV.U32 R46, RZ, RZ, R5 ;  /* 0x000000ffff2ed224 */ /* 0x000fe200078e0005 */
[----:B------:R-:W4:Y:S04]  /*68e90*/  LDL R6, [R1+0x1198] ;  /* 0x0011980001067983 */ /* 0x000f280000100800 */
[----:B------:R-:W4:Y:S01]  /*68ea0*/  LDL R5, [R1+0x119c] ;  /* 0x00119c0001057983 */ /* 0x000f220000100800 */
[----:B------:R-:W-:Y:S02]  /*68eb0*/  PRMT R81, RZ, 0x7610, R81 ;  /* 0x00007610ff517816 */ /* 0x000fe40000000051 */
[----:B------:R-:W-:-:S04]  /*68ec0*/  PRMT R83, RZ, 0x7610, R83 ;  /* 0x00007610ff537816 */ /* 0x000fc80000000053 */
[----:B------:R0:W4:Y:S01]  /*68ed0*/  @!P5 LDG.E.U16 R81, desc[UR16][R46.64] ;  /* 0x000000102e51d981 */ /* 0x000122000c1e1500 */
[----:B------:R-:W-:Y:S01]  /*68ee0*/  PRMT R85, RZ, 0x7610, R85 ;  /* 0x00007610ff557816 */ /* 0x000fe20000000055 */
[----:B0-----:R-:W-:Y:S02]  /*68ef0*/  @!P5 IMAD.MOV.U32 R46, RZ, RZ, R62 ;  /* 0x000000ffff2ed224 */ /* 0x001fe400078e003e */
[----:B------:R-:W-:-:S05]  /*68f00*/  @!P5 IMAD.MOV.U32 R47, RZ, RZ, R66 ;  /* 0x000000ffff2fd224 */ /* 0x000fca00078e0042 */
        /* <DEDUP_REMOVED lines=12> */
[----:B------:R3:W4:Y:S04]  /*68fd0*/  @!P5 LDG.E.U16 R89, desc[UR16][R46.64] ;  /* 0x000000102e59d981 */ /* 0x000728000c1e1500 */
[----:B------:R-:W-:Y:S04]  /*68fe0*/  STS.U16 [R64+UR5+0x21d00], R82 ;  /* 0x021d005240007988 */ /* 0x000fe80008000405 */
[----:B------:R-:W-:Y:S04]  /*68ff0*/  STS.U16 [R64+UR5+0x22100], R84 ;  /* 0x0221005440007988 */ /* 0x000fe80008000405 */
[----:B------:R0:W-:Y:S04]  /*69000*/  STS.U16 [R64+UR5+0x22500], R86 ;  /* 0x0225005640007988 */ /* 0x0001e80008000405 */
[----:B------:R-:W-:Y:S04]  /*69010*/  STS.U16 [R64+UR5+0x22900], R88 ;  /* 0x0229005840007988 */ /* 0x000fe80008000405 */
[----:B------:R-:W-:Y:S04]  /*69020*/  STS.U16 [R64+UR5+0x22d00], R90 ;  /* 0x022d005a40007988 */ /* 0x000fe80008000405 */
[----:B------:R-:W-:Y:S04]  /*69030*/  STS.U16 [R64+UR5+0x23100], R92 ;  /* 0x0231005c40007988 */ /* 0x000fe80008000405 */
[----:B--2---:R-:W-:Y:S01]  /*69040*/  STS.U16 [R64+UR5+0x23500], R3 ;  /* 0x0235000340007988 */ /* 0x004fe20008000405 */
[----:B---3--:R-:W-:-:S02]  /*69050*/  @!P5 IMAD.MOV.U32 R47, RZ, RZ, R48 ;  /* 0x000000ffff2fd224 */ /* 0x008fc400078e0030 */
[----:B----4-:R-:W-:Y:S02]  /*69060*/  @!P5 IMAD.MOV.U32 R46, RZ, RZ, R7 ;  /* 0x000000ffff2ed224 */ /* 0x010fe400078e0007 */
[----:B------:R-:W2:Y:S04]  /*69070*/  LDL.LU R7, [R1+0x308] ;  /* 0x0003080001077983 */ /* 0x000ea80000300800 */
[----:B------:R1:W3:Y:S04]  /*69080*/  @!P5 LDG.E.U16 R91, desc[UR16][R46.64] ;  /* 0x000000102e5bd981 */ /* 0x0002e8000c1e1500 */
[----:B------:R-:W-:Y:S04]  /*69090*/  STS.U16 [R64+UR5+0x23900], R0 ;  /* 0x0239000040007988 */ /* 0x000fe80008000405 */
[----:B------:R4:W-:Y:S04]  /*690a0*/  STS.U16 [R64+UR5+0x23d00], R2 ;  /* 0x023d000240007988 */ /* 0x0009e80008000405 */
[----:B------:R0:W-:Y:S01]  /*690b0*/  STS.U16 [R64+UR5+0x24100], R4 ;  /* 0x0241000440007988 */ /* 0x0001e20008000405 */
[----:B-1----:R-:W-:-:S02]  /*690c0*/  @!P5 IMAD.MOV.U32 R47, RZ, RZ, R6 ;  /* 0x000000ffff2fd224 */ /* 0x002fc400078e0006 */
[----:B------:R-:W-:Y:S01]  /*690d0*/  @!P5 IMAD.MOV.U32 R46, RZ, RZ, R5 ;  /* 0x000000ffff2ed224 */ /* 0x000fe200078e0005 */
        /* <DEDUP_REMOVED lines=12> */
[----:B----4-:R-:W4:Y:S04]  /*691a0*/  LDL.LU R2, [R1+0x1d0] ;  /* 0x0001d00001027983 */ /* 0x010f280000300800 */
[----:B------:R-:W4:Y:S01]  /*691b0*/  LDL.LU R4, [R1+0x1b8] ;  /* 0x0001b80001047983 */ /* 0x000f220000300800 */
[----:B------:R-:W-:-:S06]  /*691c0*/  PRMT R93, RZ, 0x7610, R93 ;  /* 0x00007610ff5d7816 */ /* 0x000fcc000000005d */
[----:B------:R-:W4:Y:S04]  /*691d0*/  @!P5 LDG.E.U16 R93, desc[UR16][R46.64] ;  /* 0x000000102e5dd981 */ /* 0x000f28000c1e1500 */
        /* <DEDUP_REMOVED lines=16> */
[----:B--2---:R0:W-:Y:S04]  /*692e0*/  STS.U16 [R64+UR5+0x24500], R7 ;  /* 0x0245000740007988 */ /* 0x0041e80008000405 */
[----:B0-----:R-:W2:Y:S04]  /*692f0*/  LDL.LU R7, [R1+0x1858] ;  /* 0x0018580001077983 */ /* 0x001ea80000300800 */
[----:B---3--:R0:W-:Y:S04]  /*69300*/  STS.U16 [R64+UR5+0x24900], R6 ;  /* 0x0249000640007988 */ /* 0x0081e80008000405 */
[----:B------:R1:W-:Y:S04]  /*69310*/  STS.U16 [R64+UR5+0x24d00], R5 ;  /* 0x024d000540007988 */ /* 0x0003e80008000405 */
[----:B------:R3:W-:Y:S04]  /*69320*/  STS.U16 [R64+UR5+0x25100], R48 ;  /* 0x0251003040007988 */ /* 0x0007e80008000405 */
[----:B------:R0:W-:Y:S04]  /*69330*/  STS.U16 [R64+UR5+0x25500], R50 ;  /* 0x0255003240007988 */ /* 0x0001e80008000405 */
[----:B------:R1:W-:Y:S04]  /*69340*/  STS.U16 [R64+UR5+0x25900], R52 ;  /* 0x0259003440007988 */ /* 0x0003e80008000405 */
[----:B------:R3:W-:Y:S04]  /*69350*/  STS.U16 [R64+UR5+0x25d00], R54 ;  /* 0x025d003640007988 */ /* 0x0007e80008000405 */
[----:B0-----:R-:W2:Y:S04]  /*69360*/  LDL.LU R6, [R1+0x1854] ;  /* 0x0018540001067983 */ /* 0x001ea80000300800 */
[----:B-1----:R-:W2:Y:S04]  /*69370*/  LDL.LU R5, [R1+0x1850] ;  /* 0x0018500001057983 */ /* 0x002ea80000300800 */
[----:B---3--:R-:W3:Y:S04]  /*69380*/  LDL.LU R48, [R1+0x184c] ;  /* 0x00184c0001307983 */ /* 0x008ee80000300800 */
        /* <DEDUP_REMOVED lines=15> */
[----:B----4-:R0:W-:Y:S04]  /*69480*/  STS.U16 [R64+UR5+0x27900], R2 ;  /* 0x0279000240007988 */ /* 0x0101e80008000405 */
[----:B------:R1:W-:Y:S04]  /*69490*/  STS.U16 [R64+UR5+0x27d00], R4 ;  /* 0x027d000440007988 */ /* 0x0003e80008000405 */
[----:B0-----:R-:W4:Y:S04]  /*694a0*/  LDL.LU R2, [R1+0x1824] ;  /* 0x0018240001027983 */ /* 0x001f280000300800 */
[----:B-1----:R-:W2:Y:S04]  /*694b0*/  LDL.LU R4, [R1+0x1820] ;  /* 0x0018200001047983 */ /* 0x002ea80000300800 */
        /* <DEDUP_REMOVED lines=16> */
[----:B--2---:R0:W-:Y:S04]  /*695c0*/  STS.U16 [R64+UR5+0x34100], R4 ;  /* 0x0341000440007988 */ /* 0x0041e80008000405 */
[----:B0-----:R-:W2:Y:S04]  /*695d0*/  LDL R4, [R1+0x1698] ;  /* 0x0016980001047983 */ /* 0x001ea80000100800 */
        /* <DEDUP_REMOVED lines=15> */
[----:B----4-:R0:W-:Y:S04]  /*696d0*/  STS.U16 [R64+UR5+0x34500], R2 ;  /* 0x0345000240007988 */ /* 0x0101e80008000405 */
[----:B------:R-:W4:Y:S04]  /*696e0*/  LDL.LU R0, [R1+0x31c] ;  /* 0x00031c0001007983 */ /* 0x000f280000300800 */
[----:B------:R1:W-:Y:S04]  /*696f0*/  STS.U16 [R64+UR5+0x34900], R86 ;  /* 0x0349005640007988 */ /* 0x0003e80008000405 */
[----:B------:R3:W-:Y:S04]  /*69700*/  STS.U16 [R64+UR5+0x34d00], R74 ;  /* 0x034d004a40007988 */ /* 0x0007e80008000405 */
[----:B0-----:R-:W2:Y:S04]  /*69710*/  LDL.LU R2, [R1+0x304] ;  /* 0x0003040001027983 */ /* 0x001ea80000300800 */
[----:B-1----:R-:W2:Y:S04]  /*69720*/  LDL.LU R86, [R1+0x484] ;  /* 0x0004840001567983 */ /* 0x002ea80000300800 */
[----:B---3--:R-:W3:Y:S04]  /*69730*/  LDL.LU R64, [R1+0x181c] ;  /* 0x00181c0001407983 */ /* 0x008ee80000300800 */
[----:B------:R-:W2:Y:S04]  /*69740*/  LDL R74, [R1+0x169c] ;  /* 0x00169c00014a7983 */ /* 0x000ea80000100800 */
[----:B--2---:R-:W-:Y:S04]  /*69750*/  STS.U16 [R74+UR5+0x35100], R62 ;  /* 0x0351003e4a007988 */ /* 0x004fe80008000405 */
        /* <DEDUP_REMOVED lines=25> */
[----:B------:R0:W-:Y:S04]  /*698f0*/  STS.U16 [R4+UR5+0x22580], R80 ;  /* 0x0225805004007988 */ /* 0x0001e80008000405 */
[----:B------:R-:W2:Y:S04]  /*69900*/  LDL.LU R78, [R1+0x274] ;  /* 0x00027400014e7983 */ /* 0x000ea80000300800 */
        /* <DEDUP_REMOVED lines=10> */
[----:B------:R0:W-:Y:S04]  /*699b0*/  STS.U16 [R4+UR5+0x23d80], R3 ;  /* 0x023d800304007988 */ /* 0x0001e80008000405 */
[----:B----4-:R-:W4:Y:S04]  /*699c0*/  LDL.LU R92, [R1+0x1e4] ;  /* 0x0001e400015c7983 */ /* 0x010f280000300800 */
[----:B------:R1:W-:Y:S04]  /*699d0*/  STS.U16 [R4+UR5+0x24180], R0 ;  /* 0x0241800004007988 */ /* 0x0003e80008000405 */
[----:B0-----:R-:W4:Y:S04]  /*699e0*/  LDL.LU R3, [R1+0x1cc] ;  /* 0x0001cc0001037983 */ /* 0x001f280000300800 */
[----:B-1----:R-:W4:Y:S04]  /*699f0*/  LDL.LU R0, [R1+0x1b4] ;  /* 0x0001b40001007983 */ /* 0x002f280000300800 */
        /* <DEDUP_REMOVED lines=17> */
[----:B0-----:R-:W4:Y:S04]  /*69b10*/  LDL.LU R2, [R1+0x1c] ;  /* 0x00001c0001027983 */ /* 0x001f280000300800 */
[----:B---3--:R0:W-:Y:S04]  /*69b20*/  STS.U16 [R4+UR5+0x24980], R66 ;  /* 0x0249804204007988 */ /* 0x0081e80008000405 */
[----:B------:R1:W-:Y:S04]  /*69b30*/  STS.U16 [R4+UR5+0x24d80], R68 ;  /* 0x024d804404007988 */ /* 0x0003e80008000405 */
[----:B--2---:R2:W-:Y:S04]  /*69b40*/  STS.U16 [R4+UR5+0x25180], R70 ;  /* 0x0251804604007988 */ /* 0x0045e80008000405 */
[----:B------:R3:W-:Y:S04]  /*69b50*/  STS.U16 [R4+UR5+0x25580], R72 ;  /* 0x0255804804007988 */ /* 0x0007e80008000405 */
[----:B------:R0:W-:Y:S04]  /*69b60*/  STS.U16 [R4+UR5+0x25980], R76 ;  /* 0x0259804c04007988 */ /* 0x0001e80008000405 */
[----:B------:R2:W-:Y:S04]  /*69b70*/  STS.U16 [R4+UR5+0x25d80], R78 ;  /* 0x025d804e04007988 */ /* 0x0005e80008000405 */
[----:B0-----:R-:W4:Y:S04]  /*69b80*/  LDL.LU R66, [R1+0x1818] ;  /* 0x0018180001427983 */ /* 0x001f280000300800 */
[----:B-1----:R-:W4:Y:S04]  /*69b90*/  LDL.LU R68, [R1+0x1814] ;  /* 0x0018140001447983 */ /* 0x002f280000300800 */
[----:B--2---:R-:W2:Y:S04]  /*69ba0*/  LDL.LU R70, [R1+0x1810] ;  /* 0x0018100001467983 */ /* 0x004ea80000300800 */
[----:B---3--:R-:W3:Y:S04]  /*69bb0*/  LDL.LU R72, [R1+0x180c] ;  /* 0x00180c0001487983 */ /* 0x008ee80000300800 */
[----:B------:R-:W2:Y:S04]  /*69bc0*/  LDL.LU R76, [R1+0x1808] ;  /* 0x00180800014c7983 */ /* 0x000ea80000300800 */
[----:B------:R-:W2:Y:S04]  /*69bd0*/  LDL.LU R78, [R1+0x1804] ;  /* 0x00180400014e7983 */ /* 0x000ea80000300800 */
[----:B------:R0:W-:Y:S04]  /*69be0*/  STS.U16 [R4+UR5+0x26180], R80 ;  /* 0x0261805004007988 */ /* 0x0001e80008000405 */
[----:B------:R1:W-:Y:S04]  /*69bf0*/  STS.U16 [R4+UR5+0x26580], R82 ;  /* 0x0265805204007988 */ /* 0x0003e80008000405 */
[----:B------:R0:W-:Y:S04]  /*69c00*/  STS.U16 [R4+UR5+0x26980], R84 ;  /* 0x0269805404007988 */ /* 0x0001e80008000405 */
[----:B------:R0:W-:Y:S04]  /*69c10*/  STS.U16 [R4+UR5+0x26d80], R88 ;  /* 0x026d805804007988 */ /* 0x0001e80008000405 */
[----:B------:R1:W-:Y:S04]  /*69c20*/  STS.U16 [R4+UR5+0x27180], R90 ;  /* 0x0271805a04007988 */ /* 0x0003e80008000405 */
[----:B----4-:R4:W-:Y:S04]  /*69c30*/  STS.U16 [R4+UR5+0x27580], R92 ;  /* 0x0275805c04007988 */ /* 0x0109e80008000405 */
        /* <DEDUP_REMOVED lines=8> */
[----:B0-----:R-:W2:Y:S04]  /*69cc0*/  LDL.LU R3, [R1+0x17e8] ;  /* 0x0017e80001037983 */ /* 0x001ea80000300800 */
[----:B-1----:R-:W2:Y:S04]  /*69cd0*/  LDL.LU R0, [R1+0x17e4] ;  /* 0x0017e40001007983 */ /* 0x002ea80000300800 */
        /* <DEDUP_REMOVED lines=20> */
[----:B0-----:R-:W3:Y:S04]  /*69e20*/  LDL.LU R20, [R1+0x3f0] ;  /* 0x0003f00001147983 */ /* 0x001ee80000300800 */
[----:B-1----:R-:W3:Y:S04]  /*69e30*/  LDL.LU R15, [R1+0x3d8] ;  /* 0x0003d800010f7983 */ /* 0x002ee80000300800 */
[----:B------:R0:W-:Y:S04]  /*69e40*/  STS.U16 [R4+UR5+0x33580], R86 ;  /* 0x0335805604007988 */ /* 0x0001e80008000405 */
[----:B------:R-:W3:Y:S04]  /*69e50*/  LDL.LU R9, [R1+0x3c0] ;  /* 0x0003c00001097983 */ /* 0x000ee80000300800 */
[----:B------:R-:W3:Y:S04]  /*69e60*/  LDL.LU R50, [R1+0x3a8] ;  /* 0x0003a80001327983 */ /* 0x000ee80000300800 */
[----:B------:R-:W3:Y:S04]  /*69e70*/  LDL.LU R62, [R1+0x390] ;  /* 0x00039000013e7983 */ /* 0x000ee80000300800 */
[----:B------:R1:W-:Y:S04]  /*69e80*/  STS.U16 [R4+UR5+0x33980], R46 ;  /* 0x0339802e04007988 */ /* 0x0003e80008000405 */
[----:B------:R-:W3:Y:S04]  /*69e90*/  LDL.LU R74, [R1+0x378] ;  /* 0x00037800014a7983 */ /* 0x000ee80000300800 */
[----:B------:R1:W-:Y:S04]  /*69ea0*/  STS.U16 [R4+UR5+0x33d80], R47 ;  /* 0x033d802f04007988 */ /* 0x0003e80008000405 */
[----:B------:R-:W-:Y:S04]  /*69eb0*/  STS.U16 [R4+UR5+0x34180], R2 ;  /* 0x0341800204007988 */ /* 0x000fe80008000405 */
[----:B0-----:R-:W3:Y:S04]  /*69ec0*/  LDL.LU R86, [R1+0x360] ;  /* 0x0003600001567983 */ /* 0x001ee80000300800 */
[----:B-1----:R-:W3:Y:S04]  /*69ed0*/  LDL.LU R46, [R1+0x348] ;  /* 0x00034800012e7983 */ /* 0x002ee80000300800 */
[----:B------:R-:W3:Y:S04]  /*69ee0*/  LDL.LU R47, [R1+0x330] ;  /* 0x00033000012f7983 */ /* 0x000ee80000300800 */
[----:B--2---:R0:W-:Y:S04]  /*69ef0*/  STS.U16 [R4+UR5+0x34580], R0 ;  /* 0x0345800004007988 */ /* 0x0041e80008000405 */
[----:B------:R1:W-:Y:S04]  /*69f00*/  STS.U16 [R4+UR5+0x34980], R84 ;  /* 0x0349805404007988 */ /* 0x0003e80008000405 */
[----:B0-----:R-:W2:Y:S04]  /*69f10*/  LDL.LU R0, [R1+0x318] ;  /* 0x0003180001007983 */ /* 0x001ea80000300800 */
[----:B------:R-:W2:Y:S04]  /*69f20*/  LDL.LU R2, [R1+0x300] ;  /* 0x0003000001027983 */ /* 0x000ea80000300800 */
[----:B-1----:R-:W2:Y:S02]  /*69f30*/  LDL.LU R4, [R1+0x17e0] ;  /* 0x0017e00001047983 */ /* 0x002ea40000300800 */
[----:B--2---:R-:W-:-:S05]  /*69f40*/  LOP3.LUT R84, R4, 0x30, RZ, 0x3c, !PT ;  /* 0x0000003004547812 */ /* 0x004fca00078e3cff */
        /* <DEDUP_REMOVED lines=32> */
[----:B0-----:R-:W2:Y:S04]  /*6a150*/  LDL.LU R0, [R1+0x2e8] ;  /* 0x0002e80001007983 */ /* 0x001ea80000300800 */
[----:B-1----:R-:W3:Y:S04]  /*6a160*/  LDL.LU R2, [R1+0x2d0] ;  /* 0x0002d00001027983 */ /* 0x002ee80000300800 */
        /* <DEDUP_REMOVED lines=30> */
[----:B---3--:R1:W-:Y:S04]  /*6a350*/  STS.U16 [R72+UR5+0x24e00], R2 ;  /* 0x024e000248007988 */ /* 0x0083e80008000405 */
        /* <DEDUP_REMOVED lines=28> */
[----:B0-----:R-:W2:Y:S04]  /*6a520*/  LDL.LU R0, [R1+0x17dc] ;  /* 0x0017dc0001007983 */ /* 0x001ea80000300800 */
[----:B------:R-:W-:Y:S04]  /*6a530*/  STS.U16 [R72+UR5+0x34200], R47 ;  /* 0x0342002f48007988 */ /* 0x000fe80008000405 */
[----:B-1----:R-:W3:Y:S04]  /*6a540*/  LDL.LU R2, [R1+0x17d8] ;  /* 0x0017d80001027983 */ /* 0x002ee80000300800 */
[----:B------:R0:W-:Y:S04]  /*6a550*/  STS.U16 [R72+UR5+0x34600], R3 ;  /* 0x0346000348007988 */ /* 0x0001e80008000405 */
[----:B0-----:R-:W4:Y:S04]  /*6a560*/  LDL.LU R3, [R1+0x17d4] ;  /* 0x0017d40001037983 */ /* 0x001f280000300800 */
        /* <DEDUP_REMOVED lines=17> */
[----:B------:R-:W-:Y:S04]  /*6a680*/  STS.U16 [R72+UR5+0x34a00], R82 ;  /* 0x034a005248007988 */ /* 0x000fe80008000405 */
[----:B------:R0:W-:Y:S04]  /*6a690*/  STS.U16 [R72+UR5+0x34e00], R70 ;  /* 0x034e004648007988 */ /* 0x0001e80008000405 */
[----:B------:R-:W-:Y:S04]  /*6a6a0*/  STS.U16 [R72+UR5+0x35200], R58 ;  /* 0x0352003a48007988 */ /* 0x000fe80008000405 */
[----:B------:R-:W-:Y:S04]  /*6a6b0*/  STS.U16 [R72+UR5+0x35600], R5 ;  /* 0x0356000548007988 */ /* 0x000fe80008000405 */
[----:B------:R-:W-:Y:S04]  /*6a6c0*/  STS.U16 [R72+UR5+0x35a00], R11 ;  /* 0x035a000b48007988 */ /* 0x000fe80008000405 */
[----:B------:R-:W-:Y:S04]  /*6a6d0*/  STS.U16 [R72+UR5+0x35e00], R17 ;  /* 0x035e001148007988 */ /* 0x000fe80008000405 */
[----:B------:R-:W-:Y:S04]  /*6a6e0*/  STS.U16 [R72+UR5+0x36200], R30 ;  /* 0x0362001e48007988 */ /* 0x000fe80008000405 */
[----:B0-----:R-:W4:Y:S04]  /*6a6f0*/  LDL.LU R70, [R1+0x2fc] ;  /* 0x0002fc0001467983 */ /* 0x001f280000300800 */
[----:B------:R-:W4:Y:S04]  /*6a700*/  LDL.LU R82, [R1+0x2e4] ;  /* 0x0002e40001527983 */ /* 0x000f280000300800 */
[----:B------:R-:W4:Y:S04]  /*6a710*/  LDL.LU R38, [R1+0x2cc] ;  /* 0x0002cc0001267983 */ /* 0x000f280000300800 */
[----:B------:R-:W4:Y:S04]  /*6a720*/  LDL.LU R37, [R1+0x2b4] ;  /* 0x0002b40001257983 */ /* 0x000f280000300800 */
[----:B------:R-:W4:Y:S04]  /*6a730*/  LDL.LU R36, [R1+0x29c] ;  /* 0x00029c0001247983 */ /* 0x000f280000300800 */
[----:B------:R-:W4:Y:S04]  /*6a740*/  LDL.LU R35, [R1+0x284] ;  /* 0x0002840001237983 */ /* 0x000f280000300800 */
[----:B------:R-:W-:Y:S04]  /*6a750*/  STS.U16 [R72+UR5+0x36600], R41 ;  /* 0x0366002948007988 */ /* 0x000fe80008000405 */
[----:B------:R-:W4:Y:S04]  /*6a760*/  LDL.LU R34, [R1+0x26c] ;  /* 0x00026c0001227983 */ /* 0x000f280000300800 */
[----:B------:R-:W-:Y:S04]  /*6a770*/  STS.U16 [R72+UR5+0x36a00], R43 ;  /* 0x036a002b48007988 */ /* 0x000fe80008000405 */
[----:B------:R-:W4:Y:S04]  /*6a780*/  LDL.LU R33, [R1+0x254] ;  /* 0x0002540001217983 */ /* 0x000f280000300800 */
[----:B------:R-:W-:Y:S01]  /*6a790*/  STS.U16 [R72+UR5+0x36e00], R44 ;  /* 0x036e002c48007988 */ /* 0x000fe20008000405 */
[----:B------:R-:W-:-:S03]  /*6a7a0*/  LOP3.LUT R16, R4, 0x50, RZ, 0x3c, !PT ;  /* 0x0000005004107812 */ /* 0x000fc600078e3cff */
[----:B------:R-:W4:Y:S04]  /*6a7b0*/  LDL.LU R32, [R1+0x23c] ;  /* 0x00023c0001207983 */ /* 0x000f280000300800 */
[----:B------:R-:W-:Y:S04]  /*6a7c0*/  STS.U16 [R72+UR5+0x37200], R45 ;  /* 0x0372002d48007988 */ /* 0x000fe80008000405 */
[----:B------:R-:W4:Y:S04]  /*6a7d0*/  LDL.LU R29, [R1+0x224] ;  /* 0x00022400011d7983 */ /* 0x000f280000300800 */
[----:B------:R-:W-:Y:S04]  /*6a7e0*/  STS.U16 [R72+UR5+0x37600], R49 ;  /* 0x0376003148007988 */ /* 0x000fe80008000405 */
[----:B------:R-:W4:Y:S04]  /*6a7f0*/  LDL.LU R10, [R1+0x20c] ;  /* 0x00020c00010a7983 */ /* 0x000f280000300800 */
[----:B------:R-:W-:Y:S04]  /*6a800*/  STS.U16 [R72+UR5+0x37a00], R51 ;  /* 0x037a003348007988 */ /* 0x000fe80008000405 */
[----:B------:R-:W4:Y:S04]  /*6a810*/  LDL.LU R48, [R1+0x1f4] ;  /* 0x0001f40001307983 */ /* 0x000f280000300800 */
[----:B------:R0:W-:Y:S04]  /*6a820*/  STS.U16 [R72+UR5+0x37e00], R53 ;  /* 0x037e003548007988 */ /* 0x0001e80008000405 */
[----:B------:R-:W4:Y:S04]  /*6a830*/  LDL.LU R60, [R1+0x1dc] ;  /* 0x0001dc00013c7983 */ /* 0x000f280000300800 */
[----:B0-----:R-:W4:Y:S04]  /*6a840*/  LDL.LU R72, [R1+0x1c4] ;  /* 0x0001c40001487983 */ /* 0x001f280000300800 */
[----:B--2---:R0:W-:Y:S04]  /*6a850*/  STS.U16 [R16+UR5+0x20280], R84 ;  /* 0x0202805410007988 */ /* 0x0041e80008000405 */
[----:B---3--:R1:W-:Y:S04]  /*6a860*/  STS.U16 [R16+UR5+0x20680], R27 ;  /* 0x0206801b10007988 */ /* 0x0083e80008000405 */
[----:B----4-:R2:W-:Y:S04]  /*6a870*/  STS.U16 [R16+UR5+0x20a80], R26 ;  /* 0x020a801a10007988 */ /* 0x0105e80008000405 */
[----:B------:R3:W-:Y:S04]  /*6a880*/  STS.U16 [R16+UR5+0x20e80], R25 ;  /* 0x020e801910007988 */ /* 0x0007e80008000405 */
[----:B------:R4:W-:Y:S04]  /*6a890*/  STS.U16 [R16+UR5+0x21280], R24 ;  /* 0x0212801810007988 */ /* 0x0009e80008000405 */
[----:B------:R2:W-:Y:S04]  /*6a8a0*/  STS.U16 [R16+UR5+0x21680], R23 ;  /* 0x0216801710007988 */ /* 0x0005e80008000405 */
[----:B0-----:R-:W4:Y:S04]  /*6a8b0*/  LDL.LU R84, [R1+0x1ac] ;  /* 0x0001ac0001547983 */ /* 0x001f280000300800 */
[----:B-1----:R-:W4:Y:S04]  /*6a8c0*/  LDL.LU R27, [R1+0x194] ;  /* 0x00019400011b7983 */ /* 0x002f280000300800 */
        /* <DEDUP_REMOVED lines=96> */
[----:B------:R-:W2:Y:S01]  /*6aed0*/  LDL.LU R33, [R1+0x250] ;  /* 0x0002500001217983 */ /* 0x000ea20000300800 */
[----:B------:R-:W-:-:S03]  /*6aee0*/  LOP3.LUT R10, R4, 0x60, RZ, 0x3c, !PT ;  /* 0x00000060040a7812 */ /* 0x000fc600078e3cff */
[----:B------:R-:W-:Y:S04]  /*6aef0*/  STS.U16 [R16+UR5+0x37a80], R73 ;  /* 0x037a804910007988 */ /* 0x000fe80008000405 */
[----:B------:R-:W2:Y:S04]  /*6af00*/  LDL.LU R32, [R1+0x238] ;  /* 0x0002380001207983 */ /* 0x000ea80000300800 */
[----:B------:R0:W-:Y:S04]  /*6af10*/  STS.U16 [R16+UR5+0x37e80], R75 ;  /* 0x037e804b10007988 */ /* 0x0001e80008000405 */
[----:B------:R-:W2:Y:S04]  /*6af20*/  LDL.LU R29, [R1+0x220] ;  /* 0x00022000011d7983 */ /* 0x000ea80000300800 */
[----:B0-----:R-:W2:Y:S04]  /*6af30*/  LDL.LU R16, [R1+0x208] ;  /* 0x0002080001107983 */ /* 0x001ea80000300800 */
[----:B------:R-:W2:Y:S04]  /*6af40*/  LDL.LU R48, [R1+0x1f0] ;  /* 0x0001f00001307983 */ /* 0x000ea80000300800 */
        /* <DEDUP_REMOVED lines=108> */
[----:B------:R-:W2:Y:S01]  /*6b610*/  LDL.LU R16, [R1+0x24c] ;  /* 0x00024c0001107983 */ /* 0x000ea20000300800 */
[----:B------:R-:W-:-:S03]  /*6b620*/  LOP3.LUT R5, R4, 0x70, RZ, 0x3c, !PT ;  /* 0x0000007004057812 */ /* 0x000fc600078e3cff */
[----:B0-----:R-:W2:Y:S04]  /*6b630*/  LDL.LU R10, [R1+0x234] ;  /* 0x00023400010a7983 */ /* 0x001ea80000300800 */
[----:B------:R-:W2:Y:S04]  /*6b640*/  LDL.LU R48, [R1+0x21c] ;  /* 0x00021c0001307983 */ /* 0x000ea80000300800 */
[----:B------:R-:W2:Y:S04]  /*6b650*/  LDL.LU R60, [R1+0x204] ;  /* 0x00020400013c7983 */ /* 0x000ea80000300800 */
        /* <DEDUP_REMOVED lines=30> */
[----:B0-----:R-:W4:Y:S04]  /*6b840*/  LDL.LU R86, [R1+0x84] ;  /* 0x0000840001567983 */ /* 0x001f280000300800 */
[----:B-1----:R-:W4:Y:S04]  /*6b850*/  LDL.LU R46, [R1+0x6c] ;  /* 0x00006c00012e7983 */ /* 0x002f280000300800 */
        /* <DEDUP_REMOVED lines=34> */
[----:B0-----:R0:W5:Y:S04]  /*6ba80*/  LDL.LU R2, [R1+0x17c8] ;  /* 0x0017c80001027983 */ /* 0x0011680000300800 */
[----:B-1----:R0:W5:Y:S04]  /*6ba90*/  LDL.LU R3, [R1+0x17c4] ;  /* 0x0017c40001037983 */ /* 0x0021680000300800 */
[----:B------:R1:W-:Y:S04]  /*6baa0*/  STS.U16 [R5+UR5+0x34380], R0 ;  /* 0x0343800005007988 */ /* 0x0003e80008000405 */
        /* <DEDUP_REMOVED lines=9> */
[----:B------:R0:W-:Y:S01]  /*6bb40*/  STS.U16 [R5+UR5+0x36b80], R63 ;  /* 0x036b803f05007988 */ /* 0x0001e20008000405 */
[----:B-1----:R-:W1:Y:S03]  /*6bb50*/  S2R R0, SR_TID.X ;  /* 0x0000000000007919 */ /* 0x002e660000002100 */
[----:B------:R0:W-:Y:S04]  /*6bb60*/  STS.U16 [R5+UR5+0x36f80], R77 ;  /* 0x036f804d05007988 */ /* 0x0001e80008000405 */
[----:B------:R0:W-:Y:S04]  /*6bb70*/  STS.U16 [R5+UR5+0x37380], R81 ;  /* 0x0373805105007988 */ /* 0x0001e80008000405 */
[----:B------:R0:W-:Y:S04]  /*6bb80*/  STS.U16 [R5+UR5+0x37780], R85 ;  /* 0x0377805505007988 */ /* 0x0001e80008000405 */
[----:B------:R0:W-:Y:S04]  /*6bb90*/  STS.U16 [R5+UR5+0x37b80], R89 ;  /* 0x037b805905007988 */ /* 0x0001e80008000405 */
[----:B------:R0:W-:Y:S01]  /*6bba0*/  STS.U16 [R5+UR5+0x37f80], R93 ;  /* 0x037f805d05007988 */ /* 0x0001e20008000405 */
[----:B------:R2:W-:Y:S06]  /*6bbb0*/  MEMBAR.ALL.CTA ;  /* 0x0000000000007992 */ /* 0x0005ec0000008000 */
[----:B--2---:R-:W2:Y:S01]  /*6bbc0*/  FENCE.VIEW.ASYNC.S ;  /* 0x00000000000073c6 */ /* 0x004ea20000000000 */
[----:B------:R-:W-:-:S04]  /*6bbd0*/  ULEA UR77, UR71, UR5, 0x3 ;  /* 0x00000005474d7291 */ /* 0x000fc8000f8e18ff */
[----:B------:R-:W-:Y:S01]  /*6bbe0*/  UIADD3 UR77, UPT, UPT, UR77, 0x48000, URZ ;  /* 0x000480004d4d7890 */ /* 0x000fe2000fffe0ff */
[----:B-1----:R-:W-:Y:S01]  /*6bbf0*/  LOP3.LUT R0, R0, 0x7f, RZ, 0xc0, !PT ;  /* 0x0000007f00007812 */ /* 0x002fe200078ec0ff */
[----:B--2---:R-:W-:Y:S06]  /*6bc00*/  BAR.SYNC.DEFER_BLOCKING 0x0 ;  /* 0x0000000000007b1d */ /* 0x004fec0000010000 */
[----:B0-----:R-:W-:Y:S05]  /*6bc10*/  @P0 BRA `(.L_x_9) ;  /* 0x0000000000b80947 */ /* 0x001fea0003800000 */
[----:B------:R-:W-:Y:S01]  /*6bc20*/  UMOV UR72, UR10 ;  /* 0x0000000a00487c82 */ /* 0x000fe20008000000 */
[----:B------:R-:W-:Y:S01]  /*6bc30*/  UMOV UR73, 0x40004040 ;  /* 0x4000404000497882 */ /* 0x000fe20000000000 */
        /* <DEDUP_REMOVED lines=9> */
[----:B------:R-:W-:Y:S01]  /*6bcd0*/  UTCHMMA gdesc[UR18], gdesc[UR20], tmem[UR4], tmem[UR68], idesc[UR69], UPT ;  /* 0x00ff4414120075ea */ /* 0x000fe2000b800004 */
[----:B------:R-:W-:Y:S01]  /*6bce0*/  UTCHMMA gdesc[UR22], gdesc[UR24], tmem[UR4], tmem[UR62], idesc[UR63], UPT ;  /* 0x00ff3e18160075ea */ /* 0x000fe2000b800004 */
[----:B------:R1:W-:Y:S01]  /*6bcf0*/  UTCHMMA gdesc[UR26], gdesc[UR28], tmem[UR4], tmem[UR74], idesc[UR75], UPT ;  /* 0x00ff4a1c1a0075ea */ /* 0x0003e2000b800004 */
[----:B------:R-:W-:Y:S01]  /*6bd00*/  UMOV UR64, 0x0 ;  /* 0x0000000000407882 */ /* 0x000fe20000000000 */
[----:B------:R-:W-:Y:S01]  /*6bd10*/  UMOV UR65, 0x4408010 ;  /* 0x0440801000417882 */ /* 0x000fe20000000000 */
[----:B------:R-:W-:Y:S01]  /*6bd20*/  UIADD3 UR76, UPT, UPT, UR4, 0x100000, URZ ;  /* 0x00100000044c7890 */ /* 0x000fe2000fffe0ff */
[----:B------:R-:W-:Y:S01]  /*6bd30*/  MOV.SPILL R5, UR7 ;  /* 0x0000000700057c02 */ /* 0x000fe20009000f00 */
[----:B0-----:R-:W-:Y:S01]  /*6bd40*/  UIADD3 UR73, UPT, UPT, UR4, 0x100000, URZ ;  /* 0x0010000004497890 */ /* 0x001fe2000fffe0ff */
[----:B------:R-:W-:Y:S01]  /*6bd50*/  MOV.SPILL R6, UR6 ;  /* 0x0000000600067c02 */ /* 0x000fe20009000f00 */
[----:B------:R-:W-:Y:S01]  /*6bd60*/  UMOV UR6, 0x0 ;  /* 0x0000000000067882 */ /* 0x000fe20000000000 */
[----:B------:R-:W-:Y:S01]  /*6bd70*/  UMOV UR7, 0x4408010 ;  /* 0x0440801000077882 */ /* 0x000fe20000000000 */
[----:B------:R-:W-:Y:S01]  /*6bd80*/  UTCHMMA gdesc[UR30], gdesc[UR32], tmem[UR4], tmem[UR64], idesc[UR65], UPT ;  /* 0x00ff40201e0075ea */ /* 0x000fe2000b800004 */
[----:B-1----:R-:W-:-:S02]  /*6bd90*/  UIADD3 UR74, UPT, UPT, UR4, 0x100000, URZ ;  /* 0x00100000044a7890 */ /* 0x002fc4000fffe0ff */
[----:B------:R-:W-:Y:S01]  /*6bda0*/  UTCHMMA gdesc[UR34], gdesc[UR36], tmem[UR4], tmem[UR66], idesc[UR67], UPT ;  /* 0x00ff4224220075ea */ /* 0x000fe2000b800004 */
[----:B------:R-:W-:Y:S02]  /*6bdb0*/  UIADD3 UR75, UPT, UPT, UR4, 0x100000, URZ ;  /* 0x00100000044b7890 */ /* 0x000fe4000fffe0ff */
[----:B------:R0:W-:Y:S01]  /*6bdc0*/  UTCHMMA gdesc[UR38], gdesc[UR40], tmem[UR4], tmem[UR6], idesc[UR7], UPT ;  /* 0x00ff0628260075ea */ /* 0x0001e2000b800004 */
[----:B------:R-:W-:Y:S02]  /*6bdd0*/  UIADD3 UR72, UPT, UPT, UR4, 0x100000, URZ ;  /* 0x0010000004487890 */ /* 0x000fe4000fffe0ff */
[----:B------:R-:W-:Y:S01]  /*6bde0*/  UTCHMMA gdesc[UR42], gdesc[UR44], tmem[UR4], tmem[UR68], idesc[UR69], UPT ;  /* 0x00ff442c2a0075ea */ /* 0x000fe2000b800004 */
[----:B------:R-:W-:Y:S01]  /*6bdf0*/  UTCHMMA gdesc[UR8], gdesc[UR46], tmem[UR73], tmem[UR62], idesc[UR63], UPT ;  /* 0x00ff3e2e080075ea */ /* 0x000fe2000b800049 */
[----:B------:R-:W-:Y:S02]  /*6be00*/  UTCHMMA gdesc[UR18], gdesc[UR48], tmem[UR74], tmem[UR64], idesc[UR65], UPT ;  /* 0x00ff4030120075ea */ /* 0x000fe4000b80004a */
[----:B------:R-:W-:Y:S01]  /*6be10*/  UTCHMMA gdesc[UR22], gdesc[UR50], tmem[UR75], tmem[UR66], idesc[UR67], UPT ;  /* 0x00ff4232160075ea */ /* 0x000fe2000b80004b */
[----:B------:R1:W-:Y:S02]  /*6be20*/  UTCHMMA gdesc[UR26], gdesc[UR52], tmem[UR76], tmem[UR68], idesc[UR69], UPT ;  /* 0x00ff44341a0075ea */ /* 0x0003e4000b80004c */
[----:B------:R2:W-:Y:S01]  /*6be30*/  UTCHMMA gdesc[UR30], gdesc[UR54], tmem[UR72], tmem[UR62], idesc[UR63], UPT ;  /* 0x00ff3e361e0075ea */ /* 0x0005e2000b800048 */
[----:B------:R2:W-:Y:S01]  /*6be40*/  UTCHMMA gdesc[UR34], gdesc[UR56], tmem[UR73], tmem[UR64], idesc[UR65], UPT ;  /* 0x00ff4038220075ea */ /* 0x0005e2000b800049 */
[----:B------:R2:W-:Y:S01]  /*6be50*/  UTCHMMA gdesc[UR38], gdesc[UR58], tmem[UR74], tmem[UR66], idesc[UR67], UPT ;  /* 0x00ff423a260075ea */ /* 0x0005e2000b80004a */
[----:B0-----:R-:W-:-:S02]  /*6be60*/  R2UR.FILL UR7, R5 ;  /* 0x00000000050772ca */ /* 0x001fc400004e0000 */
[----:B------:R-:W-:Y:S01]  /*6be70*/  R2UR.FILL UR6, R6 ;  /* 0x00000000060672ca */ /* 0x000fe200004e0000 */
[----:B-1----:R-:W-:Y:S01]  /*6be80*/  UMOV UR68, UR77 ;  /* 0x0000004d00447c82 */ /* 0x002fe20008000000 */
[----:B------:R-:W-:Y:S02]  /*6be90*/  UMOV UR69, URZ ;  /* 0x000000ff00457c82 */ /* 0x000fe40008000000 */
[----:B------:R-:W-:Y:S01]  /*6bea0*/  UMOV UR76, UR68 ;  /* 0x00000044004c7c82 */ /* 0x000fe20008000000 */
[----:B------:R-:W-:Y:S01]  /*6beb0*/  UMOV UR68, 0x0 ;  /* 0x0000000000447882 */ /* 0x000fe20000000000 */
[----:B------:R-:W-:Y:S02]  /*6bec0*/  UMOV UR69, 0x4408010 ;  /* 0x0440801000457882 */ /* 0x000fe40000000000 */
[----:B------:R2:W-:Y:S01]  /*6bed0*/  UTCHMMA gdesc[UR42], gdesc[UR60], tmem[UR75], tmem[UR68], idesc[UR69], UPT ;  /* 0x00ff443c2a0075ea */ /* 0x0005e2000b80004b */
[----:B------:R2:W-:Y:S01]  /*6bee0*/  UTCBAR [UR76], URZ ;  /* 0x000000ff4c0073e9 */ /* 0x0005e200080000ff */
[----:B------:R-:W-:-:S05]  /*6bef0*/  NOP ;  /* 0x0000000000007918 */ /* 0x000fca0000000000 */
.L_x_9:
[----:B------:R-:W3:Y:S01]  /*6bf00*/  LDL R5, [R1+0x16a4] ;  /* 0x0016a40001057983 */ /* 0x000ee20000100800 */
[----:B------:R-:W-:-:S04]  /*6bf10*/  UIADD3 UR71, UPT, UPT, UR71, 0x1, URZ ;  /* 0x0000000147477890 */ /* 0x000fc8000fffe0ff */
[----:B------:R-:W-:-:S04]  /*6bf20*/  UISETP.GT.AND UP1, UPT, UR71, 0x1, UPT ;  /* 0x000000014700788c */ /* 0x000fc8000bf24270 */
[----:B--2---:R-:W-:Y:S02]  /*6bf30*/  USEL UR62, URZ, 0x1, !UP1 ;  /* 0x00000001ff3e7887 */ /* 0x004fe4000c800000 */
[----:B------:R-:W-:Y:S02]  /*6bf40*/  USEL UR71, UR71, URZ, !UP1 ;  /* 0x000000ff47477287 */ /* 0x000fe4000c800000 */
[----:B------:R-:W-:-:S03]  /*6bf50*/  ULOP3.LUT UR63, UR7, UR62, URZ, 0x3c, !UPT ;  /* 0x0000003e073f7292 */ /* 0x000fc6000f8e3cff */
[----:B------:R-:W-:-:S04]  /*6bf60*/  UMOV UR62, UR7 ;  /* 0x00000007003e7c82 */ /* 0x000fc80008000000 */
[----:B------:R-:W-:Y:S01]  /*6bf70*/  UMOV UR7, UR63 ;  /* 0x0000003f00077c82 */ /* 0x000fe20008000000 */
[----:B---3--:R-:W-:-:S13]  /*6bf80*/  ISETP.NE.U32.AND P2, PT, R5, UR15, PT ;  /* 0x0000000f05007c0c */ /* 0x008fda000bf45070 */
[----:B------:R-:W-:Y:S05]  /*6bf90*/  @P2 BRA `(.L_x_10) ;  /* 0xfffffd9c00882947 */ /* 0x000fea000383ffff */
.L_x_7:
[----:B------:R-:W0:Y:S01]  /*6bfa0*/  S2R R7, SR_TID.X ;  /* 0x0000000000077919 */ /* 0x000e220000002100 */
[----:B------:R-:W1:Y:S02]  /*6bfb0*/  LDC R6, c[0x0][0x3a0] ;  /* 0x0000e800ff067b82 */ /* 0x000e640000000800 */
[----:B-1----:R-:W-:-:S05]  /*6bfc0*/  VIADD R6, R6, 0x7f ;  /* 0x0000007f06067836 */ /* 0x002fca0000000000 */
[----:B------:R-:W-:Y:S01]  /*6bfd0*/  ISETP.GE.AND P0, PT, R6, 0x80, PT ;  /* 0x000000800600780c */ /* 0x000fe20003f06270 */
[C---:B0----5:R-:W-:Y:S01]  /*6bfe0*/  IMAD.SHL.U32 R2, R7.reuse, 0x10, RZ ;  /* 0x0000001007027824 */ /* 0x061fe200078e00ff */
[----:B------:R-:W-:Y:S01]  /*6bff0*/  SHF.R.U32.HI R92, RZ, 0x6, R7 ;  /* 0x00000006ff5c7819 */ /* 0x000fe20000011607 */
[C---:B------:R-:W-:Y:S02]  /*6c000*/  IMAD.SHL.U32 R4, R7.reuse, 0x80, RZ ;  /* 0x0000008007047824 */ /* 0x040fe400078e00ff */
[----:B------:R-:W-:Y:S01]  /*6c010*/  IMAD.SHL.U32 R69, R7, 0x8, RZ ;  /* 0x0000000807457824 */ /* 0x000fe200078e00ff */
[----:B------:R-:W-:Y:S02]  /*6c020*/  LOP3.LUT R2, R2, 0xf0, RZ, 0xc0, !PT ;  /* 0x000000f002027812 */ /* 0x000fe400078ec0ff */
[----:B------:R-:W-:Y:S02]  /*6c030*/  LOP3.LUT R5, R4, 0x800, RZ, 0xc0, !PT ;  /* 0x0000080004057812 */ /* 0x000fe400078ec0ff */
[----:B------:R-:W-:-:S02]  /*6c040*/  SGXT.U32 R92, R92, 0x1 ;  /* 0x000000015c5c781a */ /* 0x000fc40000000000 */
[----:B------:R-:W-:Y:S02]  /*6c050*/  IADD3 R68, PT, PT, R2, UR5, R5 ;  /* 0x0000000502447c10 */ /* 0x000fe4000fffe005 */
[C-C-:B------:R-:W-:Y:S02]  /*6c060*/  LOP3.LUT R5, R3.reuse, 0x7e, R92.reuse, 0xfe, !PT ;  /* 0x0000007e03057812 */ /* 0x140fe400078efe5c */
[C-C-:B------:R-:W-:Y:S02]  /*6c070*/  LOP3.LUT R4, R3.reuse, 0x7c, R92.reuse, 0xfe, !PT ;  /* 0x0000007c03047812 */ /* 0x140fe400078efe5c */
[--C-:B------:R-:W-:Y:S01]  /*6c080*/  LOP3.LUT R6, R3, 0x7a, R92.reuse, 0xfe, !PT ;  /* 0x0000007a03067812 */ /* 0x100fe200078efe5c */
[----:B------:R0:W-:Y:S01]  /*6c090*/  STL [R1+0x310], R5 ;  /* 0x0003100501007387 */ /* 0x0001e20000100800 */
[----:B------:R-:W-:Y:S02]  /*6c0a0*/  LOP3.LUT R69, R69, 0x300, RZ, 0xc0, !PT ;  /* 0x0000030045457812 */ /* 0x000fe400078ec0ff */
[C---:B------:R-:W-:Y:S01]  /*6c0b0*/  LOP3.LUT R2, R3.reuse, R92, RZ, 0xfc, !PT ;  /* 0x0000005c03027212 */ /* 0x040fe200078efcff */
[----:B------:R1:W-:Y:S04]  /*6c0c0*/  STL [R1+0x30c], R4 ;  /* 0x00030c0401007387 */ /* 0x0003e80000100800 */
[----:B------:R2:W-:Y:S01]  /*6c0d0*/  STL [R1+0x308], R6 ;  /* 0x0003080601007387 */ /* 0x0005e20000100800 */
[----:B0-----:R-:W-:-:S02]  /*6c0e0*/  LOP3.LUT R5, R3, 0x78, R92, 0xfe, !PT ;  /* 0x0000007803057812 */ /* 0x001fc400078efe5c */
[----:B-1----:R-:W-:-:S03]  /*6c0f0*/  LOP3.LUT R4, R3, 0x76, R92, 0xfe, !PT ;  /* 0x0000007603047812 */ /* 0x002fc600078efe5c */
[----:B------:R0:W-:Y:S01]  /*6c100*/  STL [R1+0x304], R5 ;  /* 0x0003040501007387 */ /* 0x0001e20000100800 */
[----:B--2---:R-:W-:-:S03]  /*6c110*/  LOP3.LUT R6, R3, 0x74, R92, 0xfe, !PT ;  /* 0x0000007403067812 */ /* 0x004fc600078efe5c */
[----:B------:R1:W-:Y:S04]  /*6c120*/  STL [R1+0x300], R4 ;  /* 0x0003000401007387 */ /* 0x0003e80000100800 */
[----:B------:R2:W-:Y:S01]  /*6c130*/  STL [R1+0x2fc], R6 ;  /* 0x0002fc0601007387 */ /* 0x0005e20000100800 */
[C-C-:B0-----:R-:W-:Y:S02]  /*6c140*/  LOP3.LUT R5, R3.reuse, 0x72, R92.reuse, 0xfe, !PT ;  /* 0x0000007203057812 */ /* 0x141fe400078efe5c */
        /* <DEDUP_REMOVED lines=66> */
[----:B-1----:R-:W-:-:S05]  /*6c570*/  LOP3.LUT R4, R3, 0x2e, R92, 0xfe, !PT ;  /* 0x0000002e03047812 */ /* 0x002fca00078efe5c */
[----:B------:R2:W-:Y:S04]  /*6c580*/  STL [R1+0x270], R4 ;  /* 0x0002700401007387 */ /* 0x0005e80000100800 */
[----:B------:R2:W-:Y:S01]  /*6c590*/  STL [R1+0x274], R5 ;  /* 0x0002740501007387 */ /* 0x0005e20000100800 */
[----:B------:R-:W-:Y:S05]  /*6c5a0*/  @!P0 BRA `(.L_x_11) ;  /* 0x0000000000108947 */ /* 0x000fea0003800000 */
[----:B------:R-:W-:-:S06]  /*6c5b0*/  USHF.L.U32 UR62, UR62, 0x1f, URZ ;  /* 0x0000001f3e3e7899 */ /* 0x000fcc00080006ff */
[----:B--2---:R-:W-:-:S04]  /*6c5c0*/  IMAD.U32 R4, RZ, RZ, UR62 ;  /* 0x0000003eff047e24 */ /* 0x004fc8000f8e00ff */
[----:B------:R-:W0:Y:S02]  /*6c5d0*/  SYNCS.PHASECHK.TRANS64.TRYWAIT P0, [UR77], R4 ;  /* 0x00000004ff0075a7 */ /* 0x000e24000800114d */
[----:B0-----:R-:W-:Y:S05]  /*6c5e0*/  @!P0 BRA `(.L_x_12) ;  /* 0x000000ac00988947 */ /* 0x001fea0003800000 */
.L_x_11:
[----:B------:R-:W-:Y:S01]  /*6c5f0*/  BAR.SYNC.DEFER_BLOCKING 0x0 ;  /* 0x0000000000007b1d */ /* 0x000fe20000010000 */
[C-C-:B------:R-:W-:Y:S02]  /*6c600*/  LOP3.LUT R0, R3.reuse, 0x2a, R92.reuse, 0xfe, !PT ;  /* 0x0000002a03007812 */ /* 0x140fe400078efe5c */
[C-C-:B------:R-:W-:Y:S02]  /*6c610*/  LOP3.LUT R70, R3.reuse, 0x28, R92.reuse, 0xfe, !PT ;  /* 0x0000002803467812 */ /* 0x140fe400078efe5c */
[C-C-:B------:R-:W-:Y:S01]  /*6c620*/  LOP3.LUT R93, R3.reuse, 0x4, R92.reuse, 0xfe, !PT ;  /* 0x00000004035d7812 */ /* 0x140fe200078efe5c */
[----:B------:R-:W0:Y:S01]  /*6c630*/  LDCU.128 UR8, c[0x0][0x390] ;  /* 0x00007200ff0877ac */ /* 0x000e220008000c00 */
[----:B------:R1:W-:Y:S01]  /*6c640*/  STL [R1+0x1874], R2 ;  /* 0x0018740201007387 */ /* 0x0003e20000100800 */
[----:B------:R-:W3:Y:S01]  /*6c650*/  LDCU UR7, c[0x0][0x39c] ;  /* 0x00007380ff0777ac */ /* 0x000ee20008000800 */
[----:B------:R-:W4:Y:S01]  /*6c660*/  LDCU UR12, c[0x0][0x39c] ;  /* 0x00007380ff0c77ac */ /* 0x000f220008000800 */
[----:B-1----:R-:W-:-:S05]  /*6c670*/  LOP3.LUT R2, R3, 0x2c, R92, 0xfe, !PT ;  /* 0x0000002c03027812 */ /* 0x002fca00078efe5c */
[----:B------:R1:W-:Y:S01]  /*6c680*/  STL [R1+0x26c], R2 ;  /* 0x00026c0201007387 */ /* 0x0003e20000100800 */
[----:B------:R-:W5:Y:S03]  /*6c690*/  @!P1 SYNCS.CCTL.IV [UR5+0x48000] ;  /* 0x04800000ff0099b1 */ /* 0x000f660008000005 */
[----:B------:R2:W-:Y:S04]  /*6c6a0*/  STL [R1+0x268], R0 ;  /* 0x0002680001007387 */ /* 0x0005e80000100800 */
[----:B------:R0:W-:Y:S01]  /*6c6b0*/  STL [R1+0x264], R70 ;  /* 0x0002644601007387 */ /* 0x0001e20000100800 */
[C-C-:B-1----:R-:W-:Y:S01]  /*6c6c0*/  LOP3.LUT R2, R3.reuse, 0x26, R92.reuse, 0xfe, !PT ;  /* 0x0000002603027812 */ /* 0x142fe200078efe5c */
[----:B-----5:R-:W-:Y:S01]  /*6c6d0*/  BAR.SYNC.DEFER_BLOCKING 0x0 ;  /* 0x0000000000007b1d */ /* 0x020fe20000010000 */
[----:B--2---:R-:W-:-:S02]  /*6c6e0*/  LOP3.LUT R0, R3, 0x24, R92, 0xfe, !PT ;  /* 0x0000002403007812 */ /* 0x004fc400078efe5c */
[----:B0-----:R-:W-:-:S03]  /*6c6f0*/  LOP3.LUT R70, R3, 0x22, R92, 0xfe, !PT ;  /* 0x0000002203467812 */ /* 0x001fc600078efe5c */
[----:B------:R0:W-:Y:S04]  /*6c700*/  STL [R1+0x260], R2 ;  /* 0x0002600201007387 */ /* 0x0001e80000100800 */
[----:B------:R1:W-:Y:S04]  /*6c710*/  STL [R1+0x25c], R0 ;  /* 0x00025c0001007387 */ /* 0x0003e80000100800 */
[----:B------:R2:W-:Y:S01]  /*6c720*/  STL [R1+0x258], R70 ;  /* 0x0002584601007387 */ /* 0x0005e20000100800 */
[C-C-:B0-----:R-:W-:Y:S01]  /*6c730*/  LOP3.LUT R2, R3.reuse, 0x20, R92.reuse, 0xfe, !PT ;  /* 0x0000002003027812 */ /* 0x141fe200078efe5c */
[----:B------:R-:W0:Y:S01]  /*6c740*/  LDTM.x64 R4, tmem[UR6] ;  /* 0x00000006000479ee */ /* 0x000e220008340000 */
[----:B-1----:R-:W-:-:S03]  /*6c750*/  LOP3.LUT R0, R3, 0x1e, R92, 0xfe, !PT ;  /* 0x0000001e03007812 */ /* 0x002fc600078efe5c */
[----:B------:R1:W-:Y:S01]  /*6c760*/  STL [R1+0x254], R2 ;  /* 0x0002540201007387 */ /* 0x0003e20000100800 */
[----:B------:R-:W5:Y:S01]  /*6c770*/  @!P1 SYNCS.CCTL.IV [UR5+0x48008] ;  /* 0x04800800ff0099b1 */ /* 0x000f620008000005 */
[C-C-:B--2---:R-:W-:Y:S02]  /*6c780*/  LOP3.LUT R70, R3.reuse, 0x1c, R92.reuse, 0xfe, !PT ;  /* 0x0000001c03467812 */ /* 0x144fe400078efe5c */
[----:B------:R2:W-:Y:S04]  /*6c790*/  STL [R1+0x250], R0 ;  /* 0x0002500001007387 */ /* 0x0005e80000100800 */
[----:B------:R3:W-:Y:S01]  /*6c7a0*/  STL [R1+0x24c], R70 ;  /* 0x00024c4601007387 */ /* 0x0007e20000100800 */
[C-C-:B-1----:R-:W-:Y:S02]  /*6c7b0*/  LOP3.LUT R2, R3.reuse, 0x1a, R92.reuse, 0xfe, !PT ;  /* 0x0000001a03027812 */ /* 0x142fe400078efe5c */
[----:B--2---:R-:W-:-:S03]  /*6c7c0*/  LOP3.LUT R0, R3, 0x18, R92, 0xfe, !PT ;  /* 0x0000001803007812 */ /* 0x004fc600078efe5c */
[----:B------:R1:W-:Y:S01]  /*6c7d0*/  STL [R1+0x248], R2 ;  /* 0x0002480201007387 */ /* 0x0003e20000100800 */
[----:B---3--:R-:W-:-:S03]  /*6c7e0*/  LOP3.LUT R70, R3, 0x16, R92, 0xfe, !PT ;  /* 0x0000001603467812 */ /* 0x008fc600078efe5c */
        /* <DEDUP_REMOVED lines=13> */
[----:B------:R-:W-:Y:S01]  /*6c8c0*/  STL [R1+0x228], R70 ;  /* 0x0002284601007387 */ /* 0x000fe20000100800 */
[C-C-:B-1----:R-:W-:Y:S02]  /*6c8d0*/  LOP3.LUT R2, R3.reuse, 0x8, R92.reuse, 0xfe, !PT ;  /* 0x0000000803027812 */ /* 0x142fe400078efe5c */
[----:B--2---:R-:W-:-:S03]  /*6c8e0*/  LOP3.LUT R0, R3, 0x6, R92, 0xfe, !PT ;  /* 0x0000000603007812 */ /* 0x004fc600078efe5c */
[----:B------:R0:W-:Y:S01]  /*6c8f0*/  STL [R1+0x224], R2 ;  /* 0x0002240201007387 */ /* 0x0001e20000100800 */
[----:B------:R-:W-:Y:S01]  /*6c900*/  LOP3.LUT R92, R3, 0x2, R92, 0xfe, !PT ;  /* 0x00000002035c7812 */ /* 0x000fe200078efe5c */
[----:B------:R-:W-:Y:S02]  /*6c910*/  IMAD.IADD R3, R69, 0x1, R68 ;  /* 0x0000000145037824 */ /* 0x000fe400078e0244 */
[----:B------:R1:W-:Y:S04]  /*6c920*/  STL [R1+0x1878], R93 ;  /* 0x0018785d01007387 */ /* 0x0003e80000100800 */
[----:B------:R2:W-:Y:S01]  /*6c930*/  STL [R1+0x220], R0 ;  /* 0x0002200001007387 */ /* 0x0005e20000100800 */
[----:B0-----:R-:W-:-:S03]  /*6c940*/  F2FP.F16.F32.PACK_AB R2, R6, R4 ;  /* 0x000000040602723e */ /* 0x001fc600000000ff */
[----:B------:R-:W-:Y:S01]  /*6c950*/  STL [R1+0x187c], R92 ;  /* 0x00187c5c01007387 */ /* 0x000fe20000100800 */
[----:B-1----:R-:W-:-:S03]  /*6c960*/  F2FP.F16.F32.PACK_AB R93, R22, R20 ;  /* 0x00000014165d723e */ /* 0x002fc600000000ff */
[----:B------:R0:W-:Y:S01]  /*6c970*/  STL [R1+0x314], R3 ;  /* 0x0003140301007387 */ /* 0x0001e20000100800 */
[----:B--2---:R-:W-:-:S03]  /*6c980*/  F2FP.F16.F32.PACK_AB R0, R7, R5 ;  /* 0x000000050700723e */ /* 0x004fc600000000ff */
[----:B------:R1:W-:Y:S04]  /*6c990*/  STL [R1+0x210], R2 ;  /* 0x0002100201007387 */ /* 0x0003e80000100800 */
[----:B------:R2:W-:Y:S01]  /*6c9a0*/  STL [R1+0x200], R0 ;  /* 0x0002000001007387 */ /* 0x0005e20000100800 */
[----:B0-----:R-:W-:Y:S02]  /*6c9b0*/  F2FP.F16.F32.PACK_AB R3, R10, R8 ;  /* 0x000000080a03723e */ /* 0x001fe400000000ff */
[----:B-1----:R-:W-:-:S03]  /*6c9c0*/  F2FP.F16.F32.PACK_AB R2, R11, R9 ;  /* 0x000000090b02723e */ /* 0x002fc600000000ff */
[----:B------:R0:W-:Y:S01]  /*6c9d0*/  STL [R1+0x214], R3 ;  /* 0x0002140301007387 */ /* 0x0001e20000100800 */
[----:B--2---:R-:W-:-:S03]  /*6c9e0*/  F2FP.F16.F32.PACK_AB R0, R14, R12 ;  /* 0x0000000c0e00723e */ /* 0x004fc600000000ff */
[----:B------:R1:W-:Y:S04]  /*6c9f0*/  STL [R1+0x204], R2 ;  /* 0x0002040201007387 */ /* 0x0003e80000100800 */
[----:B------:R2:W-:Y:S01]  /*6ca00*/  STL [R1+0x218], R0 ;  /* 0x0002180001007387 */ /* 0x0005e20000100800 */
[----:B0-----:R-:W-:Y:S02]  /*6ca10*/  F2FP.F16.F32.PACK_AB R3, R15, R13 ;  /* 0x0000000d0f03723e */ /* 0x001fe400000000ff */
[----:B-1----:R-:W-:-:S03]  /*6ca20*/  F2FP.F16.F32.PACK_AB R2, R18, R16 ;  /* 0x000000101202723e */ /* 0x002fc600000000ff */
[----:B------:R-:W-:Y:S01]  /*6ca30*/  STL [R1+0x208], R3 ;  /* 0x0002080301007387 */ /* 0x000fe20000100800 */
[----:B--2---:R-:W-:-:S03]  /*6ca40*/  F2FP.F16.F32.PACK_AB R0, R19, R17 ;  /* 0x000000111300723e */ /* 0x004fc600000000ff */
[----:B------:R-:W-:Y:S04]  /*6ca50*/  STL [R1+0x21c], R2 ;  /* 0x00021c0201007387 */ /* 0x000fe80000100800 */
[----:B------:R-:W-:Y:S04]  /*6ca60*/  STL.64 [R1+0x19c8], R66 ;  /* 0x0019c84201007387 */ /* 0x000fe80000100a00 */
[----:B------:R-:W-:Y:S04]  /*6ca70*/  STL [R1+0x20c], R0 ;  /* 0x00020c0001007387 */ /* 0x000fe80000100800 */
[----:B------:R-:W-:Y:S04]  /*6ca80*/  STL.64 [R1+0x19c0], R64 ;  /* 0x0019c04001007387 */ /* 0x000fe80000100a00 */
        /* <DEDUP_REMOVED lines=20> */
[----:B------:R-:W-:Y:S04]  /*6cbd0*/  STL [R1+0x191c], R23 ;  /* 0x00191c1701007387 */ /* 0x000fe80000100800 */
[----:B------:R0:W-:Y:S04]  /*6cbe0*/  STL [R1+0x1918], R21 ;  /* 0x0019181501007387 */ /* 0x0001e80000100800 */
[----:B------:R-:W-:Y:S01]  /*6cbf0*/  STL [R1+0x189c], R93 ;  /* 0x00189c5d01007387 */ /* 0x000fe20000100800 */
[----:B0-----:R-:W0:Y:S03]  /*6cc00*/  LDTM.x64 R4, tmem[UR6+0x40] ;  /* 0x00004006000479ee */ /* 0x001e260008340000 */
[----:B0-----:R-:W-:Y:S01]  /*6cc10*/  STL.64 [R1+0x50], R24 ;  /* 0x0000501801007387 */ /* 0x001fe20000100a00 */
[----:B------:R-:W-:-:S02]  /*6cc20*/  IMAD.MOV.U32 R69, RZ, RZ, R22 ;  /* 0x000000ffff457224 */ /* 0x000fc400078e0016 */
[----:B------:R-:W-:Y:S01]  /*6cc30*/  IMAD.MOV.U32 R22, RZ, RZ, R51 ;  /* 0x000000ffff167224 */ /* 0x000fe200078e0033 */
[----:B------:R-:W-:Y:S01]  /*6cc40*/  STL.64 [R1+0x58], R26 ;  /* 0x0000581a01007387 */ /* 0x000fe20000100a00 */
[----:B------:R-:W-:Y:S02]  /*6cc50*/  IMAD.MOV.U32 R86, RZ, RZ, R23 ;  /* 0x000000ffff567224 */ /* 0x000fe400078e0017 */
[----:B------:R-:W-:Y:S01]  /*6cc60*/  IMAD.MOV.U32 R87, RZ, RZ, R21 ;  /* 0x000000ffff577224 */ /* 0x000fe200078e0015 */
[----:B------:R-:W-:Y:S01]  /*6cc70*/  STL.64 [R1+0x60], R28 ;  /* 0x0000601c01007387 */ /* 0x000fe20000100a00 */
[----:B------:R-:W-:Y:S02]  /*6cc80*/  IMAD.MOV.U32 R68, RZ, RZ, R20 ;  /* 0x000000ffff447224 */ /* 0x000fe400078e0014 */
[----:B------:R-:W-:Y:S01]  /*6cc90*/  IMAD.MOV.U32 R71, RZ, RZ, R19 ;  /* 0x000000ffff477224 */ /* 0x000fe200078e0013 */
[----:B------:R-:W-:Y:S01]  /*6cca0*/  STL.64 [R1+0x68], R30 ;  /* 0x0000681e01007387 */ /* 0x000fe20000100a00 */
        /* <DEDUP_REMOVED lines=21> */
[----:B------:R-:W-:-:S03]  /*6ce00*/  IMAD.MOV.U32 R84, RZ, RZ, R4 ;  /* 0x000000ffff547224 */ /* 0x000fc600078e0004 */
[----:B------:R-:W-:Y:S04]  /*6ce10*/  STL.64 [R1+0xa8], R46 ;  /* 0x0000a82e01007387 */ /* 0x000fe80000100a00 */
        /* <DEDUP_REMOVED lines=9> */
[----:B------:R0:W-:Y:S04]  /*6ceb0*/  STL.64 [R1+0xf8], R66 ;  /* 0x0000f84201007387 */ /* 0x0001e80000100a00 */
[----:B0-----:R-:W2:Y:S04]  /*6cec0*/  LDL.LU.64 R66, [R1+0x19c8] ;  /* 0x0019c80001427983 */ /* 0x001ea80000300a00 */
[----:B------:R-:W2:Y:S04]  /*6ced0*/  LDL.LU.64 R64, [R1+0x19c0] ;  /* 0x0019c00001407983 */ /* 0x000ea80000300a00 */
[----:B------:R-:W3:Y:S04]  /*6cee0*/  LDL.LU.64 R62, [R1+0x19b8] ;  /* 0x0019b800013e7983 */ /* 0x000ee80000300a00 */
[----:B------:R-:W3:Y:S04]  /*6cef0*/  LDL.LU.64 R60, [R1+0x19b0] ;  /* 0x0019b000013c7983 */ /* 0x000ee80000300a00 */
[----:B------:R-:W2:Y:S04]  /*6cf00*/  LDL.LU.64 R58, [R1+0x19a8] ;  /* 0x0019a800013a7983 */ /* 0x000ea80000300a00 */
        /* <DEDUP_REMOVED lines=13> */
[----:B------:R-:W3:Y:S04]  /*6cfe0*/  LDL.LU.64 R30, [R1+0x1938] ;  /* 0x00193800011e7983 */ /* 0x000ee80000300a00 */
[----:B------:R-:W3:Y:S04]  /*6cff0*/  LDL.LU.64 R28, [R1+0x1930] ;  /* 0x00193000011c7983 */ /* 0x000ee80000300a00 */
[----:B------:R-:W4:Y:S04]  /*6d000*/  LDL.LU.64 R26, [R1+0x1928] ;  /* 0x00192800011a7983 */ /* 0x000f280000300a00 */
[----:B------:R-:W4:Y:S04]  /*6d010*/  LDL.LU.64 R24, [R1+0x1920] ;  /* 0x0019200001187983 */ /* 0x000f280000300a00 */
[----:B------:R-:W5:Y:S04]  /*6d020*/  LDL.LU R23, [R1+0x191c] ;  /* 0x00191c0001177983 */ /* 0x000f680000300800 */
        /* <DEDUP_REMOVED lines=17> */
[----:B------:R-:W5:Y:S01]  /*6d140*/  LDL.LU R4, [R1+0xf4] ;  /* 0x0000f40001047983 */ /* 0x000f620000300800 */
[----:B--2---:R-:W-:-:S02]  /*6d150*/  F2FP.F16.F32.PACK_AB R2, R34, R32 ;  /* 0x000000202202723e */ /* 0x004fc400000000ff */
[----:B---3--:R-:W-:Y:S02]  /*6d160*/  F2FP.F16.F32.PACK_AB R3, R30, R28 ;  /* 0x0000001c1e03723e */ /* 0x008fe400000000ff */
[----:B----4-:R-:W-:Y:S02]  /*6d170*/  F2FP.F16.F32.PACK_AB R92, R26, R24 ;  /* 0x000000181a5c723e */ /* 0x010fe400000000ff */
[----:B------:R-:W-:Y:S02]  /*6d180*/  F2FP.F16.F32.PACK_AB R0, R27, R25 ;  /* 0x000000191b00723e */ /* 0x000fe400000000ff */
[----:B-----5:R-:W-:Y:S01]  /*6d190*/  F2FP.F16.F32.PACK_AB R93, R23, R21 ;  /* 0x00000015175d723e */ /* 0x020fe200000000ff */
        /* <DEDUP_REMOVED lines=19> */
[----:B------:R-:W-:Y:S04]  /*6d2d0*/  STL [R1+0x18a4], R92 ;  /* 0x0018a45c01007387 */ /* 0x000fe80000100800 */
[----:B------:R1:W-:Y:S01]  /*6d2e0*/  STL [R1+0x18a8], R3 ;  /* 0x0018a80301007387 */ /* 0x0003e20000100800 */
[----:B0-----:R-:W-:-:S03]  /*6d2f0*/  F2FP.F16.F32.PACK_AB R93, R50, R48 ;  /* 0x00000030325d723e */ /* 0x001fc600000000ff */
[----:B------:R0:W-:Y:S04]  /*6d300*/  STL [R1+0x1e4], R0 ;  /* 0x0001e40001007387 */ /* 0x0001e80000100800 */
[----:B------:R2:W-:Y:S01]  /*6d310*/  STL [R1+0x18ac], R2 ;  /* 0x0018ac0201007387 */ /* 0x0005e20000100800 */
[----:B-1----:R-:W-:Y:S02]  /*6d320*/  F2FP.F16.F32.PACK_AB R3, R38, R36 ;  /* 0x000000242603723e */ /* 0x002fe400000000ff */
[----:B0-----:R-:W-:Y:S02]  /*6d330*/  F2FP.F16.F32.PACK_AB R0, R31, R29 ;  /* 0x0000001d1f00723e */ /* 0x001fe400000000ff */
[----:B--2---:R-:W-:-:S03]  /*6d340*/  F2FP.F16.F32.PACK_AB R2, R39, R37 ;  /* 0x000000252702723e */ /* 0x004fc600000000ff */
[----:B------:R0:W-:Y:S02]  /*6d350*/  STL [R1+0x1e8], R0 ;  /* 0x0001e80001007387 */ /* 0x0001e40000100800 */
[----:B0-----:R-:W-:-:S05]  /*6d360*/  F2FP.F16.F32.PACK_AB R0, R35, R33 ;  /* 0x000000212300723e */ /* 0x001fca00000000ff */
[----:B------:R0:W-:Y:S04]  /*6d370*/  STL [R1+0x18b0], R0 ;  /* 0x0018b00001007387 */ /* 0x0001e80000100800 */
[----:B------:R1:W-:Y:S04]  /*6d380*/  STL [R1+0x1d0], R3 ;  /* 0x0001d00301007387 */ /* 0x0003e80000100800 */
[----:B------:R2:W-:Y:S01]  /*6d390*/  STL [R1+0x1c0], R2 ;  /* 0x0001c00201007387 */ /* 0x0005e20000100800 */
[----:B0-----:R-:W-:Y:S02]  /*6d3a0*/  F2FP.F16.F32.PACK_AB R0, R42, R40 ;  /* 0x000000282a00723e */ /* 0x001fe400000000ff */
[----:B-1----:R-:W-:-:S03]  /*6d3b0*/  F2FP.F16.F32.PACK_AB R3, R43, R41 ;  /* 0x000000292b03723e */ /* 0x002fc600000000ff */
[----:B------:R0:W-:Y:S01]  /*6d3c0*/  STL [R1+0x1d4], R0 ;  /* 0x0001d40001007387 */ /* 0x0001e20000100800 */
[----:B--2---:R-:W-:-:S03]  /*6d3d0*/  F2FP.F16.F32.PACK_AB R2, R46, R44 ;  /* 0x0000002c2e02723e */ /* 0x004fc600000000ff */
[----:B------:R-:W-:Y:S01]  /*6d3e0*/  STL [R1+0x1c4], R3 ;  /* 0x0001c40301007387 */ /* 0x000fe20000100800 */
[----:B0-----:R-:W-:-:S05]  /*6d3f0*/  F2FP.F16.F32.PACK_AB R0, R47, R45 ;  /* 0x0000002d2f00723e */ /* 0x001fca00000000ff */
[----:B------:R0:W-:Y:S04]  /*6d400*/  STL [R1+0x18b8], R0 ;  /* 0x0018b80001007387 */ /* 0x0001e80000100800 */
[----:B------:R-:W-:Y:S04]  /*6d410*/  STL [R1+0x1d8], R2 ;  /* 0x0001d80201007387 */ /* 0x000fe80000100800 */
[----:B------:R-:W-:Y:S01]  /*6d420*/  STL [R1+0x18b4], R93 ;  /* 0x0018b45d01007387 */ /* 0x000fe20000100800 */
[----:B0-----:R-:W-:-:S03]  /*6d430*/  F2FP.F16.F32.PACK_AB R0, R51, R49 ;  /* 0x000000313300723e */ /* 0x001fc600000000ff */
[----:B------:R-:W2:Y:S04]  /*6d440*/  LDL.LU R4, [R1+0x5c] ;  /* 0x00005c0001047983 */ /* 0x000ea80000300800 */
[----:B--2---:R0:W-:Y:S04]  /*6d450*/  STL [R1+0x1908], R4 ;  /* 0x0019080401007387 */ /* 0x0041e80000100800 */
[----:B------:R1:W-:Y:S04]  /*6d460*/  STL [R1+0x1cc], R0 ;  /* 0x0001cc0001007387 */ /* 0x0003e80000100800 */
[----:B0-----:R-:W2:Y:S04]  /*6d470*/  LDL.LU R4, [R1+0x50] ;  /* 0x0000500001047983 */ /* 0x001ea80000300800 */
[----:B--2---:R0:W-:Y:S04]  /*6d480*/  STL [R1+0x1910], R4 ;  /* 0x0019100401007387 */ /* 0x0041e80000100800 */
[----:B------:R-:W2:Y:S01]  /*6d490*/  LDL.LU R5, [R1+0x54] ;  /* 0x0000540001057983 */ /* 0x000ea20000300800 */
[----:B-1----:R-:W-:-:S02]  /*6d4a0*/  F2FP.F16.F32.PACK_AB R0, R55, R53 ;  /* 0x000000353700723e */ /* 0x002fc400000000ff */
[----:B------:R-:W-:Y:S02]  /*6d4b0*/  F2FP.F16.F32.PACK_AB R2, R54, R52 ;  /* 0x000000343602723e */ /* 0x000fe400000000ff */
[----:B------:R-:W-:Y:S01]  /*6d4c0*/  F2FP.F16.F32.PACK_AB R29, R85, R84 ;  /* 0x00000054551d723e */ /* 0x000fe200000000ff */
[----:B0-----:R-:W-:Y:S01]  /*6d4d0*/  IMAD.MOV.U32 R4, RZ, RZ, R87 ;  /* 0x000000ffff047224 */ /* 0x001fe200078e0057 */
[----:B--2---:R0:W-:Y:S04]  /*6d4e0*/  STL [R1+0x190c], R5 ;  /* 0x00190c0501007387 */ /* 0x0041e80000100800 */
[----:B0-----:R-:W2:Y:S01]  /*6d4f0*/  LDL.LU R5, [R1+0x58] ;  /* 0x0000580001057983 */ /* 0x001ea20000300800 */
[----:B------:R-:W-:Y:S02]  /*6d500*/  F2FP.F16.F32.PACK_AB R28, R83, R82 ;  /* 0x00000052531c723e */ /* 0x000fe400000000ff */
[----:B------:R-:W-:-:S02]  /*6d510*/  F2FP.F16.F32.PACK_AB R30, R81, R80 ;  /* 0x00000050511e723e */ /* 0x000fc400000000ff */
[----:B------:R-:W-:Y:S01]  /*6d520*/  F2FP.F16.F32.PACK_AB R91, R69, R68 ;  /* 0x00000044455b723e */ /* 0x000fe200000000ff */
[----:B--2---:R-:W-:Y:S04]  /*6d530*/  STL [R1+0x1914], R5 ;  /* 0x0019140501007387 */ /* 0x004fe80000100800 */
[----:B------:R-:W2:Y:S04]  /*6d540*/  LDL.LU R6, [R1+0x68] ;  /* 0x0000680001067983 */ /* 0x000ea80000300800 */
[----:B------:R-:W2:Y:S04]  /*6d550*/  LDL.LU R7, [R1+0x60] ;  /* 0x0000600001077983 */ /* 0x000ea80000300800 */
[----:B------:R-:W3:Y:S04]  /*6d560*/  LDL.LU R8, [R1+0x6c] ;  /* 0x00006c0001087983 */ /* 0x000ee80000300800 */
[----:B------:R-:W3:Y:S04]  /*6d570*/  LDL.LU R9, [R1+0x64] ;  /* 0x0000640001097983 */ /* 0x000ee80000300800 */
[----:B------:R-:W4:Y:S04]  /*6d580*/  LDL.LU R10, [R1+0x78] ;  /* 0x00007800010a7983 */ /* 0x000f280000300800 */
[----:B------:R-:W4:Y:S04]  /*6d590*/  LDL.LU R11, [R1+0x70] ;  /* 0x00007000010b7983 */ /* 0x000f280000300800 */
[----:B------:R-:W5:Y:S04]  /*6d5a0*/  LDL.LU R12, [R1+0x7c] ;  /* 0x00007c00010c7983 */ /* 0x000f680000300800 */
[----:B------:R-:W5:Y:S04]  /*6d5b0*/  LDL.LU R13, [R1+0x74] ;  /* 0x00007400010d7983 */ /* 0x000f680000300800 */
        /* <DEDUP_REMOVED lines=14> */
[----:B------:R0:W-:Y:S04]  /*6d6a0*/  STL [R1+0x18bc], R0 ;  /* 0x0018bc0001007387 */ /* 0x0001e80000100800 */
[----:B------:R-:W-:Y:S01]  /*6d6b0*/  STL [R1+0x1b0], R2 ;  /* 0x0001b00201007387 */ /* 0x000fe20000100800 */
[----:B0-----:R-:W-:-:S05]  /*6d6c0*/  F2FP.F16.F32.PACK_AB R0, R58, R56 ;  /* 0x000000383a00723e */ /* 0x001fca00000000ff */
[----:B------:R-:W-:Y:S04]  /*6d6d0*/  STL [R1+0x1b4], R0 ;  /* 0x0001b40001007387 */ /* 0x000fe80000100800 */
[----:B------:R0:W-:Y:S04]  /*6d6e0*/  STL [R1+0x190], R29 ;  /* 0x0001901d01007387 */ /* 0x0001e80000100800 */
[----:B------:R1:W-:Y:S01]  /*6d6f0*/  STL [R1+0x180], R28 ;  /* 0x0001801c01007387 */ /* 0x0003e20000100800 */
[----:B------:R-:W-:Y:S01]  /*6d700*/  IMAD.MOV.U32 R5, RZ, RZ, R86 ;  /* 0x000000ffff057224 */ /* 0x000fe200078e0056 */
[----:B0-----:R-:W-:-:S02]  /*6d710*/  F2FP.F16.F32.PACK_AB R29, R79, R78 ;  /* 0x0000004e4f1d723e */ /* 0x001fc400000000ff */
[----:B------:R0:W-:Y:S01]  /*6d720*/  STL [R1+0x194], R30 ;  /* 0x0001941e01007387 */ /* 0x0001e20000100800 */
[----:B-1----:R-:W-:-:S03]  /*6d730*/  F2FP.F16.F32.PACK_AB R28, R77, R76 ;  /* 0x0000004c4d1c723e */ /* 0x002fc600000000ff */
[----:B------:R1:W-:Y:S01]  /*6d740*/  STL [R1+0x184], R29 ;  /* 0x0001841d01007387 */ /* 0x0003e20000100800 */
[----:B------:R-:W-:-:S03]  /*6d750*/  F2FP.F16.F32.PACK_AB R4, R5, R4 ;  /* 0x000000040504723e */ /* 0x000fc600000000ff */
[----:B------:R1:W-:Y:S01]  /*6d760*/  STL [R1+0x198], R28 ;  /* 0x0001981c01007387 */ /* 0x0003e20000100800 */
[----:B0-----:R-:W-:Y:S02]  /*6d770*/  F2FP.F16.F32.PACK_AB R30, R75, R74 ;  /* 0x0000004a4b1e723e */ /* 0x001fe400000000ff */
[----:B-1----:R-:W-:-:S03]  /*6d780*/  F2FP.F16.F32.PACK_AB R29, R73, R72 ;  /* 0x00000048491d723e */ /* 0x002fc600000000ff */
[----:B------:R-:W-:Y:S01]  /*6d790*/  STL [R1+0x188], R30 ;  /* 0x0001881e01007387 */ /* 0x000fe20000100800 */
[----:B------:R-:W-:-:S03]  /*6d7a0*/  F2FP.F16.F32.PACK_AB R28, R71, R70 ;  /* 0x00000046471c723e */ /* 0x000fc600000000ff */
[----:B------:R-:W-:Y:S04]  /*6d7b0*/  STL [R1+0x19c], R29 ;  /* 0x00019c1d01007387 */ /* 0x000fe80000100800 */
[----:B------:R-:W-:Y:S04]  /*6d7c0*/  STL [R1+0x170], R91 ;  /* 0x0001705b01007387 */ /* 0x000fe80000100800 */
[----:B------:R-:W-:Y:S04]  /*6d7d0*/  STL [R1+0x18c], R28 ;  /* 0x00018c1c01007387 */ /* 0x000fe80000100800 */
[----:B------:R-:W2:Y:S04]  /*6d7e0*/  LDL.LU R5, [R1+0x1914] ;  /* 0x0019140001057983 */ /* 0x000ea80000300800 */
[----:B------:R0:W-:Y:S04]  /*6d7f0*/  STL [R1+0x160], R4 ;  /* 0x0001600401007387 */ /* 0x0001e80000100800 */
[----:B0-----:R-:W2:Y:S02]  /*6d800*/  LDL.LU R4, [R1+0x1910] ;  /* 0x0019100001047983 */ /* 0x001ea40000300800 */
[----:B--2---:R-:W-:-:S02]  /*6d810*/  F2FP.F16.F32.PACK_AB R4, R5, R4 ;  /* 0x000000040504723e */ /* 0x004fc400000000ff */
[----:B------:R-:W2:Y:S04]  /*6d820*/  LDL.LU R5, [R1+0x190c] ;  /* 0x00190c0001057983 */ /* 0x000ea80000300800 */
[----:B------:R0:W-:Y:S04]  /*6d830*/  STL [R1+0x174], R4 ;  /* 0x0001740401007387 */ /* 0x0001e80000100800 */
[----:B0-----:R-:W2:Y:S01]  /*6d840*/  LDL.LU R4, [R1+0x1908] ;  /* 0x0019080001047983 */ /* 0x001ea20000300800 */
[----:B------:R-:W-:Y:S02]  /*6d850*/  F2FP.F16.F32.PACK_AB R7, R6, R7 ;  /* 0x000000070607723e */ /* 0x000fe400000000ff */
[----:B---3--:R-:W-:-:S02]  /*6d860*/  F2FP.F16.F32.PACK_AB R9, R8, R9 ;  /* 0x000000090809723e */ /* 0x008fc400000000ff */
[----:B----4-:R-:W-:Y:S02]  /*6d870*/  F2FP.F16.F32.PACK_AB R11, R10, R11 ;  /* 0x0000000b0a0b723e */ /* 0x010fe400000000ff */
[----:B-----5:R-:W-:Y:S02]  /*6d880*/  F2FP.F16.F32.PACK_AB R13, R12, R13 ;  /* 0x0000000d0c0d723e */ /* 0x020fe400000000ff */
[----:B------:R-:W-:Y:S02]  /*6d890*/  F2FP.F16.F32.PACK_AB R15, R14, R15 ;  /* 0x0000000f0e0f723e */ /* 0x000fe400000000ff */
[----:B------:R-:W-:Y:S02]  /*6d8a0*/  F2FP.F16.F32.PACK_AB R17, R16, R17 ;  /* 0x000000111011723e */ /* 0x000fe400000000ff */
[----:B------:R-:W-:Y:S02]  /*6d8b0*/  F2FP.F16.F32.PACK_AB R19, R18, R19 ;  /* 0x000000131213723e */ /* 0x000fe400000000ff */
[----:B------:R-:W-:-:S02]  /*6d8c0*/  F2FP.F16.F32.PACK_AB R22, R20, R22 ;  /* 0x000000161416723e */ /* 0x000fc400000000ff */
[----:B--2---:R-:W-:Y:S02]  /*6d8d0*/  F2FP.F16.F32.PACK_AB R5, R4, R5 ;  /* 0x000000050405723e */ /* 0x004fe400000000ff */
[----:B------:R-:W2:Y:S04]  /*6d8e0*/  LDL.LU R4, [R1+0x1904] ;  /* 0x0019040001047983 */ /* 0x000ea80000300800 */
[----:B------:R0:W-:Y:S04]  /*6d8f0*/  STL [R1+0x164], R5 ;  /* 0x0001640501007387 */ /* 0x0001e80000100800 */
[----:B0-----:R-:W2:Y:S04]  /*6d900*/  LDL.LU R5, [R1+0x1900] ;  /* 0x0019000001057983 */ /* 0x001ea80000300800 */
[----:B------:R-:W3:Y:S04]  /*6d910*/  LDL.LU R6, [R1+0x18fc] ;  /* 0x0018fc0001067983 */ /* 0x000ee80000300800 */
[----:B------:R0:W-:Y:S04]  /*6d920*/  STL [R1+0x178], R7 ;  /* 0x0001780701007387 */ /* 0x0001e80000100800 */
[----:B0-----:R-:W3:Y:S04]  /*6d930*/  LDL.LU R7, [R1+0x18f8] ;  /* 0x0018f80001077983 */ /* 0x001ee80000300800 */
[----:B------:R-:W4:Y:S04]  /*6d940*/  LDL.LU R8, [R1+0x18f4] ;  /* 0x0018f40001087983 */ /* 0x000f280000300800 */
[----:B------:R0:W-:Y:S04]  /*6d950*/  STL [R1+0x168], R9 ;  /* 0x0001680901007387 */ /* 0x0001e80000100800 */
[----:B0-----:R-:W4:Y:S04]  /*6d960*/  LDL.LU R9, [R1+0x18f0] ;  /* 0x0018f00001097983 */ /* 0x001f280000300800 */
[----:B------:R-:W5:Y:S04]  /*6d970*/  LDL.LU R10, [R1+0x18ec] ;  /* 0x0018ec00010a7983 */ /* 0x000f680000300800 */
[----:B------:R0:W-:Y:S04]  /*6d980*/  STL [R1+0x17c], R11 ;  /* 0x00017c0b01007387 */ /* 0x0001e80000100800 */
[----:B0-----:R-:W5:Y:S04]  /*6d990*/  LDL.LU R11, [R1+0x18e8] ;  /* 0x0018e800010b7983 */ /* 0x001f680000300800 */
        /* <DEDUP_REMOVED lines=14> */
[----:B0-----:R-:W5:Y:S01]  /*6da80*/  LDL.LU R22, [R1+0x18c0] ;  /* 0x0018c00001167983 */ /* 0x001f620000300800 */
[----:B------:R-:W-:-:S02]  /*6da90*/  F2FP.F16.F32.PACK_AB R2, R59, R57 ;  /* 0x000000393b02723e */ /* 0x000fc400000000ff */
[----:B------:R-:W-:Y:S02]  /*6daa0*/  F2FP.F16.F32.PACK_AB R3, R62, R60 ;  /* 0x0000003c3e03723e */ /* 0x000fe400000000ff */
[----:B------:R-:W-:Y:S02]  /*6dab0*/  F2FP.F16.F32.PACK_AB R93, R63, R61 ;  /* 0x0000003d3f5d723e */ /* 0x000fe400000000ff */
[----:B------:R-:W-:Y:S02]  /*6dac0*/  F2FP.F16.F32.PACK_AB R92, R66, R64 ;  /* 0x00000040425c723e */ /* 0x000fe400000000ff */
[----:B------:R-:W-:Y:S02]  /*6dad0*/  F2FP.F16.F32.PACK_AB R0, R67, R65 ;  /* 0x000000414300723e */ /* 0x000fe400000000ff */
[----:B------:R-:W0:Y:S01]  /*6dae0*/  LDTM.x64 R28, tmem[UR6+0x80] ;  /* 0x00008006001c79ee */ /* 0x000e220008340000 */
[----:B------:R-:W-:Y:S02]  /*6daf0*/  F2FP.F16.F32.PACK_AB R25, R25, R27 ;  /* 0x0000001b1919723e */ /* 0x000fe400000000ff */
[----:B------:R-:W-:-:S02]  /*6db00*/  F2FP.F16.F32.PACK_AB R24, R24, R26 ;  /* 0x0000001a1818723e */ /* 0x000fc400000000ff */
[----:B------:R-:W-:Y:S01]  /*6db10*/  F2FP.F16.F32.PACK_AB R21, R21, R23 ;  /* 0x000000171515723e */ /* 0x000fe200000000ff */
[----:B------:R-:W-:Y:S04]  /*6db20*/  STL [R1+0x158], R25 ;  /* 0x0001581901007387 */ /* 0x000fe80000100800 */
[----:B------:R-:W-:Y:S04]  /*6db30*/  STL [R1+0x148], R24 ;  /* 0x0001481801007387 */ /* 0x000fe80000100800 */
[----:B------:R-:W-:Y:S01]  /*6db40*/  STL [R1+0x15c], R21 ;  /* 0x00015c1501007387 */ /* 0x000fe20000100800 */
[----:B0-----:R-:W-:-:S02]  /*6db50*/  F2FP.F16.F32.PACK_AB R67, R67, R65 ;  /* 0x000000414343723e */ /* 0x001fc400000000ff */
[----:B------:R-:W-:Y:S02]  /*6db60*/  F2FP.F16.F32.PACK_AB R70, R70, R68 ;  /* 0x000000444646723e */ /* 0x000fe400000000ff */
[----:B--2---:R-:W-:Y:S02]  /*6db70*/  F2FP.F16.F32.PACK_AB R5, R5, R4 ;  /* 0x000000040505723e */ /* 0x004fe400000000ff */
[----:B------:R-:W-:Y:S02]  /*6db80*/  F2FP.F16.F32.PACK_AB R4, R30, R28 ;  /* 0x0000001c1e04723e */ /* 0x000fe400000000ff */
[----:B---3--:R-:W-:Y:S02]  /*6db90*/  F2FP.F16.F32.PACK_AB R6, R7, R6 ;  /* 0x000000060706723e */ /* 0x008fe400000000ff */
[----:B----4-:R-:W-:Y:S02]  /*6dba0*/  F2FP.F16.F32.PACK_AB R8, R9, R8 ;  /* 0x000000080908723e */ /* 0x010fe400000000ff */
[----:B-----5:R-:W-:-:S02]  /*6dbb0*/  F2FP.F16.F32.PACK_AB R10, R11, R10 ;  /* 0x0000000a0b0a723e */ /* 0x020fc400000000ff */
[----:B------:R-:W-:Y:S02]  /*6dbc0*/  F2FP.F16.F32.PACK_AB R12, R13, R12 ;  /* 0x0000000c0d0c723e */ /* 0x000fe400000000ff */
[----:B------:R-:W-:Y:S02]  /*6dbd0*/  F2FP.F16.F32.PACK_AB R14, R15, R14 ;  /* 0x0000000e0f0e723e */ /* 0x000fe400000000ff */
[----:B------:R-:W-:Y:S02]  /*6dbe0*/  F2FP.F16.F32.PACK_AB R16, R17, R16 ;  /* 0x000000101110723e */ /* 0x000fe400000000ff */
[----:B------:R-:W-:Y:S02]  /*6dbf0*/  F2FP.F16.F32.PACK_AB R18, R19, R18 ;  /* 0x000000121312723e */ /* 0x000fe400000000ff */
[----:B------:R-:W-:-:S05]  /*6dc00*/  F2FP.F16.F32.PACK_AB R20, R22, R20 ;  /* 0x000000141614723e */ /* 0x000fca00000000ff */
        /* <DEDUP_REMOVED lines=8> */
[----:B------:R1:W-:Y:S04]  /*6dc90*/  STL [R1+0x12c], R5 ;  /* 0x00012c0501007387 */ /* 0x0003e80000100800 */
[----:B------:R2:W-:Y:S01]  /*6dca0*/  STL [R1+0x110], R4 ;  /* 0x0001100401007387 */ /* 0x0005e20000100800 */
[----:B0-----:R-:W-:-:S02]  /*6dcb0*/  F2FP.F16.F32.PACK_AB R6, R31, R29 ;  /* 0x0000001d1f06723e */ /* 0x001fc400000000ff */
        /* <DEDUP_REMOVED lines=34> */
[----:B------:R-:W-:Y:S04]  /*6dee0*/  STL [R1+0xc4], R67 ;  /* 0x0000c44301007387 */ /* 0x000fe80000100800 */
[----:B------:R0:W-:Y:S04]  /*6def0*/  STL [R1+0xd4], R4 ;  /* 0x0000d40401007387 */ /* 0x0001e80000100800 */
[----:B------:R-:W2:Y:S04]  /*6df00*/  LDL.LU R68, [R1+0x1d8] ;  /* 0x0001d80001447983 */ /* 0x000ea80000300800 */
[----:B------:R1:W-:Y:S01]  /*6df10*/  STL [R1+0xd8], R70 ;  /* 0x0000d84601007387 */ /* 0x0003e20000100800 */
[----:B------:R-:W-:-:S02]  /*6df20*/  F2FP.F16.F32.PACK_AB R69, R71, R69 ;  /* 0x000000454745723e */ /* 0x000fc400000000ff */
[----:B------:R-:W-:Y:S01]  /*6df30*/  F2FP.F16.F32.PACK_AB R72, R74, R72 ;  /* 0x000000484a48723e */ /* 0x000fe200000000ff */
[----:B0-----:R-:W0:Y:S01]  /*6df40*/  LDTM.x64 R4, tmem[UR6+0xc0] ;  /* 0x0000c006000479ee */ /* 0x001e220008340000 */
[----:B------:R-:W-:Y:S01]  /*6df50*/  F2FP.F16.F32.PACK_AB R73, R75, R73 ;  /* 0x000000494b49723e */ /* 0x000fe200000000ff */
[----:B------:R-:W-:Y:S01]  /*6df60*/  NOP ;  /* 0x0000000000007918 */ /* 0x000fe20000000000 */
[----:B------:R-:W-:Y:S01]  /*6df70*/  F2FP.F16.F32.PACK_AB R76, R78, R76 ;  /* 0x0000004c4e4c723e */ /* 0x000fe200000000ff */
[----:B------:R-:W3:Y:S01]  /*6df80*/  LDCU UR6, c[0x0][0x39c] ;  /* 0x00007380ff0677ac */ /* 0x000ee20008000800 */
[----:B-1----:R-:W-:Y:S02]  /*6df90*/  IMAD.MOV.U32 R70, RZ, RZ, R0 ;  /* 0x000000ffff467224 */ /* 0x002fe400078e0000 */
[----:B------:R-:W4:Y:S04]  /*6dfa0*/  LDL.LU R0, [R1+0x18bc] ;  /* 0x0018bc0001007983 */ /* 0x000f280000300800 */
[----:B------:R-:W5:Y:S04]  /*6dfb0*/  LDL.LU R71, [R1+0x1b4] ;  /* 0x0001b40001477983 */ /* 0x000f680000300800 */
[----:B------:R1:W-:Y:S04]  /*6dfc0*/  STL [R1+0xc8], R69 ;  /* 0x0000c84501007387 */ /* 0x0003e80000100800 */
[----:B-1----:R-:W2:Y:S04]  /*6dfd0*/  LDL.LU R69, [R1+0x1d4] ;  /* 0x0001d40001457983 */ /* 0x002ea80000300800 */
[----:B------:R-:W2:Y:S04]  /*6dfe0*/  LDL.LU R74, [R1+0x1d0] ;  /* 0x0001d000014a7983 */ /* 0x000ea80000300800 */
[----:B------:R1:W-:Y:S04]  /*6dff0*/  STL [R1+0xdc], R72 ;  /* 0x0000dc4801007387 */ /* 0x0003e80000100800 */
[----:B-1----:R-:W2:Y:S01]  /*6e000*/  LDL.LU R72, [R1+0x1b0] ;  /* 0x0001b00001487983 */ /* 0x002ea20000300800 */
[----:B----4-:R-:W-:-:S03]  /*6e010*/  IMAD.MOV.U32 R75, RZ, RZ, R0 ;  /* 0x000000ffff4b7224 */ /* 0x010fc600078e0000 */
[----:B------:R-:W4:Y:S04]  /*6e020*/  LDL.LU R0, [R1+0x18b8] ;  /* 0x0018b80001007983 */ /* 0x000f280000300800 */
[----:B------:R1:W-:Y:S04]  /*6e030*/  STL [R1+0xcc], R73 ;  /* 0x0000cc4901007387 */ /* 0x0003e80000100800 */
[----:B-1----:R-:W2:Y:S04]  /*6e040*/  LDL.LU R73, [R1+0x1cc] ;  /* 0x0001cc0001497983 */ /* 0x002ea80000300800 */
[----:B------:R-:W2:Y:S04]  /*6e050*/  LDL.LU R78, [R1+0x1c0] ;  /* 0x0001c000014e7983 */ /* 0x000ea80000300800 */
[----:B------:R1:W-:Y:S02]  /*6e060*/  STL [R1+0xb0], R76 ;  /* 0x0000b04c01007387 */ /* 0x0003e40000100800 */
[----:B-1----:R-:W-:-:S02]  /*6e070*/  IMAD.MOV.U32 R76, RZ, RZ, R93 ;  /* 0x000000ffff4c7224 */ /* 0x002fc400078e005d */
[----:B------:R-:W3:Y:S01]  /*6e080*/  LDL.LU R93, [R1+0x18b4] ;  /* 0x0018b400015d7983 */ /* 0x000ee20000300800 */
[----:B------:R-:W-:Y:S02]  /*6e090*/  F2FP.F16.F32.PACK_AB R79, R79, R77 ;  /* 0x0000004d4f4f723e */ /* 0x000fe400000000ff */
[----:B------:R-:W-:Y:S01]  /*6e0a0*/  F2FP.F16.F32.PACK_AB R82, R82, R80 ;  /* 0x000000505252723e */ /* 0x000fe200000000ff */
[----:B------:R-:W3:Y:S01]  /*6e0b0*/  LDL.LU R77, [R1+0x1c4] ;  /* 0x0001c400014d7983 */ /* 0x000ee20000300800 */
[----:B------:R-:W-:-:S03]  /*6e0c0*/  IMAD.MOV.U32 R80, RZ, RZ, R2 ;  /* 0x000000ffff507224 */ /* 0x000fc600078e0002 */
[----:B------:R4:W-:Y:S01]  /*6e0d0*/  STL [R1+0xa0], R79 ;  /* 0x0000a04f01007387 */ /* 0x0009e20000100800 */
[----:B------:R-:W-:Y:S01]  /*6e0e0*/  F2FP.F16.F32.PACK_AB R81, R83, R81 ;  /* 0x000000515351723e */ /* 0x000fe200000000ff */
[----:B------:R-:W-:Y:S01]  /*6e0f0*/  IMAD.MOV.U32 R83, RZ, RZ, R75 ;  /* 0x000000ffff537224 */ /* 0x000fe200078e004b */
[----:B------:R-:W-:Y:S02]  /*6e100*/  F2FP.F16.F32.PACK_AB R75, R87, R85 ;  /* 0x00000055574b723e */ /* 0x000fe400000000ff */
[----:B0-----:R-:W-:Y:S01]  /*6e110*/  F2FP.F16.F32.PACK_AB R4, R6, R4 ;  /* 0x000000040604723e */ /* 0x001fe200000000ff */
[----:B----4-:R-:W-:Y:S02]  /*6e120*/  IMAD.MOV.U32 R79, RZ, RZ, R0 ;  /* 0x000000ffff4f7224 */ /* 0x010fe400078e0000 */
[----:B------:R-:W4:Y:S04]  /*6e130*/  LDL.LU R0, [R1+0x18b0] ;  /* 0x0018b00001007983 */ /* 0x000f280000300800 */
[----:B------:R-:W4:Y:S04]  /*6e140*/  LDL.LU R2, [R1+0x18ac] ;  /* 0x0018ac0001027983 */ /* 0x000f280000300800 */
[----:B------:R2:W-:Y:S04]  /*6e150*/  STL [R1+0xb4], R82 ;  /* 0x0000b45201007387 */ /* 0x0005e80000100800 */
[----:B------:R0:W-:Y:S01]  /*6e160*/  STL [R1+0xa4], R81 ;  /* 0x0000a45101007387 */ /* 0x0001e20000100800 */
[----:B--2---:R-:W-:Y:S01]  /*6e170*/  IMAD.MOV.U32 R82, RZ, RZ, R78 ;  /* 0x000000ffff527224 */ /* 0x004fe200078e004e */
[----:B------:R-:W-:-:S02]  /*6e180*/  F2FP.F16.F32.PACK_AB R78, R86, R84 ;  /* 0x00000054564e723e */ /* 0x000fc400000000ff */
[----:B0-----:R-:W-:-:S03]  /*6e190*/  F2FP.F16.F32.PACK_AB R81, R90, R88 ;  /* 0x000000585a51723e */ /* 0x001fc600000000ff */
[----:B------:R0:W-:Y:S04]  /*6e1a0*/  STL [R1+0xb8], R78 ;  /* 0x0000b84e01007387 */ /* 0x0001e80000100800 */
[----:B------:R1:W-:Y:S01]  /*6e1b0*/  STL [R1+0xa8], R75 ;  /* 0x0000a84b01007387 */ /* 0x0003e20000100800 */
[----:B0-----:R-:W-:Y:S02]  /*6e1c0*/  IMAD.MOV.U32 R78, RZ, RZ, R74 ;  /* 0x000000ffff4e7224 */ /* 0x001fe400078e004a */
[----:B------:R-:W-:Y:S02]  /*6e1d0*/  IMAD.MOV.U32 R74, RZ, RZ, R68 ;  /* 0x000000ffff4a7224 */ /* 0x000fe400078e0044 */
[----:B-1----:R-:W-:Y:S01]  /*6e1e0*/  IMAD.MOV.U32 R75, RZ, RZ, R69 ;  /* 0x000000ffff4b7224 */ /* 0x002fe200078e0045 */
[----:B------:R-:W-:-:S02]  /*6e1f0*/  F2FP.F16.F32.PACK_AB R69, R91, R89 ;  /* 0x000000595b45723e */ /* 0x000fc400000000ff */
[----:B------:R-:W-:Y:S01]  /*6e200*/  F2FP.F16.F32.PACK_AB R68, R7, R5 ;  /* 0x000000050744723e */ /* 0x000fe200000000ff */
[----:B------:R-:W-:Y:S04]  /*6e210*/  STL [R1+0xbc], R81 ;  /* 0x0000bc5101007387 */ /* 0x000fe80000100800 */
[----:B------:R0:W-:Y:S04]  /*6e220*/  STL [R1+0xac], R69 ;  /* 0x0000ac4501007387 */ /* 0x0001e80000100800 */
[----:B------:R-:W-:Y:S04]  /*6e230*/  STL [R1+0x1880], R68 ;  /* 0x0018804401007387 */ /* 0x000fe80000100800 */
[----:B------:R1:W-:Y:S01]  /*6e240*/  STL [R1+0x90], R4 ;  /* 0x0000900401007387 */ /* 0x0003e20000100800 */
[----:B0-----:R-:W-:-:S02]  /*6e250*/  F2FP.F16.F32.PACK_AB R69, R11, R9 ;  /* 0x000000090b45723e */ /* 0x001fc400000000ff */
[----:B-1----:R-:W-:-:S03]  /*6e260*/  F2FP.F16.F32.PACK_AB R4, R10, R8 ;  /* 0x000000080a04723e */ /* 0x002fc600000000ff */
[----:B------:R-:W-:Y:S04]  /*6e270*/  STL [R1+0x1898], R69 ;  /* 0x0018984501007387 */ /* 0x000fe80000100800 */
[----:B------:R0:W-:Y:S01]  /*6e280*/  STL [R1+0x94], R4 ;  /* 0x0000940401007387 */ /* 0x0001e20000100800 */
[----:B------:R-:W-:Y:S01]  /*6e290*/  IMAD.MOV.U32 R11, RZ, RZ, R70 ;  /* 0x000000ffff0b7224 */ /* 0x000fe200078e0046 */
[----:B------:R-:W-:Y:S01]  /*6e2a0*/  F2FP.F16.F32.PACK_AB R70, R15, R13 ;  /* 0x0000000d0f46723e */ /* 0x000fe200000000ff */
[----:B------:R-:W-:Y:S01]  /*6e2b0*/  IMAD.MOV.U32 R15, RZ, RZ, R92 ;  /* 0x000000ffff0f7224 */ /* 0x000fe200078e005c */
[----:B0-----:R-:W-:Y:S01]  /*6e2c0*/  F2FP.F16.F32.PACK_AB R4, R14, R12 ;  /* 0x0000000c0e04723e */ /* 0x001fe200000000ff */
[----:B------:R-:W-:Y:S01]  /*6e2d0*/  IMAD.MOV.U32 R12, RZ, RZ, R72 ;  /* 0x000000ffff0c7224 */ /* 0x000fe200078e0048 */
[----:B------:R-:W-:Y:S01]  /*6e2e0*/  F2FP.F16.F32.PACK_AB R72, R23, R21 ;  /* 0x000000151748723e */ /* 0x000fe200000000ff */
[----:B------:R-:W-:-:S02]  /*6e2f0*/  IMAD.MOV.U32 R14, RZ, RZ, R3 ;  /* 0x000000ffff0e7224 */ /* 0x000fc400078e0003 */
[----:B------:R-:W-:Y:S01]  /*6e300*/  STL [R1+0x98], R4 ;  /* 0x0000980401007387 */ /* 0x000fe20000100800 */
[----:B------:R-:W-:Y:S01]  /*6e310*/  IMAD.MOV.U32 R23, RZ, RZ, R73 ;  /* 0x000000ffff177224 */ /* 0x000fe200078e0049 */
[----:B------:R-:W-:Y:S02]  /*6e320*/  F2FP.F16.F32.PACK_AB R73, R27, R25 ;  /* 0x000000191b49723e */ /* 0x000fe400000000ff */
[----:B------:R-:W2:Y:S01]  /*6e330*/  LDL R6, [R1+0x314] ;  /* 0x0003140001067983 */ /* 0x000ea20000100800 */
[----:B---3--:R-:W-:-:S03]  /*6e340*/  IMAD.MOV.U32 R27, RZ, RZ, R93 ;  /* 0x000000ffff1b7224 */ /* 0x008fc600078e005d */
[----:B------:R-:W3:Y:S04]  /*6e350*/  LDL.LU R3, [R1+0x18a8] ;  /* 0x0018a80001037983 */ /* 0x000ee80000300800 */
[----:B------:R-:W2:Y:S04]  /*6e360*/  LDL.LU R92, [R1+0x18a4] ;  /* 0x0018a400015c7983 */ /* 0x000ea80000300800 */
[----:B------:R-:W2:Y:S01]  /*6e370*/  LDL.LU R93, [R1+0x18a0] ;  /* 0x0018a000015d7983 */ /* 0x000ea20000300800 */
[----:B-----5:R-:W-:-:S03]  /*6e380*/  IMAD.MOV.U32 R13, RZ, RZ, R71 ;  /* 0x000000ffff0d7224 */ /* 0x020fc600078e0047 */
[----:B------:R-:W5:Y:S01]  /*6e390*/  LDL.LU R88, [R1+0x200] ;  /* 0x0002000001587983 */ /* 0x000f620000300800 */
[----:B------:R-:W-:-:S03]  /*6e3a0*/  F2FP.F16.F32.PACK_AB R69, R18, R16 ;  /* 0x000000101245723e */ /* 0x000fc600000000ff */
[----:B------:R-:W5:Y:S01]  /*6e3b0*/  LDL.LU R89, [R1+0x204] ;  /* 0x0002040001597983 */ /* 0x000f620000300800 */
[----:B------:R-:W-:-:S03]  /*6e3c0*/  F2FP.F16.F32.PACK_AB R71, R19, R17 ;  /* 0x000000111347723e */ /* 0x000fc600000000ff */
[----:B------:R-:W5:Y:S04]  /*6e3d0*/  LDL.LU R90, [R1+0x208] ;  /* 0x00020800015a7983 */ /* 0x000f680000300800 */
[----:B------:R-:W5:Y:S04]  /*6e3e0*/  LDL.LU R91, [R1+0x20c] ;  /* 0x00020c00015b7983 */ /* 0x000f680000300800 */
[----:B------:R-:W3:Y:S04]  /*6e3f0*/  LDL.LU R16, [R1+0x210] ;  /* 0x0002100001107983 */ /* 0x000ee80000300800 */
[----:B------:R-:W3:Y:S04]  /*6e400*/  LDL.LU R17, [R1+0x214] ;  /* 0x0002140001117983 */ /* 0x000ee80000300800 */
[----:B------:R-:W3:Y:S04]  /*6e410*/  LDL.LU R18, [R1+0x218] ;  /* 0x0002180001127983 */ /* 0x000ee80000300800 */
[----:B------:R-:W3:Y:S01]  /*6e420*/  LDL.LU R19, [R1+0x21c] ;  /* 0x00021c0001137983 */ /* 0x000ee20000300800 */
[----:B------:R-:W-:Y:S01]  /*6e430*/  IMAD.MOV.U32 R21, RZ, RZ, R77 ;  /* 0x000000ffff157224 */ /* 0x000fe200078e004d */
[----:B------:R-:W-:Y:S01]  /*6e440*/  F2FP.F16.F32.PACK_AB R77, R26, R24 ;  /* 0x000000181a4d723e */ /* 0x000fe200000000ff */
        /* <DEDUP_REMOVED lines=8> */
[----:B--2---:R-:W-:-:S02]  /*6e4d0*/  IMAD.MOV.U32 R28, RZ, RZ, R93 ;  /* 0x000000ffff1c7224 */ /* 0x004fc400078e005d */
[----:B------:R-:W2:Y:S04]  /*6e4e0*/  LDL.LU R93, [R1+0x189c] ;  /* 0x00189c00015d7983 */ /* 0x000ea80000300800 */
[----:B------:R-:W2:Y:S04]  /*6e4f0*/  LDL.LU R29, [R1+0x1e4] ;  /* 0x0001e400011d7983 */ /* 0x000ea80000300800 */
[----:B------:R-:W2:Y:S01]  /*6e500*/  LDL.LU R30, [R1+0x1e8] ;  /* 0x0001e800011e7983 */ /* 0x000ea20000300800 */
[----:B----4-:R-:W-:Y:S02]  /*6e510*/  IMAD.MOV.U32 R31, RZ, RZ, R0 ;  /* 0x000000ffff1f7224 */ /* 0x010fe400078e0000 */
[----:B------:R-:W0:Y:S01]  /*6e520*/  S2R R0, SR_TID.X ;  /* 0x0000000000007919 */ /* 0x000e220000002100 */
[----:B------:R-:W-:Y:S04]  /*6e530*/  STL.64 [R1+0x1890], R78 ;  /* 0x0018904e01007387 */ /* 0x000fe80000100a00 */
[----:B------:R1:W-:Y:S04]  /*6e540*/  STL.64 [R1+0x1888], R76 ;  /* 0x0018884c01007387 */ /* 0x0003e80000100a00 */
[----:B---3--:R-:W-:Y:S04]  /*6e550*/  STS.128 [R6], R16 ;  /* 0x0000001006007388 */ /* 0x008fe80000000c00 */
[----:B-----5:R3:W-:Y:S01]  /*6e560*/  STS.128 [R6+0x400], R88 ;  /* 0x0004005806007388 */ /* 0x0207e20000000c00 */
[----:B0-----:R-:W-:-:S04]  /*6e570*/  LOP3.LUT R0, R0, 0x7f, RZ, 0xc0, !PT ;  /* 0x0000007f00007812 */ /* 0x001fc800078ec0ff */
[----:B------:R-:W-:Y:S01]  /*6e580*/  LEA R0, R0, UR5, 0x4 ;  /* 0x0000000500007c11 */ /* 0x000fe2000f8e20ff */
[----:B------:R-:W-:Y:S01]  /*6e590*/  IMAD.MOV.U32 R9, RZ, RZ, R80 ;  /* 0x000000ffff097224 */ /* 0x000fe200078e0050 */
[----:B------:R-:W-:Y:S01]  /*6e5a0*/  F2FP.F16.F32.PACK_AB R84, R38, R36 ;  /* 0x000000242654723e */ /* 0x000fe200000000ff */
[----:B------:R-:W-:Y:S01]  /*6e5b0*/  IMAD.MOV.U32 R25, RZ, RZ, R75 ;  /* 0x000000ffff197224 */ /* 0x000fe200078e004b */
[----:B------:R-:W-:Y:S01]  /*6e5c0*/  BAR.SYNC.DEFER_BLOCKING 0x0 ;  /* 0x0000000000007b1d */ /* 0x000fe20000010000 */
[----:B-1----:R-:W-:Y:S02]  /*6e5d0*/  IMAD.MOV.U32 R77, RZ, RZ, R92 ;  /* 0x000000ffff4d7224 */ /* 0x002fe400078e005c */
[----:B------:R-:W-:Y:S02]  /*6e5e0*/  IMAD.MOV.U32 R78, RZ, RZ, R3 ;  /* 0x000000ffff4e7224 */ /* 0x000fe400078e0003 */
[----:B------:R-:W-:Y:S01]  /*6e5f0*/  IMAD.MOV.U32 R79, RZ, RZ, R2 ;  /* 0x000000ffff4f7224 */ /* 0x000fe200078e0002 */
[----:B------:R-:W-:Y:S01]  /*6e600*/  F2FP.F16.F32.PACK_AB R85, R42, R40 ;  /* 0x000000282a55723e */ /* 0x000fe200000000ff */
[----:B------:R-:W-:Y:S01]  /*6e610*/  IMAD.MOV.U32 R20, RZ, RZ, R82 ;  /* 0x000000ffff147224 */ /* 0x000fe200078e0052 */
[----:B------:R-:W-:Y:S01]  /*6e620*/  STL [R1+0x318], R0 ;  /* 0x0003180001007387 */ /* 0x000fe20000100800 */
[----:B------:R-:W-:Y:S01]  /*6e630*/  IMAD.MOV.U32 R8, RZ, RZ, R83 ;  /* 0x000000ffff087224 */ /* 0x000fe200078e0053 */
[----:B------:R-:W-:Y:S01]  /*6e640*/  F2FP.F16.F32.PACK_AB R81, R43, R41 ;  /* 0x000000292b51723e */ /* 0x000fe200000000ff */
[----:B------:R-:W0:Y:S01]  /*6e650*/  LDCU UR5, c[0x0][0x3b4] ;  /* 0x00007680ff0577ac */ /* 0x000e220008000800 */
[----:B---3--:R-:W3:Y:S04]  /*6e660*/  LDL.LU R88, [R1+0x180] ;  /* 0x0001800001587983 */ /* 0x008ee80000300800 */
[----:B------:R-:W3:Y:S04]  /*6e670*/  LDL.LU R89, [R1+0x184] ;  /* 0x0001840001597983 */ /* 0x000ee80000300800 */
[----:B------:R-:W3:Y:S04]  /*6e680*/  LDL.LU R90, [R1+0x188] ;  /* 0x00018800015a7983 */ /* 0x000ee80000300800 */
[----:B------:R-:W3:Y:S04]  /*6e690*/  LDL.LU R91, [R1+0x18c] ;  /* 0x00018c00015b7983 */ /* 0x000ee80000300800 */
[----:B------:R-:W4:Y:S04]  /*6e6a0*/  LDL.LU R16, [R1+0x190] ;  /* 0x0001900001107983 */ /* 0x000f280000300800 */
[----:B------:R-:W4:Y:S04]  /*6e6b0*/  LDL.LU R17, [R1+0x194] ;  /* 0x0001940001117983 */ /* 0x000f280000300800 */
[----:B------:R-:W4:Y:S04]  /*6e6c0*/  LDL.LU R18, [R1+0x198] ;  /* 0x0001980001127983 */ /* 0x000f280000300800 */
[----:B------:R-:W4:Y:S01]  /*6e6d0*/  LDL.LU R19, [R1+0x19c] ;  /* 0x00019c0001137983 */ /* 0x000f220000300800 */
[----:B------:R-:W-:-:S02]  /*6e6e0*/  F2FP.F16.F32.PACK_AB R75, R35, R33 ;  /* 0x00000021234b723e */ /* 0x000fc400000000ff */
[----:B------:R-:W-:Y:S01]  /*6e6f0*/  F2FP.F16.F32.PACK_AB R80, R39, R37 ;  /* 0x000000252750723e */ /* 0x000fe200000000ff */
[----:B------:R-:W-:Y:S04]  /*6e700*/  LDS.128 R32, [R0+0x800] ;  /* 0x0008000000207984 */ /* 0x000fe80000000c00 */
[----:B------:R-:W1:Y:S04]  /*6e710*/  LDS.128 R36, [R0] ;  /* 0x0000000000247984 */ /* 0x000e680000000c00 */
[----:B-1----:R-:W-:Y:S04]  /*6e720*/  STL.64 [R1+0x60], R36 ;  /* 0x0000602401007387 */ /* 0x002fe80000100a00 */
[----:B------:R-:W-:Y:S04]  /*6e730*/  STL.64 [R1+0x68], R38 ;  /* 0x0000682601007387 */ /* 0x000fe80000100a00 */
[----:B------:R-:W-:Y:S04]  /*6e740*/  STL.64 [R1+0x200], R32 ;  /* 0x0002002001007387 */ /* 0x000fe80000100a00 */
[----:B------:R-:W-:Y:S01]  /*6e750*/  STL.64 [R1+0x208], R34 ;  /* 0x0002082201007387 */ /* 0x000fe20000100a00 */
[----:B------:R-:W-:Y:S01]  /*6e760*/  BAR.SYNC.DEFER_BLOCKING 0x0 ;  /* 0x0000000000007b1d */ /* 0x000fe20000010000 */
[----:B--2---:R-:W-:-:S05]  /*6e770*/  IMAD.MOV.U32 R76, RZ, RZ, R93 ;  /* 0x000000ffff4c7224 */ /* 0x004fca00078e005d */
[----:B------:R-:W-:Y:S04]  /*6e780*/  STS.128 [R6], R76 ;  /* 0x0000004c06007388 */ /* 0x000fe80000000c00 */
[----:B------:R-:W-:Y:S01]  /*6e790*/  STS.128 [R6+0x400], R28 ;  /* 0x0004001c06007388 */ /* 0x000fe20000000c00 */
[----:B------:R-:W-:Y:S06]  /*6e7a0*/  BAR.SYNC.DEFER_BLOCKING 0x0 ;  /* 0x0000000000007b1d */ /* 0x000fec0000010000 */
[----:B------:R-:W1:Y:S04]  /*6e7b0*/  LDS.128 R32, [R0] ;  /* 0x0000000000207984 */ /* 0x000e680000000c00 */
[----:B------:R-:W2:Y:S01]  /*6e7c0*/  LDS.128 R28, [R0+0x800] ;  /* 0x00080000001c7984 */ /* 0x000ea20000000c00 */
[----:B------:R-:W-:Y:S06]  /*6e7d0*/  BAR.SYNC.DEFER_BLOCKING 0x0 ;  /* 0x0000000000007b1d */ /* 0x000fec0000010000 */
[----:B------:R-:W-:Y:S04]  /*6e7e0*/  STS.128 [R6], R24 ;  /* 0x0000001806007388 */ /* 0x000fe80000000c00 */
[----:B------:R-:W-:Y:S01]  /*6e7f0*/  STS.128 [R6+0x400], R20 ;  /* 0x0004001406007388 */ /* 0x000fe20000000c00 */
[----:B------:R-:W-:Y:S06]  /*6e800*/  BAR.SYNC.DEFER_BLOCKING 0x0 ;  /* 0x0000000000007b1d */ /* 0x000fec0000010000 */
[----:B------:R-:W5:Y:S04]  /*6e810*/  LDS.128 R24, [R0] ;  /* 0x0000000000187984 */ /* 0x000f680000000c00 */
[----:B------:R-:W0:Y:S01]  /*6e820*/  LDS.128 R20, [R0+0x800] ;  /* 0x0008000000147984 */ /* 0x000e220000000c00 */
[----:B------:R-:W-:Y:S06]  /*6e830*/  BAR.SYNC.DEFER_BLOCKING 0x0 ;  /* 0x0000000000007b1d */ /* 0x000fec0000010000 */
[----:B------:R-:W-:Y:S04]  /*6e840*/  STS.128 [R6], R12 ;  /* 0x0000000c06007388 */ /* 0x000fe80000000c00 */
[----:B------:R0:W-:Y:S01]  /*6e850*/  STS.128 [R6+0x400], R8 ;  /* 0x0004000806007388 */ /* 0x0001e20000000c00 */
[----:B------:R-:W-:Y:S06]  /*6e860*/  BAR.SYNC.DEFER_BLOCKING 0x0 ;  /* 0x0000000000007b1d */ /* 0x000fec0000010000 */
[----:B-1----:R-:W-:Y:S04]  /*6e870*/  STL.64 [R1+0x50], R32 ;  /* 0x0000502001007387 */ /* 0x002fe80000100a00 */
[----:B------:R-:W-:Y:S04]  /*6e880*/  STL.64 [R1+0x58], R34 ;  /* 0x0000582201007387 */ /* 0x000fe80000100a00 */
[----:B--2---:R-:W-:Y:S04]  /*6e890*/  STL.64 [R1+0x40], R28 ;  /* 0x0000401c01007387 */ /* 0x004fe80000100a00 */
[----:B------:R-:W-:Y:S04]  /*6e8a0*/  STL.64 [R1+0x48], R30 ;  /* 0x0000481e01007387 */ /* 0x000fe80000100a00 */
[----:B-----5:R-:W-:Y:S04]  /*6e8b0*/  STL.64 [R1+0x30], R24 ;  /* 0x0000301801007387 */ /* 0x020fe80000100a00 */
[----:B------:R-:W-:Y:S04]  /*6e8c0*/  STL.64 [R1+0x38], R26 ;  /* 0x0000381a01007387 */ /* 0x000fe80000100a00 */
[----:B0-----:R-:W-:Y:S04]  /*6e8d0*/  STL.64 [R1+0x20], R20 ;  /* 0x0000201401007387 */ /* 0x001fe80000100a00 */
[----:B------:R-:W-:Y:S04]  /*6e8e0*/  STL.64 [R1+0x28], R22 ;  /* 0x0000281601007387 */ /* 0x000fe80000100a00 */
[----:B------:R-:W0:Y:S04]  /*6e8f0*/  LDS.128 R20, [R0] ;  /* 0x0000000000147984 */ /* 0x000e280000000c00 */
[----:B------:R-:W1:Y:S01]  /*6e900*/  LDS.128 R12, [R0+0x800] ;  /* 0x00080000000c7984 */ /* 0x000e620000000c00 */
[----:B------:R-:W-:Y:S06]  /*6e910*/  BAR.SYNC.DEFER_BLOCKING 0x0 ;  /* 0x0000000000007b1d */ /* 0x000fec0000010000 */
[----:B------:R-:W2:Y:S04]  /*6e920*/  LDL.LU R8, [R1+0x160] ;  /* 0x0001600001087983 */ /* 0x000ea80000300800 */
[----:B----4-:R-:W-:Y:S04]  /*6e930*/  STS.128 [R6], R16 ;  /* 0x0000001006007388 */ /* 0x010fe80000000c00 */
[----:B---3--:R-:W-:Y:S01]  /*6e940*/  STS.128 [R6+0x400], R88 ;  /* 0x0004005806007388 */ /* 0x008fe20000000c00 */
[----:B------:R-:W-:Y:S06]  /*6e950*/  BAR.SYNC.DEFER_BLOCKING 0x0 ;  /* 0x0000000000007b1d */ /* 0x000fec0000010000 */
[----:B------:R-:W3:Y:S04]  /*6e960*/  LDS.128 R88, [R0] ;  /* 0x0000000000587984 */ /* 0x000ee80000000c00 */
[----:B0-----:R-:W-:Y:S04]  /*6e970*/  STL.64 [R1+0x10], R20 ;  /* 0x0000101401007387 */ /* 0x001fe80000100a00 */
[----:B------:R-:W-:Y:S04]  /*6e980*/  STL.64 [R1+0x18], R22 ;  /* 0x0000181601007387 */ /* 0x000fe80000100a00 */
[----:B-1----:R0:W-:Y:S04]  /*6e990*/  STL.64 [R1], R12 ;  /* 0x0000000c01007387 */ /* 0x0021e80000100a00 */
[----:B------:R1:W-:Y:S04]  /*6e9a0*/  STL.64 [R1+0x8], R14 ;  /* 0x0000080e01007387 */ /* 0x0003e80000100a00 */
[----:B------:R-:W2:Y:S04]  /*6e9b0*/  LDL.LU R9, [R1+0x164] ;  /* 0x0001640001097983 */ /* 0x000ea80000300800 */
[----:B------:R-:W2:Y:S04]  /*6e9c0*/  LDL.LU R10, [R1+0x168] ;  /* 0x00016800010a7983 */ /* 0x000ea80000300800 */
[----:B------:R-:W2:Y:S04]  /*6e9d0*/  LDL.LU R11, [R1+0x16c] ;  /* 0x00016c00010b7983 */ /* 0x000ea80000300800 */
[----:B0-----:R-:W4:Y:S04]  /*6e9e0*/  LDL.LU R12, [R1+0x170] ;  /* 0x00017000010c7983 */ /* 0x001f280000300800 */
[----:B------:R-:W4:Y:S04]  /*6e9f0*/  LDL.LU R13, [R1+0x174] ;  /* 0x00017400010d7983 */ /* 0x000f280000300800 */
[----:B-1----:R-:W4:Y:S04]  /*6ea00*/  LDL.LU R14, [R1+0x178] ;  /* 0x00017800010e7983 */ /* 0x002f280000300800 */
[----:B------:R-:W4:Y:S04]  /*6ea10*/  LDL.LU R15, [R1+0x17c] ;  /* 0x00017c00010f7983 */ /* 0x000f280000300800 */
[----:B------:R-:W5:Y:S04]  /*6ea20*/  LDL.LU R16, [R1+0x140] ;  /* 0x0001400001107983 */ /* 0x000f680000300800 */
[----:B------:R-:W5:Y:S04]  /*6ea30*/  LDL.LU R17, [R1+0x144] ;  /* 0x0001440001117983 */ /* 0x000f680000300800 */
[----:B------:R-:W5:Y:S04]  /*6ea40*/  LDL.LU R18, [R1+0x148] ;  /* 0x0001480001127983 */ /* 0x000f680000300800 */
[----:B------:R-:W5:Y:S04]  /*6ea50*/  LDL.LU R19, [R1+0x14c] ;  /* 0x00014c0001137983 */ /* 0x000f680000300800 */
[----:B------:R-:W2:Y:S04]  /*6ea60*/  LDL.LU R20, [R1+0x150] ;  /* 0x0001500001147983 */ /* 0x000ea80000300800 */
[----:B------:R-:W2:Y:S04]  /*6ea70*/  LDL.LU R21, [R1+0x154] ;  /* 0x0001540001157983 */ /* 0x000ea80000300800 */
[----:B------:R-:W2:Y:S04]  /*6ea80*/  LDL.LU R22, [R1+0x158] ;  /* 0x0001580001167983 */ /* 0x000ea80000300800 */
[----:B------:R-:W2:Y:S04]  /*6ea90*/  LDL.LU R23, [R1+0x15c] ;  /* 0x00015c0001177983 */ /* 0x000ea80000300800 */
[----:B---3--:R-:W-:Y:S04]  /*6eaa0*/  STL.64 [R1+0x17f0], R88 ;  /* 0x0017f05801007387 */ /* 0x008fe80000100a00 */
[----:B------:R0:W-:Y:S04]  /*6eab0*/  STL [R1+0x1818], R88 ;  /* 0x0018185801007387 */ /* 0x0001e80000100800 */
[----:B------:R-:W1:Y:S04]  /*6eac0*/  LDS.128 R4, [R0+0x800] ;  /* 0x0008000000047984 */ /* 0x000e680000000c00 */
[----:B0-----:R-:W4:Y:S01]  /*6ead0*/  LDL.LU R88, [R1+0x314] ;  /* 0x0003140001587983 */ /* 0x001f220000300800 */
[----:B------:R-:W-:Y:S06]  /*6eae0*/  BAR.SYNC.DEFER_BLOCKING 0x0 ;  /* 0x0000000000007b1d */ /* 0x000fec0000010000 */
[----:B------:R-:W-:Y:S04]  /*6eaf0*/  STL [R1+0x17d8], R90 ;  /* 0x0017d85a01007387 */ /* 0x000fe80000100800 */
[----:B------:R-:W-:Y:S04]  /*6eb00*/  STL [R1+0x17f8], R90 ;  /* 0x0017f85a01007387 */ /* 0x000fe80000100800 */
[----:B------:R0:W-:Y:S01]  /*6eb10*/  STL [R1+0x17d0], R91 ;  /* 0x0017d05b01007387 */ /* 0x0001e20000100800 */
[----:B------:R-:W-:-:S02]  /*6eb20*/  F2FP.F16.F32.PACK_AB R86, R46, R44 ;  /* 0x0000002c2e56723e */ /* 0x000fc400000000ff */
[----:B------:R-:W-:Y:S02]  /*6eb30*/  F2FP.F16.F32.PACK_AB R82, R47, R45 ;  /* 0x0000002d2f52723e */ /* 0x000fe400000000ff */
[----:B------:R-:W-:Y:S02]  /*6eb40*/  F2FP.F16.F32.PACK_AB R87, R50, R48 ;  /* 0x000000303257723e */ /* 0x000fe400000000ff */
[----:B------:R-:W-:Y:S02]  /*6eb50*/  F2FP.F16.F32.PACK_AB R83, R51, R49 ;  /* 0x000000313353723e */ /* 0x000fe400000000ff */
[----:B------:R-:W-:Y:S01]  /*6eb60*/  F2FP.F16.F32.PACK_AB R68, R54, R52 ;  /* 0x000000343644723e */ /* 0x000fe200000000ff */
[----:B0-----:R-:W0:Y:S01]  /*6eb70*/  LDC R91, c[0x0][0x3b8] ;  /* 0x0000ee00ff5b7b82 */ /* 0x001e220000000800 */
[----:B-1----:R-:W-:Y:S04]  /*6eb80*/  STL [R1+0x17d4], R4 ;  /* 0x0017d40401007387 */ /* 0x002fe80000100800 */
[----:B------:R-:W-:Y:S04]  /*6eb90*/  STL [R1+0x1850], R4 ;  /* 0x0018500401007387 */ /* 0x000fe80000100800 */
[----:B------:R-:W-:Y:S04]  /*6eba0*/  STL [R1+0x17cc], R5 ;  /* 0x0017cc0501007387 */ /* 0x000fe80000100800 */
[----:B------:R-:W-:Y:S04]  /*6ebb0*/  STL [R1+0x1840], R5 ;  /* 0x0018400501007387 */ /* 0x000fe80000100800 */
[----:B------:R-:W-:Y:S04]  /*6ebc0*/  STL [R1+0x17c8], R6 ;  /* 0x0017c80601007387 */ /* 0x000fe80000100800 */
[----:B------:R-:W-:Y:S04]  /*6ebd0*/  STL [R1+0x17c4], R7 ;  /* 0x0017c40701007387 */ /* 0x000fe80000100800 */
[----:B------:R-:W-:Y:S04]  /*6ebe0*/  STL.64 [R1+0x17e0], R6 ;  /* 0x0017e00601007387 */ /* 0x000fe80000100a00 */
[----:B------:R-:W-:Y:S04]  /*6ebf0*/  STL.64 [R1+0x1858], R6 ;  /* 0x0018580601007387 */ /* 0x000fe80000100a00 */
[----:B------:R-:W-:Y:S04]  /*6ec00*/  STL [R1+0x1870], R5 ;  /* 0x0018700501007387 */ /* 0x000fe80000100800 */
[----:B----4-:R-:W-:Y:S04]  /*6ec10*/  STS.128 [R88], R12 ;  /* 0x0000000c58007388 */ /* 0x010fe80000000c00 */
[----:B--2---:R-:W-:Y:S01]  /*6ec20*/  STS.128 [R88+0x400], R8 ;  /* 0x0004000858007388 */ /* 0x004fe20000000c00 */
[----:B------:R-:W-:Y:S06]  /*6ec30*/  BAR.SYNC.DEFER_BLOCKING 0x0 ;  /* 0x0000000000007b1d */ /* 0x000fec0000010000 */
[----:B------:R-:W1:Y:S04]  /*6ec40*/  LDS.128 R8, [R0] ;  /* 0x0000000000087984 */ /* 0x000e680000000c00 */
[----:B------:R-:W2:Y:S01]  /*6ec50*/  LDS.128 R12, [R0+0x800] ;  /* 0x00080000000c7984 */ /* 0x000ea20000000c00 */
[----:B------:R-:W-:Y:S01]  /*6ec60*/  F2FP.F16.F32.PACK_AB R92, R55, R53 ;  /* 0x00000035375c723e */ /* 0x000fe200000000ff */
[----:B------:R-:W-:Y:S06]  /*6ec70*/  BAR.SYNC.DEFER_BLOCKING 0x0 ;  /* 0x0000000000007b1d */ /* 0x000fec0000010000 */
[----:B-1----:R-:W-:Y:S04]  /*6ec80*/  STL.64 [R1+0x1800], R8 ;  /* 0x0018000801007387 */ /* 0x002fe80000100a00 */
[----:B------:R-:W-:Y:S04]  /*6ec90*/  STL [R1+0x1830], R9 ;  /* 0x0018300901007387 */ /* 0x000fe80000100800 */
[----:B------:R-:W-:Y:S04]  /*6eca0*/  STL.64 [R1+0x17e8], R10 ;  /* 0x0017e80a01007387 */ /* 0x000fe80000100a00 */
[----:B------:R-:W-:Y:S04]  /*6ecb0*/  STL [R1+0x1808], R10 ;  /* 0x0018080a01007387 */ /* 0x000fe80000100800 */
[----:B------:R-:W-:Y:S04]  /*6ecc0*/  STL.64 [R1+0x1838], R10 ;  /* 0x0018380a01007387 */ /* 0x000fe80000100a00 */
[----:B------:R-:W-:Y:S04]  /*6ecd0*/  STL [R1+0x1854], R10 ;  /* 0x0018540a01007387 */ /* 0x000fe80000100800 */
[----:B--2---:R-:W-:Y:S04]  /*6ece0*/  STL.64 [R1+0x1820], R12 ;  /* 0x0018200c01007387 */ /* 0x004fe80000100a00 */
[----:B------:R-:W-:Y:S04]  /*6ecf0*/  STL.64 [R1+0x1810], R14 ;  /* 0x0018100e01007387 */ /* 0x000fe80000100a00 */
[----:B------:R-:W2:Y:S04]  /*6ed00*/  LDL.LU R4, [R1+0xa0] ;  /* 0x0000a00001047983 */ /* 0x000ea80000300800 */
[----:B------:R-:W2:Y:S04]  /*6ed10*/  LDL.LU R5, [R1+0xa4] ;  /* 0x0000a40001057983 */ /* 0x000ea80000300800 */
[----:B------:R-:W2:Y:S04]  /*6ed20*/  LDL.LU R6, [R1+0xa8] ;  /* 0x0000a80001067983 */ /* 0x000ea80000300800 */
[----:B------:R-:W2:Y:S04]  /*6ed30*/  LDL.LU R7, [R1+0xac] ;  /* 0x0000ac0001077983 */ /* 0x000ea80000300800 */
[----:B------:R-:W3:Y:S04]  /*6ed40*/  LDL.LU R76, [R1+0xb0] ;  /* 0x0000b000014c7983 */ /* 0x000ee80000300800 */
[----:B------:R-:W3:Y:S04]  /*6ed50*/  LDL.LU R77, [R1+0xb4] ;  /* 0x0000b400014d7983 */ /* 0x000ee80000300800 */
[----:B------:R-:W3:Y:S04]  /*6ed60*/  LDL.LU R78, [R1+0xb8] ;  /* 0x0000b800014e7983 */ /* 0x000ee80000300800 */
[----:B------:R-:W3:Y:S04]  /*6ed70*/  LDL.LU R79, [R1+0xbc] ;  /* 0x0000bc00014f7983 */ /* 0x000ee80000300800 */
[----:B------:R-:W4:Y:S04]  /*6ed80*/  LDL.LU R24, [R1+0x120] ;  /* 0x0001200001187983 */ /* 0x000f280000300800 */
[----:B------:R-:W4:Y:S04]  /*6ed90*/  LDL.LU R25, [R1+0x124] ;  /* 0x0001240001197983 */ /* 0x000f280000300800 */
[----:B------:R-:W4:Y:S04]  /*6eda0*/  LDL.LU R26, [R1+0x128] ;  /* 0x00012800011a7983 */ /* 0x000f280000300800 */
[----:B------:R-:W4:Y:S04]  /*6edb0*/  LDL.LU R27, [R1+0x12c] ;  /* 0x00012c00011b7983 */ /* 0x000f280000300800 */
        /* <DEDUP_REMOVED lines=28> */
[----:B------:R-:W-:Y:S04]  /*6ef80*/  STS.128 [R88], R20 ;  /* 0x0000001458007388 */ /* 0x000fe80000000c00 */
[----:B-----5:R-:W-:Y:S01]  /*6ef90*/  STS.128 [R88+0x400], R16 ;  /* 0x0004001058007388 */ /* 0x020fe20000000c00 */
[----:B------:R-:W-:Y:S06]  /*6efa0*/  BAR.SYNC.DEFER_BLOCKING 0x0 ;  /* 0x0000000000007b1d */ /* 0x000fec0000010000 */
[----:B------:R-:W1:Y:S04]  /*6efb0*/  LDS.128 R16, [R0] ;  /* 0x0000000000107984 */ /* 0x000e680000000c00 */
[----:B------:R-:W5:Y:S01]  /*6efc0*/  LDS.128 R20, [R0+0x800] ;  /* 0x0008000000147984 */ /* 0x000f620000000c00 */
[----:B------:R-:W-:Y:S06]  /*6efd0*/  BAR.SYNC.DEFER_BLOCKING 0x0 ;  /* 0x0000000000007b1d */ /* 0x000fec0000010000 */
[----:B--2---:R-:W-:Y:S04]  /*6efe0*/  STS.128 [R88], R28 ;  /* 0x0000001c58007388 */ /* 0x004fe80000000c00 */
[----:B----4-:R-:W-:Y:S01]  /*6eff0*/  STS.128 [R88+0x400], R24 ;  /* 0x0004001858007388 */ /* 0x010fe20000000c00 */
[----:B------:R-:W-:Y:S06]  /*6f000*/  BAR.SYNC.DEFER_BLOCKING 0x0 ;  /* 0x0000000000007b1d */ /* 0x000fec0000010000 */
[----:B------:R-:W2:Y:S04]  /*6f010*/  LDS.128 R24, [R0] ;  /* 0x0000000000187984 */ /* 0x000ea80000000c00 */
[----:B------:R-:W-:Y:S01]  /*6f020*/  LDS.128 R28, [R0+0x800] ;  /* 0x00080000001c7984 */ /* 0x000fe20000000c00 */
[----:B------:R-:W-:Y:S06]  /*6f030*/  BAR.SYNC.DEFER_BLOCKING 0x0 ;  /* 0x0000000000007b1d */ /* 0x000fec0000010000 */
[----:B---3--:R-:W-:Y:S04]  /*6f040*/  STS.128 [R88], R36 ;  /* 0x0000002458007388 */ /* 0x008fe80000000c00 */
[----:B------:R-:W-:Y:S01]  /*6f050*/  STS.128 [R88+0x400], R32 ;  /* 0x0004002058007388 */ /* 0x000fe20000000c00 */
[----:B------:R-:W-:Y:S06]  /*6f060*/  BAR.SYNC.DEFER_BLOCKING 0x0 ;  /* 0x0000000000007b1d */ /* 0x000fec0000010000 */
[----:B------:R-:W-:Y:S04]  /*6f070*/  LDS.128 R32, [R0] ;  /* 0x0000000000207984 */ /* 0x000fe80000000c00 */
[----:B------:R-:W-:Y:S01]  /*6f080*/  LDS.128 R36, [R0+0x800] ;  /* 0x0008000000247984 */ /* 0x000fe20000000c00 */
[----:B------:R-:W-:Y:S06]  /*6f090*/  BAR.SYNC.DEFER_BLOCKING 0x0 ;  /* 0x0000000000007b1d */ /* 0x000fec0000010000 */
[----:B------:R-:W-:Y:S04]  /*6f0a0*/  STS.128 [R88], R44 ;  /* 0x0000002c58007388 */ /* 0x000fe80000000c00 */
[----:B------:R-:W-:Y:S01]  /*6f0b0*/  STS.128 [R88+0x400], R40 ;  /* 0x0004002858007388 */ /* 0x000fe20000000c00 */
[----:B------:R-:W-:Y:S06]  /*6f0c0*/  BAR.SYNC.DEFER_BLOCKING 0x0 ;  /* 0x0000000000007b1d */ /* 0x000fec0000010000 */
[----:B------:R-:W3:Y:S04]  /*6f0d0*/  LDS.128 R40, [R0] ;  /* 0x0000000000287984 */ /* 0x000ee80000000c00 */
[----:B------:R-:W-:Y:S01]  /*6f0e0*/  LDS.128 R44, [R0+0x800] ;  /* 0x00080000002c7984 */ /* 0x000fe20000000c00 */
[----:B------:R-:W-:Y:S06]  /*6f0f0*/  BAR.SYNC.DEFER_BLOCKING 0x0 ;  /* 0x0000000000007b1d */ /* 0x000fec0000010000 */
[----:B------:R-:W-:Y:S04]  /*6f100*/  STS.128 [R88], R52 ;  /* 0x0000003458007388 */ /* 0x000fe80000000c00 */
[----:B------:R-:W-:Y:S01]  /*6f110*/  STS.128 [R88+0x400], R48 ;  /* 0x0004003058007388 */ /* 0x000fe20000000c00 */
[----:B------:R-:W-:Y:S06]  /*6f120*/  BAR.SYNC.DEFER_BLOCKING 0x0 ;  /* 0x0000000000007b1d */ /* 0x000fec0000010000 */
[----:B------:R-:W4:Y:S04]  /*6f130*/  LDS.128 R48, [R0] ;  /* 0x0000000000307984 */ /* 0x000f280000000c00 */
[----:B------:R-:W-:Y:S01]  /*6f140*/  LDS.128 R52, [R0+0x800] ;  /* 0x0008000000347984 */ /* 0x000fe20000000c00 */
[----:B------:R-:W-:Y:S06]  /*6f150*/  BAR.SYNC.DEFER_BLOCKING 0x0 ;  /* 0x0000000000007b1d */ /* 0x000fec0000010000 */
[----:B-1----:R-:W-:Y:S04]  /*6f160*/  STL.64 [R1+0x1848], R16 ;  /* 0x0018481001007387 */ /* 0x002fe80000100a00 */
[----:B------:R-:W-:Y:S04]  /*6f170*/  STL.64 [R1+0x1828], R18 ;  /* 0x0018281201007387 */ /* 0x000fe80000100a00 */
[----:B-----5:R1:W-:Y:S04]  /*6f180*/  STL.64 [R1+0x1868], R22 ;  /* 0x0018681601007387 */ /* 0x0203e80000100a00 */
[----:B------:R5:W-:Y:S04]  /*6f190*/  STL.64 [R1+0x1860], R20 ;  /* 0x0018601401007387 */ /* 0x000be80000100a00 */
[----:B------:R0:W-:Y:S01]  /*6f1a0*/  STS.128 [R88], R76 ;  /* 0x0000004c58007388 */ /* 0x0001e20000000c00 */
[----:B-1----:R-:W-:-:S03]  /*6f1b0*/  IMAD.MOV.U32 R23, RZ, RZ, R69 ;  /* 0x000000ffff177224 */ /* 0x002fc600078e0045 */
[----:B-----5:R-:W5:Y:S04]  /*6f1c0*/  LDL.LU R20, [R1+0x90] ;  /* 0x0000900001147983 */ /* 0x020f680000300800 */
[----:B------:R-:W5:Y:S04]  /*6f1d0*/  LDL.LU R21, [R1+0x94] ;  /* 0x0000940001157983 */ /* 0x000f680000300800 */
[----:B------:R-:W5:Y:S04]  /*6f1e0*/  LDL.LU R22, [R1+0x98] ;  /* 0x0000980001167983 */ /* 0x000f680000300800 */
[----:B------:R-:W2:Y:S04]  /*6f1f0*/  LDL.LU R69, [R1+0x1898] ;  /* 0x0018980001457983 */ /* 0x000ea80000300800 */
[----:B0-----:R-:W2:Y:S04]  /*6f200*/  LDL.LU.64 R78, [R1+0x1890] ;  /* 0x00189000014e7983 */ /* 0x001ea80000300a00 */
[----:B------:R0:W-:Y:S04]  /*6f210*/  STS.128 [R88+0x400], R4 ;  /* 0x0004000458007388 */ /* 0x0001e80000000c00 */
[----:B------:R-:W2:Y:S01]  /*6f220*/  LDL.LU.64 R76, [R1+0x1888] ;  /* 0x00188800014c7983 */ /* 0x000ea20000300a00 */
[----:B------:R-:W-:Y:S01]  /*6f230*/  BAR.SYNC.DEFER_BLOCKING 0x0 ;  /* 0x0000000000007b1d */ /* 0x000fe20000010000 */
[----:B0-----:R-:W-:-:S05]  /*6f240*/  IMAD.MOV.U32 R4, RZ, RZ, R68 ;  /* 0x000000ffff047224 */ /* 0x001fca00078e0044 */
[----:B------:R-:W2:Y:S01]  /*6f250*/  LDL.LU R68, [R1+0x1880] ;  /* 0x0018800001447983 */ /* 0x000ea20000300800 */
[----:B------:R-:W-:Y:S02]  /*6f260*/  F2FP.F16.F32.PACK_AB R58, R58, R56 ;  /* 0x000000383a3a723e */ /* 0x000fe400000000ff */
[----:B------:R-:W-:Y:S02]  /*6f270*/  F2FP.F16.F32.PACK_AB R62, R62, R60 ;  /* 0x0000003c3e3e723e */ /* 0x000fe400000000ff */
[----:B------:R-:W-:Y:S01]  /*6f280*/  F2FP.F16.F32.PACK_AB R93, R59, R57 ;  /* 0x000000393b5d723e */ /* 0x000fe200000000ff */
[----:B------:R-:W-:Y:S01]  /*6f290*/  IMAD.MOV.U32 R5, RZ, RZ, R58 ;  /* 0x000000ffff057224 */ /* 0x000fe200078e003a */
[----:B------:R-:W-:Y:S01]  /*6f2a0*/  F2FP.F16.F32.PACK_AB R2, R63, R61 ;  /* 0x0000003d3f02723e */ /* 0x000fe200000000ff */
[----:B------:R-:W-:Y:S01]  /*6f2b0*/  IMAD.MOV.U32 R6, RZ, RZ, R62 ;  /* 0x000000ffff067224 */ /* 0x000fe200078e003e */
[----:B------:R-:W0:Y:S04]  /*6f2c0*/  LDS.128 R56, [R0] ;  /* 0x0000000000387984 */ /* 0x000e280000000c00 */
[----:B------:R-:W-:Y:S01]  /*6f2d0*/  LDS.128 R60, [R0+0x800] ;  /* 0x00080000003c7984 */ /* 0x000fe20000000c00 */
[----:B------:R-:W-:Y:S01]  /*6f2e0*/  BAR.SYNC.DEFER_BLOCKING 0x0 ;  /* 0x0000000000007b1d */ /* 0x000fe20000010000 */
[----:B------:R-:W-:-:S02]  /*6f2f0*/  F2FP.F16.F32.PACK_AB R67, R67, R65 ;  /* 0x000000414343723e */ /* 0x000fc400000000ff */
[----:B------:R-:W-:-:S05]  /*6f300*/  F2FP.F16.F32.PACK_AB R3, R66, R64 ;  /* 0x000000404203723e */ /* 0x000fca00000000ff */
[----:B------:R-:W-:Y:S02]  /*6f310*/  IMAD.MOV.U32 R7, RZ, RZ, R3 ;  /* 0x000000ffff077224 */ /* 0x000fe400078e0003 */
[----:B------:R-:W3:Y:S04]  /*6f320*/  LDL.LU R3, [R1+0x17c0] ;  /* 0x0017c00001037983 */ /* 0x000ee80000300800 */
[----:B-----5:R1:W-:Y:S04]  /*6f330*/  STS.128 [R88], R20 ;  /* 0x0000001458007388 */ /* 0x0203e80000000c00 */
[----:B--2---:R-:W-:Y:S01]  /*6f340*/  STS.128 [R88+0x400], R68 ;  /* 0x0004004458007388 */ /* 0x004fe20000000c00 */
[----:B------:R-:W-:Y:S01]  /*6f350*/  BAR.SYNC.DEFER_BLOCKING 0x0 ;  /* 0x0000000000007b1d */ /* 0x000fe20000010000 */
[----:B-1----:R-:W-:-:S05]  /*6f360*/  IMAD.MOV.U32 R23, RZ, RZ, R67 ;  /* 0x000000ffff177224 */ /* 0x002fca00078e0043 */
[----:B------:R-:W1:Y:S04]  /*6f370*/  LDS.128 R64, [R0] ;  /* 0x0000000000407984 */ /* 0x000e680000000c00 */
[----:B------:R-:W-:Y:S01]  /*6f380*/  LDS.128 R68, [R0+0x800] ;  /* 0x0008000000447984 */ /* 0x000fe20000000c00 */
[----:B------:R-:W-:Y:S06]  /*6f390*/  BAR.SYNC.DEFER_BLOCKING 0x0 ;  /* 0x0000000000007b1d */ /* 0x000fec0000010000 */
[----:B------:R-:W-:Y:S04]  /*6f3a0*/  STS.128 [R88], R76 ;  /* 0x0000004c58007388 */ /* 0x000fe80000000c00 */
[----:B------:R-:W-:Y:S01]  /*6f3b0*/  STS.128 [R88+0x400], R72 ;  /* 0x0004004858007388 */ /* 0x000fe20000000c00 */
[----:B------:R-:W-:Y:S06]  /*6f3c0*/  BAR.SYNC.DEFER_BLOCKING 0x0 ;  /* 0x0000000000007b1d */ /* 0x000fec0000010000 */
[----:B------:R-:W2:Y:S04]  /*6f3d0*/  LDS.128 R72, [R0] ;  /* 0x0000000000487984 */ /* 0x000ea80000000c00 */
[----:B------:R-:W-:Y:S01]  /*6f3e0*/  LDS.128 R76, [R0+0x800] ;  /* 0x00080000004c7984 */ /* 0x000fe20000000c00 */
[----:B------:R-:W-:Y:S06]  /*6f3f0*/  BAR.SYNC.DEFER_BLOCKING 0x0 ;  /* 0x0000000000007b1d */ /* 0x000fec0000010000 */
[----:B------:R-:W-:Y:S04]  /*6f400*/  STS.128 [R88], R84 ;  /* 0x0000005458007388 */ /* 0x000fe80000000c00 */
[----:B------:R-:W-:Y:S01]  /*6f410*/  STS.128 [R88+0x400], R80 ;  /* 0x0004005058007388 */ /* 0x000fe20000000c00 */
[----:B------:R-:W-:Y:S01]  /*6f420*/  BAR.SYNC.DEFER_BLOCKING 0x0 ;  /* 0x0000000000007b1d */ /* 0x000fe20000010000 */
[----:B------:R-:W-:-:S02]  /*6f430*/  IMAD.MOV.U32 R20, RZ, RZ, R92 ;  /* 0x000000ffff147224 */ /* 0x000fc400078e005c */
[----:B------:R-:W-:Y:S02]  /*6f440*/  IMAD.MOV.U32 R21, RZ, RZ, R93 ;  /* 0x000000ffff157224 */ /* 0x000fe400078e005d */
[----:B------:R-:W-:Y:S01]  /*6f450*/  IMAD.MOV.U32 R22, RZ, RZ, R2 ;  /* 0x000000ffff167224 */ /* 0x000fe200078e0002 */
[----:B------:R-:W5:Y:S04]  /*6f460*/  LDL.LU R92, [R1+0x187c] ;  /* 0x00187c00015c7983 */ /* 0x000f680000300800 */
[----:B------:R-:W2:Y:S04]  /*6f470*/  LDL.LU R93, [R1+0x1878] ;  /* 0x00187800015d7983 */ /* 0x000ea80000300800 */
[----:B------:R-:W2:Y:S04]  /*6f480*/  LDL.LU R2, [R1+0x1874] ;  /* 0x0018740001027983 */ /* 0x000ea80000300800 */
[----:B------:R-:W4:Y:S04]  /*6f490*/  LDL.LU R89, [R1+0x60] ;  /* 0x0000600001597983 */ /* 0x000f280000300800 */
[----:B------:R-:W0:Y:S04]  /*6f4a0*/  LDS.128 R80, [R0] ;  /* 0x0000000000507984 */ /* 0x000e280000000c00 */
[----:B------:R-:W-:Y:S01]  /*6f4b0*/  LDS.128 R84, [R0+0x800] ;  /* 0x0008000000547984 */ /* 0x000fe20000000c00 */
[----:B------:R-:W-:Y:S06]  /*6f4c0*/  BAR.SYNC.DEFER_BLOCKING 0x0 ;  /* 0x0000000000007b1d */ /* 0x000fec0000010000 */
[----:B------:R-:W5:Y:S04]  /*6f4d0*/  LDL.LU R13, [R1+0x64] ;  /* 0x00006400010d7983 */ /* 0x000f680000300800 */
[----:B------:R1:W-:Y:S04]  /*6f4e0*/  STS.128 [R88], R4 ;  /* 0x0000000458007388 */ /* 0x0003e80000000c00 */
[----:B-1----:R-:W5:Y:S04]  /*6f4f0*/  LDL.LU R5, [R1+0x1870] ;  /* 0x0018700001057983 */ /* 0x002f680000300800 */
[----:B------:R1:W-:Y:S01]  /*6f500*/  STS.128 [R88+0x400], R20 ;  /* 0x0004001458007388 */ /* 0x0003e20000000c00 */
[----:B------:R-:W-:Y:S01]  /*6f510*/  BAR.SYNC.DEFER_BLOCKING 0x0 ;  /* 0x0000000000007b1d */ /* 0x000fe20000010000 */
[C---:B---3--:R-:W-:Y:S01]  /*6f520*/  ISETP.GE.AND P0, PT, R3.reuse, UR10, PT ;  /* 0x0000000a03007c0c */ /* 0x048fe2000bf06270 */
[----:B------:R-:W-:-:S04]  /*6f530*/  IMAD R3, R3, UR5, RZ ;  /* 0x0000000503037c24 */ /* 0x000fc8000f8e02ff */
[----:B------:R-:W3:Y:S01]  /*6f540*/  LDCU UR5, c[0x0][0x39c] ;  /* 0x00007380ff0577ac */ /* 0x000ee20008000800 */
[C---:B------:R-:W-:Y:S01]  /*6f550*/  LEA R0, P4, R3.reuse, UR8, 0x1 ;  /* 0x0000000803007c11 */ /* 0x040fe2000f8808ff */
[----:B------:R-:W3:Y:S01]  /*6f560*/  LDL.LU R4, [R1+0x220] ;  /* 0x0002200001047983 */ /* 0x000ee20000300800 */
[----:B------:R-:W0:Y:S03]  /*6f570*/  LDCU UR8, c[0x0][0x39c] ;  /* 0x00007380ff0877ac */ /* 0x000e260008000800 */
[----:B------:R-:W3:Y:S01]  /*6f580*/  LDL.LU R10, [R1+0x224] ;  /* 0x00022400010a7983 */ /* 0x000ee20000300800 */
[----:B------:R-:W-:Y:S01]  /*6f590*/  LEA.HI.X.SX32 R3, R3, UR9, 0x1, P4 ;  /* 0x0000000903037c11 */ /* 0x000fe2000a0f0eff */
[----:B------:R-:W0:Y:S02]  /*6f5a0*/  LDCU UR9, c[0x0][0x39c] ;  /* 0x00007380ff0977ac */ /* 0x000e240008000800 */
[----:B------:R-:W3:Y:S01]  /*6f5b0*/  LDL.LU R11, [R1+0x228] ;  /* 0x00022800010b7983 */ /* 0x000ee20000300800 */
[----:B------:R-:W0:Y:S03]  /*6f5c0*/  LDCU UR10, c[0x0][0x39c] ;  /* 0x00007380ff0a77ac */ /* 0x000e260008000800 */
[----:B------:R-:W3:Y:S04]  /*6f5d0*/  LDL.LU R9, [R1+0x22c] ;  /* 0x00022c0001097983 */ /* 0x000ee80000300800 */
[----:B-1----:R-:W3:Y:S04]  /*6f5e0*/  LDL.LU.64 R22, [R1+0x1868] ;  /* 0x0018680001167983 */ /* 0x002ee80000300a00 */
[----:B------:R-:W3:Y:S04]  /*6f5f0*/  LDL.LU.64 R20, [R1+0x1860] ;  /* 0x0018600001147983 */ /* 0x000ee80000300a00 */
[----:B------:R-:W3:Y:S01]  /*6f600*/  LDL.LU R88, [R1+0x68] ;  /* 0x0000680001587983 */ /* 0x000ee20000300800 */
[C---:B--2---:R-:W-:Y:S01]  /*6f610*/  IMAD R15, R2.reuse, R91, RZ ;  /* 0x0000005b020f7224 */ /* 0x044fe200078e02ff */
[----:B------:R-:W-:-:S04]  /*6f620*/  ISETP.LT.AND P3, PT, R2, UR11, !P0 ;  /* 0x0000000b02007c0c */ /* 0x000fc8000c761270 */
[----:B------:R-:W-:-:S04]  /*6f630*/  LEA R6, P4, R15, R0, 0x1 ;  /* 0x000000000f067211 */ /* 0x000fc800078808ff */
[----:B------:R-:W-:-:S05]  /*6f640*/  LEA.HI.X.SX32 R7, R15, R3, 0x1, P4 ;  /* 0x000000030f077211 */ /* 0x000fca00020f0eff */
[----:B----4-:R1:W-:Y:S04]  /*6f650*/  @P3 STG.E.U16 desc[UR16][R6.64], R89 ;  /* 0x0000005906003986 */ /* 0x0103e8000c101510 */
[----:B-1----:R-:W2:Y:S01]  /*6f660*/  LDL.LU.64 R6, [R1+0x1858] ;  /* 0x0018580001067983 */ /* 0x002ea20000300a00 */
[----:B-----5:R-:W-:-:S03]  /*6f670*/  PRMT R5, R89, 0x7632, R5 ;  /* 0x0000763259057816 */ /* 0x020fc60000000005 */
[----:B------:R-:W0:Y:S01]  /*6f680*/  LDL.LU R89, [R1+0x230] ;  /* 0x0002300001597983 */ /* 0x000e220000300800 */
[C---:B------:R-:W-:Y:S01]  /*6f690*/  ISETP.LT.AND P1, PT, R93.reuse, UR7, !P0 ;  /* 0x000000075d007c0c */ /* 0x040fe2000c721270 */
[CC--:B------:R-:W-:Y:S01]  /*6f6a0*/  IMAD R12, R92.reuse, R91.reuse, RZ ;  /* 0x0000005b5c0c7224 */ /* 0x0c0fe200078e02ff */
[----:B------:R-:W-:Y:S01]  /*6f6b0*/  ISETP.LT.AND P2, PT, R92, UR6, !P0 ;  /* 0x000000065c007c0c */ /* 0x000fe2000c741270 */
[----:B------:R-:W-:Y:S01]  /*6f6c0*/  IMAD R93, R93, R91, RZ ;  /* 0x0000005b5d5d7224 */ /* 0x000fe200078e02ff */
[----:B------:R-:W1:Y:S02]  /*6f6d0*/  LDCU UR6, c[0x0][0x39c] ;  /* 0x00007380ff0677ac */ /* 0x000e640008000800 */
[CC--:B------:R-:W-:Y:S02]  /*6f6e0*/  LEA R16, P5, R12.reuse, R0.reuse, 0x1 ;  /* 0x000000000c107211 */ /* 0x0c0fe400078a08ff */
[----:B------:R-:W-:Y:S01]  /*6f6f0*/  LEA R92, P6, R93, R0, 0x1 ;  /* 0x000000005d5c7211 */ /* 0x000fe200078c08ff */
[----:B------:R-:W4:Y:S01]  /*6f700*/  LDCU UR7, c[0x0][0x39c] ;  /* 0x00007380ff0777ac */ /* 0x000f220008000800 */
[----:B------:R-:W-:-:S02]  /*6f710*/  LEA.HI.X.SX32 R17, R12, R3, 0x1, P5 ;  /* 0x000000030c117211 */ /* 0x000fc400028f0eff */
[----:B------:R-:W-:-:S03]  /*6f720*/  LEA.HI.X.SX32 R93, R93, R3, 0x1, P6 ;  /* 0x000000035d5d7211 */ /* 0x000fc600030f0eff */
[----:B------:R5:W-:Y:S01]  /*6f730*/  @P2 STG.E.U16 desc[UR16][R16.64], R5 ;  /* 0x0000000510002986 */ /* 0x000be2000c101510 */
[----:B------:R-:W-:-:S03]  /*6f740*/  PRMT R19, R13, 0x7632, R19 ;  /* 0x000076320d137816 */ /* 0x000fc60000000013 */
[----:B------:R3:W-:Y:S02]  /*6f750*/  @P1 STG.E.U16 desc[UR16][R92.64], R13 ;  /* 0x0000000d5c001986 */ /* 0x0007e4000c101510 */
[----:B---3--:R-:W-:Y:S02]  /*6f760*/  ISETP.LT.AND P2, PT, R4, UR12, !P0 ;  /* 0x0000000c04007c0c */ /* 0x008fe4000c741270 */
[----:B------:R-:W-:Y:S01]  /*6f770*/  ISETP.LT.AND P3, PT, R10, UR5, !P0 ;  /* 0x000000050a007c0c */ /* 0x000fe2000c761270 */
[CC--:B------:R-:W-:Y:S01]  /*6f780*/  IMAD R15, R11.reuse, R91.reuse, RZ ;  /* 0x0000005b0b0f7224 */ /* 0x0c0fe200078e02ff */
[----:B-1----:R-:W-:Y:S01]  /*6f790*/  ISETP.LT.AND P4, PT, R11, UR6, !P0 ;  /* 0x000000060b007c0c */ /* 0x002fe2000c781270 */
[----:B------:R-:W1:Y:S01]  /*6f7a0*/  LDCU UR5, c[0x0][0x39c] ;  /* 0x00007380ff0577ac */ /* 0x000e620008000800 */
[----:B-----5:R-:W3:Y:S01]  /*6f7b0*/  LDL.LU R5, [R1+0x6c] ;  /* 0x00006c0001057983 */ /* 0x020ee20000300800 */
[-C--:B------:R-:W-:Y:S02]  /*6f7c0*/  IMAD R93, R4, R91.reuse, RZ ;  /* 0x0000005b045d7224 */ /* 0x080fe400078e02ff */
[----:B------:R-:W-:Y:S01]  /*6f7d0*/  IMAD R13, R10, R91, RZ ;  /* 0x0000005b0a0d7224 */ /* 0x000fe200078e02ff */
[----:B------:R-:W5:Y:S01]  /*6f7e0*/  LDL.LU R4, [R1+0x234] ;  /* 0x0002340001047983 */ /* 0x000f620000300800 */
[-C--:B------:R-:W-:Y:S01]  /*6f7f0*/  LEA R16, P6, R15, R0.reuse, 0x1 ;  /* 0x000000000f107211 */ /* 0x080fe200078c08ff */
[----:B------:R-:W0:Y:S01]  /*6f800*/  LDCU UR6, c[0x0][0x39c] ;  /* 0x00007380ff0677ac */ /* 0x000e220008000800 */
[-C--:B------:R-:W-:Y:S01]  /*6f810*/  LEA R92, P1, R93, R0.reuse, 0x1 ;  /* 0x000000005d5c7211 */ /* 0x080fe200078208ff */
[----:B------:R-:W-:Y:S01]  /*6f820*/  IMAD.MOV.U32 R11, RZ, RZ, R13 ;  /* 0x000000ffff0b7224 */ /* 0x000fe200078e000d */
[----:B------:R-:W5:Y:S01]  /*6f830*/  LDL.LU R12, [R1+0x238] ;  /* 0x00023800010c7983 */ /* 0x000f620000300800 */
[----:B------:R-:W-:-:S02]  /*6f840*/  LEA R10, P5, R13, R0, 0x1 ;  /* 0x000000000d0a7211 */ /* 0x000fc400078a08ff */
[-C--:B------:R-:W-:Y:S01]  /*6f850*/  LEA.HI.X.SX32 R93, R93, R3.reuse, 0x1, P1 ;  /* 0x000000035d5d7211 */ /* 0x080fe200008f0eff */
[----:B------:R-:W5:Y:S01]  /*6f860*/  LDL.LU R13, [R1+0x23c] ;  /* 0x00023c00010d7983 */ /* 0x000f620000300800 */
[----:B------:R-:W-:Y:S02]  /*6f870*/  LEA.HI.X.SX32 R11, R11, R3, 0x1, P5 ;  /* 0x000000030b0b7211 */ /* 0x000fe400028f0eff */
[C---:B----4-:R-:W-:Y:S01]  /*6f880*/  ISETP.LT.AND P1, PT, R9.reuse, UR7, !P0 ;  /* 0x0000000709007c0c */ /* 0x050fe2000c721270 */
[----:B------:R-:W-:Y:S01]  /*6f890*/  @P2 STG.E.U16 desc[UR16][R92.64], R19 ;  /* 0x000000135c002986 */ /* 0x000fe2000c101510 */
[----:B------:R-:W-:Y:S01]  /*6f8a0*/  IMAD R9, R9, R91, RZ ;  /* 0x0000005b09097224 */ /* 0x000fe200078e02ff */
[----:B------:R-:W-:Y:S01]  /*6f8b0*/  LEA.HI.X.SX32 R17, R15, R3, 0x1, P6 ;  /* 0x000000030f117211 */ /* 0x000fe200030f0eff */
[----:B------:R-:W4:Y:S01]  /*6f8c0*/  LDCU UR7, c[0x0][0x39c] ;  /* 0x00007380ff0777ac */ /* 0x000f220008000800 */
[----:B------:R1:W-:Y:S04]  /*6f8d0*/  @P3 STG.E.U16 desc[UR16][R10.64], R88 ;  /* 0x000000580a003986 */ /* 0x0003e8000c101510 */
[----:B-1----:R-:W4:Y:S01]  /*6f8e0*/  LDL.LU R10, [R1+0x1854] ;  /* 0x00185400010a7983 */ /* 0x002f220000300800 */
[----:B------:R-:W-:-:S04]  /*6f8f0*/  LEA R92, P2, R9, R0, 0x1 ;  /* 0x00000000095c7211 */ /* 0x000fc800078408ff */
[----:B------:R-:W-:Y:S02]  /*6f900*/  LEA.HI.X.SX32 R93, R9, R3, 0x1, P2 ;  /* 0x00000003095d7211 */ /* 0x000fe400010f0eff */
[----:B--2---:R-:W-:Y:S02]  /*6f910*/  PRMT R7, R88, 0x7632, R7 ;  /* 0x0000763258077816 */ /* 0x004fe40000000007 */
[----:B------:R-:W2:Y:S04]  /*6f920*/  LDL.LU R88, [R1+0x50] ;  /* 0x0000500001587983 */ /* 0x000ea80000300800 */
[----:B------:R1:W-:Y:S01]  /*6f930*/  @P4 STG.E.U16 desc[UR16][R16.64], R7 ;  /* 0x0000000710004986 */ /* 0x0003e2000c101510 */
[C---:B0-----:R-:W-:Y:S01]  /*6f940*/  ISETP.LT.AND P2, PT, R89.reuse, UR8, !P0 ;  /* 0x0000000859007c0c */ /* 0x041fe2000c741270 */
[----:B------:R-:W-:Y:S01]  /*6f950*/  IMAD R9, R89, R91, RZ ;  /* 0x0000005b59097224 */ /* 0x000fe200078e02ff */
[----:B------:R-:W0:Y:S01]  /*6f960*/  LDCU UR8, c[0x0][0x39c] ;  /* 0x00007380ff0877ac */ /* 0x000e220008000800 */
[----:B------:R-:W4:Y:S04]  /*6f970*/  LDL.LU R89, [R1+0x240] ;  /* 0x0002400001597983 */ /* 0x000f280000300800 */
[----:B-1----:R-:W4:Y:S01]  /*6f980*/  LDL.LU R7, [R1+0x54] ;  /* 0x0000540001077983 */ /* 0x002f220000300800 */
[----:B---3--:R-:W-:-:S03]  /*6f990*/  PRMT R90, R5, 0x7632, R90 ;  /* 0x00007632055a7816 */ /* 0x008fc6000000005a */
[----:B------:R1:W-:Y:S01]  /*6f9a0*/  @P1 STG.E.U16 desc[UR16][R92.64], R5 ;  /* 0x000000055c001986 */ /* 0x0003e2000c101510 */
[C---:B-----5:R-:W-:Y:S01]  /*6f9b0*/  ISETP.LT.AND P3, PT, R4.reuse, UR9, !P0 ;  /* 0x0000000904007c0c */ /* 0x060fe2000c761270 */
[-C--:B------:R-:W-:Y:S01]  /*6f9c0*/  IMAD R4, R4, R91.reuse, RZ ;  /* 0x0000005b04047224 */ /* 0x080fe200078e02ff */
[----:B------:R-:W3:Y:S01]  /*6f9d0*/  LDCU UR9, c[0x0][0x39c] ;  /* 0x00007380ff0977ac */ /* 0x000ee20008000800 */
[----:B-1----:R-:W5:Y:S01]  /*6f9e0*/  LDL.LU R5, [R1+0x244] ;  /* 0x0002440001057983 */ /* 0x002f620000300800 */
[CC--:B------:R-:W-:Y:S01]  /*6f9f0*/  LEA R92, P1, R9.reuse, R0.reuse, 0x1 ;  /* 0x00000000095c7211 */ /* 0x0c0fe200078208ff */
[----:B------:R-:W-:Y:S01]  /*6fa00*/  IMAD R15, R12, R91, RZ ;  /* 0x0000005b0c0f7224 */ /* 0x000fe200078e02ff */
[-C--:B------:R-:W-:Y:S01]  /*6fa10*/  LEA R16, P5, R4, R0.reuse, 0x1 ;  /* 0x0000000004107211 */ /* 0x080fe200078a08ff */
[----:B------:R-:W3:Y:S01]  /*6fa20*/  LDL.LU R11, [R1+0x248] ;  /* 0x00024800010b7983 */ /* 0x000ee20000300800 */
[----:B------:R-:W-:Y:S02]  /*6fa30*/  LEA.HI.X.SX32 R93, R9, R3, 0x1, P1 ;  /* 0x00000003095d7211 */ /* 0x000fe400008f0eff */
[----:B------:R-:W-:Y:S01]  /*6fa40*/  ISETP.LT.AND P4, PT, R12, UR5, !P0 ;  /* 0x000000050c007c0c */ /* 0x000fe2000c781270 */
[----:B------:R-:W3:Y:S01]  /*6fa50*/  LDL.LU R9, [R1+0x24c] ;  /* 0x00024c0001097983 */ /* 0x000ee20000300800 */
[----:B------:R-:W-:Y:S01]  /*6fa60*/  LEA R12, P6, R15, R0, 0x1 ;  /* 0x000000000f0c7211 */ /* 0x000fe200078c08ff */
[----:B------:R-:W-:Y:S01]  /*6fa70*/  IMAD R19, R13, R91, RZ ;  /* 0x0000005b0d137224 */ /* 0x000fe200078e02ff */
[----:B------:R-:W-:-:S02]  /*6fa80*/  LEA.HI.X.SX32 R17, R4, R3, 0x1, P5 ;  /* 0x0000000304117211 */ /* 0x000fc400028f0eff */
[----:B------:R-:W-:Y:S01]  /*6fa90*/  ISETP.LT.AND P1, PT, R13, UR6, !P0 ;  /* 0x000000060d007c0c */ /* 0x000fe2000c721270 */
[----:B------:R-:W3:Y:S01]  /*6faa0*/  LDL.LU R4, [R1+0x1850] ;  /* 0x0018500001047983 */ /* 0x000ee20000300800 */
[----:B------:R-:W-:Y:S01]  /*6fab0*/  LEA.HI.X.SX32 R13, R15, R3, 0x1, P6 ;  /* 0x000000030f0d7211 */ /* 0x000fe200030f0eff */
[----:B------:R-:W1:Y:S02]  /*6fac0*/  LDCU UR5, c[0x0][0x39c] ;  /* 0x00007380ff0577ac */ /* 0x000e640008000800 */
[----:B------:R0:W-:Y:S01]  /*6fad0*/  @P2 STG.E.U16 desc[UR16][R92.64], R90 ;  /* 0x0000005a5c002986 */ /* 0x0001e2000c101510 */
[----:B------:R-:W1:Y:S03]  /*6fae0*/  LDCU UR6, c[0x0][0x39c] ;  /* 0x00007380ff0677ac */ /* 0x000e660008000800 */
[----:B------:R-:W3:Y:S01]  /*6faf0*/  LDL.LU R15, [R1+0x58] ;  /* 0x00005800010f7983 */ /* 0x000ee20000300800 */
[----:B0-----:R-:W-:-:S04]  /*6fb00*/  LEA R92, P2, R19, R0, 0x1 ;  /* 0x00000000135c7211 */ /* 0x001fc800078408ff */
[----:B------:R-:W-:Y:S01]  /*6fb10*/  LEA.HI.X.SX32 R93, R19, R3, 0x1, P2 ;  /* 0x00000003135d7211 */ /* 0x000fe200010f0eff */
[----:B--2---:R0:W-:Y:S01]  /*6fb20*/  @P3 STG.E.U16 desc[UR16][R16.64], R88 ;  /* 0x0000005810003986 */ /* 0x0041e2000c101510 */
[----:B----4-:R-:W-:-:S03]  /*6fb30*/  PRMT R10, R88, 0x7632, R10 ;  /* 0x00007632580a7816 */ /* 0x010fc6000000000a */
[----:B0-----:R-:W2:Y:S04]  /*6fb40*/  LDL.LU.64 R16, [R1+0x1848] ;  /* 0x0018480001107983 */ /* 0x001ea80000300a00 */
[----:B------:R-:W4:Y:S04]  /*6fb50*/  LDL.LU R90, [R1+0x250] ;  /* 0x00025000015a7983 */ /* 0x000f280000300800 */
[----:B------:R-:W2:Y:S04]  /*6fb60*/  LDL.LU R88, [R1+0x5c] ;  /* 0x00005c0001587983 */ /* 0x000ea80000300800 */
[----:B------:R0:W-:Y:S01]  /*6fb70*/  @P4 STG.E.U16 desc[UR16][R12.64], R10 ;  /* 0x0000000a0c004986 */ /* 0x0001e2000c101510 */
[C---:B------:R-:W-:Y:S01]  /*6fb80*/  ISETP.LT.AND P2, PT, R89.reuse, UR7, !P0 ;  /* 0x0000000759007c0c */ /* 0x040fe2000c741270 */
[----:B------:R-:W1:Y:S01]  /*6fb90*/  LDCU UR7, c[0x0][0x39c] ;  /* 0x00007380ff0777ac */ /* 0x000e620008000800 */
[----:B0-----:R-:W-:Y:S01]  /*6fba0*/  IMAD R10, R89, R91, RZ ;  /* 0x0000005b590a7224 */ /* 0x001fe200078e02ff */
[----:B------:R0:W-:Y:S01]  /*6fbb0*/  @P1 STG.E.U16 desc[UR16][R92.64], R7 ;  /* 0x000000075c001986 */ /* 0x0001e2000c101510 */
[----:B------:R-:W-:-:S03]  /*6fbc0*/  PRMT R8, R7, 0x7632, R8 ;  /* 0x0000763207087816 */ /* 0x000fc60000000008 */
[----:B------:R-:W2:Y:S04]  /*6fbd0*/  LDL.LU R89, [R1+0x254] ;  /* 0x0002540001597983 */ /* 0x000ea80000300800 */
[----:B------:R-:W2:Y:S04]  /*6fbe0*/  LDL.LU R13, [R1+0x258] ;  /* 0x00025800010d7983 */ /* 0x000ea80000300800 */
[----:B0-----:R-:W2:Y:S01]  /*6fbf0*/  LDL.LU R7, [R1+0x25c] ;  /* 0x00025c0001077983 */ /* 0x001ea20000300800 */
[----:B------:R-:W-:-:S04]  /*6fc00*/  LEA R92, P4, R10, R0, 0x1 ;  /* 0x000000000a5c7211 */ /* 0x000fc800078808ff */
[----:B------:R-:W-:-:S05]  /*6fc10*/  LEA.HI.X.SX32 R93, R10, R3, 0x1, P4 ;  /* 0x000000030a5d7211 */ /* 0x000fca00020f0eff */
[----:B------:R0:W-:Y:S01]  /*6fc20*/  @P2 STG.E.U16 desc[UR16][R92.64], R8 ;  /* 0x000000085c002986 */ /* 0x0001e2000c101510 */
[C---:B-----5:R-:W-:Y:S01]  /*6fc30*/  ISETP.LT.AND P3, PT, R5.reuse, UR10, !P0 ;  /* 0x0000000a05007c0c */ /* 0x060fe2000c761270 */
[-C--:B------:R-:W-:Y:S01]  /*6fc40*/  IMAD R5, R5, R91.reuse, RZ ;  /* 0x0000005b05057224 */ /* 0x080fe200078e02ff */
[----:B------:R-:W5:Y:S01]  /*6fc50*/  LDCU UR10, c[0x0][0x39c] ;  /* 0x00007380ff0a77ac */ /* 0x000f620008000800 */
[----:B---3--:R-:W-:-:S03]  /*6fc60*/  IMAD R19, R11, R91, RZ ;  /* 0x0000005b0b137224 */ /* 0x008fc600078e02ff */
[-C--:B------:R-:W-:Y:S02]  /*6fc70*/  LEA R10, P5, R5, R0.reuse, 0x1 ;  /* 0x00000000050a7211 */ /* 0x080fe400078a08ff */
[----:B------:R-:W-:Y:S01]  /*6fc80*/  ISETP.LT.AND P1, PT, R11, UR8, !P0 ;  /* 0x000000080b007c0c */ /* 0x000fe2000c721270 */
[C---:B------:R-:W-:Y:S01]  /*6fc90*/  IMAD R12, R9.reuse, R91, RZ ;  /* 0x0000005b090c7224 */ /* 0x040fe200078e02ff */
[----:B-1----:R-:W-:Y:S01]  /*6fca0*/  ISETP.LT.AND P4, PT, R9, UR5, !P0 ;  /* 0x0000000509007c0c */ /* 0x002fe2000c781270 */
[----:B------:R-:W1:Y:S01]  /*6fcb0*/  LDCU UR5, c[0x0][0x39c] ;  /* 0x00007380ff0577ac */ /* 0x000e620008000800 */
[-C--:B------:R-:W-:Y:S02]  /*6fcc0*/  LEA.HI.X.SX32 R11, R5, R3.reuse, 0x1, P5 ;  /* 0x00000003050b7211 */ /* 0x080fe400028f0eff */
[CC--:B0-----:R-:W-:Y:S01]  /*6fcd0*/  LEA R8, P2, R19.reuse, R0.reuse, 0x1 ;  /* 0x0000000013087211 */ /* 0x0c1fe200078408ff */
[----:B------:R-:W3:Y:S01]  /*6fce0*/  LDL.LU R5, [R1+0x1840] ;  /* 0x0018400001057983 */ /* 0x000ee20000300800 */
[----:B------:R-:W-:Y:S01]  /*6fcf0*/  LEA R92, P5, R12, R0, 0x1 ;  /* 0x000000000c5c7211 */ /* 0x000fe200078a08ff */
[----:B------:R-:W0:Y:S01]  /*6fd00*/  LDCU UR8, c[0x0][0x39c] ;  /* 0x00007380ff0877ac */ /* 0x000e220008000800 */
[----:B------:R-:W-:-:S02]  /*6fd10*/  LEA.HI.X.SX32 R9, R19, R3, 0x1, P2 ;  /* 0x0000000313097211 */ /* 0x000fc400010f0eff */
[----:B------:R-:W-:Y:S01]  /*6fd20*/  LEA.HI.X.SX32 R93, R12, R3, 0x1, P5 ;  /* 0x000000030c5d7211 */ /* 0x000fe200028f0eff */
[----:B------:R1:W-:Y:S01]  /*6fd30*/  @P3 STG.E.U16 desc[UR16][R10.64], R15 ;  /* 0x0000000f0a003986 */ /* 0x0003e2000c101510 */
[----:B------:R-:W-:-:S05]  /*6fd40*/  PRMT R4, R15, 0x7632, R4 ;  /* 0x000076320f047816 */ /* 0x000fca0000000004 */
[----:B------:R0:W-:Y:S04]  /*6fd50*/  @P1 STG.E.U16 desc[UR16][R8.64], R4 ;  /* 0x0000000408001986 */ /* 0x0001e8000c101510 */
[----:B-1----:R-:W3:Y:S04]  /*6fd60*/  LDL.LU.64 R10, [R1+0x1838] ;  /* 0x00183800010a7983 */ /* 0x002ee80000300a00 */
[----:B------:R-:W3:Y:S04]  /*6fd70*/  LDL.LU R15, [R1+0x30] ;  /* 0x00003000010f7983 */ /* 0x000ee80000300800 */
[----:B0-----:R-:W5:Y:S04]  /*6fd80*/  LDL.LU R9, [R1+0x1830] ;  /* 0x0018300001097983 */ /* 0x001f680000300800 */
[----:B------:R-:W5:Y:S01]  /*6fd90*/  LDL.LU R8, [R1+0x34] ;  /* 0x0000340001087983 */ /* 0x000f620000300800 */
[C---:B----4-:R-:W-:Y:S01]  /*6fda0*/  IMAD R12, R90.reuse, R91, RZ ;  /* 0x0000005b5a0c7224 */ /* 0x050fe200078e02ff */
[----:B------:R-:W-:Y:S01]  /*6fdb0*/  ISETP.LT.AND P5, PT, R90, UR6, !P0 ;  /* 0x000000065a007c0c */ /* 0x000fe2000c7a1270 */
[----:B------:R-:W0:Y:S01]  /*6fdc0*/  LDCU UR6, c[0x0][0x39c] ;  /* 0x00007380ff0677ac */ /* 0x000e220008000800 */
[----:B------:R-:W4:Y:S04]  /*6fdd0*/  LDL.LU R90, [R1+0x260] ;  /* 0x00026000015a7983 */ /* 0x000f280000300800 */
[----:B--2---:R1:W-:Y:S01]  /*6fde0*/  @P4 STG.E.U16 desc[UR16][R92.64], R88 ;  /* 0x000000585c004986 */ /* 0x0043e2000c101510 */
[----:B------:R-:W-:-:S03]  /*6fdf0*/  PRMT R18, R88, 0x7632, R18 ;  /* 0x0000763258127816 */ /* 0x000fc60000000012 */
[----:B------:R-:W2:Y:S01]  /*6fe00*/  LDL.LU R4, [R1+0x264] ;  /* 0x0002640001047983 */ /* 0x000ea20000300800 */
[----:B-1----:R-:W-:-:S03]  /*6fe10*/  LEA R92, P3, R12, R0, 0x1 ;  /* 0x000000000c5c7211 */ /* 0x002fc600078608ff */
[----:B------:R-:W2:Y:S01]  /*6fe20*/  LDL.LU R88, [R1+0x268] ;  /* 0x0002680001587983 */ /* 0x000ea20000300800 */
[----:B------:R-:W-:Y:S01]  /*6fe30*/  LEA.HI.X.SX32 R93, R12, R3, 0x1, P3 ;  /* 0x000000030c5d7211 */ /* 0x000fe200018f0eff */
[-C--:B------:R-:W-:Y:S01]  /*6fe40*/  IMAD R12, R89, R91.reuse, RZ ;  /* 0x0000005b590c7224 */ /* 0x080fe200078e02ff */
[C---:B------:R-:W-:Y:S01]  /*6fe50*/  ISETP.LT.AND P1, PT, R13.reuse, UR7, !P0 ;  /* 0x000000070d007c0c */ /* 0x040fe2000c721270 */
[-C--:B------:R-:W-:Y:S01]  /*6fe60*/  IMAD R13, R13, R91.reuse, RZ ;  /* 0x0000005b0d0d7224 */ /* 0x080fe200078e02ff */
[C---:B------:R-:W-:Y:S01]  /*6fe70*/  ISETP.LT.AND P3, PT, R7.reuse, UR5, !P0 ;  /* 0x0000000507007c0c */ /* 0x040fe2000c761270 */
[----:B------:R-:W-:Y:S01]  /*6fe80*/  IMAD R7, R7, R91, RZ ;  /* 0x0000005b07077224 */ /* 0x000fe200078e02ff */
[----:B------:R1:W-:Y:S01]  /*6fe90*/  @P5 STG.E.U16 desc[UR16][R92.64], R18 ;  /* 0x000000125c005986 */ /* 0x0003e2000c101510 */
[----:B------:R-:W-:Y:S01]  /*6fea0*/  ISETP.LT.AND P2, PT, R89, UR9, !P0 ;  /* 0x0000000959007c0c */ /* 0x000fe2000c741270 */
[----:B------:R-:W-:Y:S01]  /*6feb0*/  IMAD.MOV.U32 R19, RZ, RZ, R12 ;  /* 0x000000ffff137224 */ /* 0x000fe200078e000c */
[----:B------:R-:W0:Y:S01]  /*6fec0*/  LDCU UR5, c[0x0][0x39c] ;  /* 0x00007380ff0577ac */ /* 0x000e220008000800 */
[----:B------:R-:W2:Y:S01]  /*6fed0*/  LDL.LU R89, [R1+0x26c] ;  /* 0x00026c0001597983 */ /* 0x000ea20000300800 */
[----:B------:R-:W0:Y:S01]  /*6fee0*/  LDCU UR7, c[0x0][0x39c] ;  /* 0x00007380ff0777ac */ /* 0x000e220008000800 */
[----:B------:R-:W0:Y:S01]  /*6fef0*/  LDCU UR9, c[0x0][0x39c] ;  /* 0x00007380ff0977ac */ /* 0x000e220008000800 */
[----:B-1----:R-:W-:Y:S01]  /*6ff00*/  IMAD.MOV.U32 R93, RZ, RZ, R13 ;  /* 0x000000ffff5d7224 */ /* 0x002fe200078e000d */
[----:B------:R-:W-:-:S02]  /*6ff10*/  LEA R92, P6, R7, R0, 0x1 ;  /* 0x00000000075c7211 */ /* 0x000fc400078c08ff */
[-C--:B------:R-:W-:Y:S01]  /*6ff20*/  LEA R18, P4, R12, R0.reuse, 0x1 ;  /* 0x000000000c127211 */ /* 0x080fe200078808ff */
[----:B------:R-:W-:Y:S01]  /*6ff30*/  IMAD.MOV.U32 R13, RZ, RZ, R93 ;  /* 0x000000ffff0d7224 */ /* 0x000fe200078e005d */
[----:B------:R-:W-:Y:S02]  /*6ff40*/  LEA R12, P5, R93, R0, 0x1 ;  /* 0x000000005d0c7211 */ /* 0x000fe400078a08ff */
[-C--:B------:R-:W-:Y:S02]  /*6ff50*/  LEA.HI.X.SX32 R93, R7, R3.reuse, 0x1, P6 ;  /* 0x00000003075d7211 */ /* 0x080fe400030f0eff */
[----:B------:R-:W2:Y:S01]  /*6ff60*/  LDL.LU R7, [R1+0x38] ;  /* 0x0000380001077983 */ /* 0x000ea20000300800 */
[-C--:B------:R-:W-:Y:S02]  /*6ff70*/  LEA.HI.X.SX32 R19, R19, R3.reuse, 0x1, P4 ;  /* 0x0000000313137211 */ /* 0x080fe400020f0eff */
[----:B------:R-:W-:Y:S02]  /*6ff80*/  LEA.HI.X.SX32 R13, R13, R3, 0x1, P5 ;  /* 0x000000030d0d7211 */ /* 0x000fe400028f0eff */
[----:B---3--:R-:W-:Y:S01]  /*6ff90*/  PRMT R11, R15, 0x7632, R11 ;  /* 0x000076320f0b7816 */ /* 0x008fe2000000000b */
[----:B------:R1:W-:Y:S04]  /*6ffa0*/  @P2 STG.E.U16 desc[UR16][R18.64], R15 ;  /* 0x0000000f12002986 */ /* 0x0003e8000c101510 */
[----:B------:R-:W-:Y:S04]  /*6ffb0*/  @P1 STG.E.U16 desc[UR16][R12.64], R11 ;  /* 0x0000000b0c001986 */ /* 0x000fe8000c101510 */
[----:B-----5:R4:W-:Y:S01]  /*6ffc0*/  @P3 STG.E.U16 desc[UR16][R92.64], R8 ;  /* 0x000000085c003986 */ /* 0x0209e2000c101510 */
[----:B------:R-:W-:-:S03]  /*6ffd0*/  PRMT R6, R8, 0x7632, R6 ;  /* 0x0000763208067816 */ /* 0x000fc60000000006 */
[----:B-1----:R-:W3:Y:S01]  /*6ffe0*/  LDL.LU.64 R18, [R1+0x1828] ;  /* 0x0018280001127983 */ /* 0x002ee20000300a00 */
[CC--:B----4-:R-:W-:Y:S01]  /*6fff0*/  IMAD R93, R90.reuse, R91.reuse, RZ ;  /* 0x0000005b5a5d7224 */ /* 0x0d0fe200078e02ff */
[----:B0-----:R-:W-:Y:S01]  /*70000*/  ISETP.LT.AND P2, PT, R90, UR6, !P0 ;  /* 0x000000065a007c0c */ /* 0x001fe2000c741270 */
[----:B------:R-:W0:Y:S01]  /*70010*/  LDCU UR6, c[0x0][0x39c] ;  /* 0x00007380ff0677ac */ /* 0x000e220008000800 */
[----:B------:R-:W4:Y:S02]  /*70020*/  LDL.LU R90, [R1+0x3c] ;  /* 0x00003c00015a7983 */ /* 0x000f240000300800 */
[C---:B------:R-:W-:Y:S02]  /*70030*/  LEA R92, P1, R93.reuse, R0, 0x1 ;  /* 0x000000005d5c7211 */ /* 0x040fe400078208ff */
[----:B------:R-:W5:Y:S01]  /*70040*/  LDL.LU R11, [R1+0x270] ;  /* 0x00027000010b7983 */ /* 0x000f620000300800 */
[C---:B--2---:R-:W-:Y:S01]  /*70050*/  IMAD R8, R4.reuse, R91, RZ ;  /* 0x0000005b04087224 */ /* 0x044fe200078e02ff */
[----:B------:R-:W-:Y:S01]  /*70060*/  ISETP.LT.AND P3, PT, R4, UR8, !P0 ;  /* 0x0000000804007c0c */ /* 0x000fe2000c761270 */
[----:B------:R-:W1:Y:S01]  /*70070*/  LDCU UR8, c[0x0][0x39c] ;  /* 0x00007380ff0877ac */ /* 0x000e620008000800 */
[----:B------:R-:W-:-:S02]  /*70080*/  LEA.HI.X.SX32 R93, R93, R3, 0x1, P1 ;  /* 0x000000035d5d7211 */ /* 0x000fc400008f0eff */
[-C--:B------:R-:W-:Y:S01]  /*70090*/  LEA R12, P5, R8, R0.reuse, 0x1 ;  /* 0x00000000080c7211 */ /* 0x080fe200078a08ff */
[C---:B------:R-:W-:Y:S01]  /*700a0*/  IMAD R4, R88.reuse, R91, RZ ;  /* 0x0000005b58047224 */ /* 0x040fe200078e02ff */
[----:B------:R-:W-:Y:S01]  /*700b0*/  ISETP.LT.AND P4, PT, R88, UR5, !P0 ;  /* 0x0000000558007c0c */ /* 0x000fe2000c781270 */
[----:B------:R2:W-:Y:S01]  /*700c0*/  @P2 STG.E.U16 desc[UR16][R92.64], R6 ;  /* 0x000000065c002986 */ /* 0x0005e2000c101510 */
[----:B------:R-:W-:Y:S01]  /*700d0*/  LEA.HI.X.SX32 R13, R8, R3, 0x1, P5 ;  /* 0x00000003080d7211 */ /* 0x000fe200028f0eff */
[----:B------:R-:W0:Y:S01]  /*700e0*/  LDCU UR5, c[0x0][0x39c] ;  /* 0x00007380ff0577ac */ /* 0x000e220008000800 */
[C---:B------:R-:W-:Y:S02]  /*700f0*/  LEA R88, P6, R4.reuse, R0, 0x1 ;  /* 0x0000000004587211 */ /* 0x040fe400078c08ff */
[C---:B------:R-:W-:Y:S01]  /*70100*/  ISETP.LT.AND P1, PT, R89.reuse, UR7, !P0 ;  /* 0x0000000759007c0c */ /* 0x040fe2000c721270 */
[----:B------:R-:W-:Y:S01]  /*70110*/  IMAD R15, R89, R91, RZ ;  /* 0x0000005b590f7224 */ /* 0x000fe200078e02ff */
[----:B------:R-:W-:Y:S01]  /*70120*/  LEA.HI.X.SX32 R89, R4, R3, 0x1, P6 ;  /* 0x0000000304597211 */ /* 0x000fe200030f0eff */
[----:B------:R-:W0:Y:S01]  /*70130*/  LDCU UR7, c[0x0][0x39c] ;  /* 0x00007380ff0777ac */ /* 0x000e220008000800 */
[----:B------:R-:W3:Y:S04]  /*70140*/  LDL.LU R4, [R1+0x274] ;  /* 0x0002740001047983 */ /* 0x000ee80000300800 */
[----:B--2---:R-:W0:Y:S04]  /*70150*/  LDL.LU R6, [R1+0x278] ;  /* 0x0002780001067983 */ /* 0x004e280000300800 */
[----:B------:R-:W2:Y:S04]  /*70160*/  LDL.LU R8, [R1+0x10] ;  /* 0x0000100001087983 */ /* 0x000ea80000300800 */
[----:B------:R1:W-:Y:S01]  /*70170*/  @P3 STG.E.U16 desc[UR16][R12.64], R7 ;  /* 0x000000070c003986 */ /* 0x0003e2000c101510 */
[----:B------:R-:W-:-:S03]  /*70180*/  PRMT R14, R7, 0x7632, R14 ;  /* 0x00007632070e7816 */ /* 0x000fc6000000000e */
[----:B-1----:R-:W2:Y:S04]  /*70190*/  LDL.LU.64 R12, [R1+0x1820] ;  /* 0x00182000010c7983 */ /* 0x002ea80000300a00 */
[----:B------:R-:W2:Y:S01]  /*701a0*/  LDL.LU R7, [R1+0x27c] ;  /* 0x00027c0001077983 */ /* 0x000ea20000300800 */
[----:B------:R-:W-:-:S04]  /*701b0*/  LEA R92, P2, R15, R0, 0x1 ;  /* 0x000000000f5c7211 */ /* 0x000fc800078408ff */
[----:B------:R-:W-:Y:S01]  /*701c0*/  LEA.HI.X.SX32 R93, R15, R3, 0x1, P2 ;  /* 0x000000030f5d7211 */ /* 0x000fe200010f0eff */
[----:B------:R1:W-:Y:S04]  /*701d0*/  @P4 STG.E.U16 desc[UR16][R88.64], R14 ;  /* 0x0000000e58004986 */ /* 0x0003e8000c101510 */
[----:B-1----:R-:W2:Y:S04]  /*701e0*/  LDL.LU R88, [R1+0x1818] ;  /* 0x0018180001587983 */ /* 0x002ea80000300800 */
[----:B------:R-:W2:Y:S01]  /*701f0*/  LDL.LU R89, [R1+0x14] ;  /* 0x0000140001597983 */ /* 0x000ea20000300800 */
[C---:B-----5:R-:W-:Y:S01]  /*70200*/  ISETP.LT.AND P2, PT, R11.reuse, UR9, !P0 ;  /* 0x000000090b007c0c */ /* 0x060fe2000c741270 */
[----:B------:R-:W-:-:S02]  /*70210*/  IMAD R11, R11, R91, RZ ;  /* 0x0000005b0b0b7224 */ /* 0x000fc400078e02ff */
[----:B----4-:R1:W-:Y:S01]  /*70220*/  @P1 STG.E.U16 desc[UR16][R92.64], R90 ;  /* 0x0000005a5c001986 */ /* 0x0103e2000c101510 */
[----:B------:R-:W-:Y:S01]  /*70230*/  PRMT R10, R90, 0x7632, R10 ;  /* 0x000076325a0a7816 */ /* 0x000fe2000000000a */
[----:B------:R-:W4:Y:S01]  /*70240*/  LDCU UR9, c[0x0][0x39c] ;  /* 0x00007380ff0977ac */ /* 0x000f220008000800 */
[----:B-1----:R-:W-:-:S04]  /*70250*/  LEA R92, P1, R11, R0, 0x1 ;  /* 0x000000000b5c7211 */ /* 0x002fc800078208ff */
[----:B------:R-:W-:Y:S02]  /*70260*/  LEA.HI.X.SX32 R93, R11, R3, 0x1, P1 ;  /* 0x000000030b5d7211 */ /* 0x000fe400008f0eff */
[C---:B---3--:R-:W-:Y:S01]  /*70270*/  ISETP.LT.AND P4, PT, R4.reuse, UR10, !P0 ;  /* 0x0000000a04007c0c */ /* 0x048fe2000c781270 */
[-C--:B------:R-:W-:Y:S01]  /*70280*/  IMAD R4, R4, R91.reuse, RZ ;  /* 0x0000005b04047224 */ /* 0x080fe200078e02ff */
[----:B0-----:R-:W-:Y:S01]  /*70290*/  ISETP.LT.AND P3, PT, R6, UR6, !P0 ;  /* 0x0000000606007c0c */ /* 0x001fe2000c761270 */
[----:B------:R0:W-:Y:S03]  /*702a0*/  @P2 STG.E.U16 desc[UR16][R92.64], R10 ;  /* 0x0000000a5c002986 */ /* 0x0001e6000c101510 */
[-C--:B------:R-:W-:Y:S01]  /*702b0*/  LEA R14, P5, R4, R0.reuse, 0x1 ;  /* 0x00000000040e7211 */ /* 0x080fe200078a08ff */
[----:B------:R-:W-:Y:S01]  /*702c0*/  IMAD R6, R6, R91, RZ ;  /* 0x0000005b06067224 */ /* 0x000fe200078e02ff */
[----:B--2---:R-:W-:Y:S01]  /*702d0*/  PRMT R9, R8, 0x7632, R9 ;  /* 0x0000763208097816 */ /* 0x004fe20000000009 */
[----:B------:R-:W1:Y:S01]  /*702e0*/  LDCU UR6, c[0x0][0x39c] ;  /* 0x00007380ff0677ac */ /* 0x000e620008000800 */
[----:B------:R-:W-:Y:S01]  /*702f0*/  LEA.HI.X.SX32 R15, R4, R3, 0x1, P5 ;  /* 0x00000003040f7211 */ /* 0x000fe200028f0eff */
[----:B------:R-:W-:Y:S01]  /*70300*/  IMAD.MOV.U32 R11, RZ, RZ, R6 ;  /* 0x000000ffff0b7224 */ /* 0x000fe200078e0006 */
[----:B------:R-:W2:Y:S03]  /*70310*/  LDCU UR10, c[0x0][0x39c] ;  /* 0x00007380ff0a77ac */ /* 0x000ea60008000800 */
[----:B------:R3:W-:Y:S01]  /*70320*/  @P4 STG.E.U16 desc[UR16][R14.64], R8 ;  /* 0x000000080e004986 */ /* 0x0007e2000c101510 */
[----:B0-----:R-:W-:-:S02]  /*70330*/  LEA R10, P2, R6, R0, 0x1 ;  /* 0x00000000060a7211 */ /* 0x001fc400078408ff */
[C---:B------:R-:W-:Y:S01]  /*70340*/  ISETP.LT.AND P1, PT, R7.reuse, UR5, !P0 ;  /* 0x0000000507007c0c */ /* 0x040fe2000c721270 */
[----:B------:R-:W-:Y:S01]  /*70350*/  IMAD R90, R7, R91, RZ ;  /* 0x0000005b075a7224 */ /* 0x000fe200078e02ff */
[----:B------:R-:W0:Y:S01]  /*70360*/  LDCU UR5, c[0x0][0x39c] ;  /* 0x00007380ff0577ac */ /* 0x000e220008000800 */
[----:B------:R-:W5:Y:S04]  /*70370*/  LDL.LU R7, [R1+0x280] ;  /* 0x0002800001077983 */ /* 0x000f680000300800 */
[----:B------:R-:W2:Y:S04]  /*70380*/  LDL.LU R4, [R1+0x284] ;  /* 0x0002840001047983 */ /* 0x000ea80000300800 */
[----:B------:R-:W4:Y:S04]  /*70390*/  LDL.LU R6, [R1+0x288] ;  /* 0x0002880001067983 */ /* 0x000f280000300800 */
[----:B---3--:R-:W3:Y:S04]  /*703a0*/  LDL.LU.64 R14, [R1+0x1810] ;  /* 0x00181000010e7983 */ /* 0x008ee80000300a00 */
[----:B------:R-:W0:Y:S01]  /*703b0*/  LDL.LU R8, [R1+0x28c] ;  /* 0x00028c0001087983 */ /* 0x000e220000300800 */
[----:B------:R-:W-:-:S02]  /*703c0*/  LEA R92, P5, R90, R0, 0x1 ;  /* 0x000000005a5c7211 */ /* 0x000fc400078a08ff */
[-C--:B------:R-:W-:Y:S02]  /*703d0*/  LEA.HI.X.SX32 R11, R11, R3.reuse, 0x1, P2 ;  /* 0x000000030b0b7211 */ /* 0x080fe400010f0eff */
[----:B------:R-:W-:-:S03]  /*703e0*/  LEA.HI.X.SX32 R93, R90, R3, 0x1, P5 ;  /* 0x000000035a5d7211 */ /* 0x000fc600028f0eff */
[----:B------:R1:W-:Y:S04]  /*703f0*/  @P3 STG.E.U16 desc[UR16][R10.64], R9 ;  /* 0x000000090a003986 */ /* 0x0003e8000c101510 */
[----:B------:R2:W-:Y:S01]  /*70400*/  @P1 STG.E.U16 desc[UR16][R92.64], R89 ;  /* 0x000000595c001986 */ /* 0x0005e2000c101510 */
[----:B------:R-:W-:-:S03]  /*70410*/  PRMT R88, R89, 0x7632, R88 ;  /* 0x0000763259587816 */ /* 0x000fc60000000058 */
[----:B-1----:R-:W3:Y:S04]  /*70420*/  LDL.LU R10, [R1+0x1808] ;  /* 0x00180800010a7983 */ /* 0x002ee80000300800 */
[----:B------:R-:W3:Y:S01]  /*70430*/  LDL.LU R11, [R1+0x1c] ;  /* 0x00001c00010b7983 */ /* 0x000ee20000300800 */
[C---:B-----5:R-:W-:Y:S01]  /*70440*/  ISETP.LT.AND P2, PT, R7.reuse, UR7, !P0 ;  /* 0x0000000707007c0c */ /* 0x060fe2000c741270 */
[----:B------:R-:W-:Y:S01]  /*70450*/  IMAD R7, R7, R91, RZ ;  /* 0x0000005b07077224 */ /* 0x000fe200078e02ff */
[----:B------:R-:W1:Y:S01]  /*70460*/  LDCU UR7, c[0x0][0x39c] ;  /* 0x00007380ff0777ac */ /* 0x000e620008000800 */
[----:B--2---:R-:W-:-:S03]  /*70470*/  ISETP.LT.AND P3, PT, R4, UR8, !P0 ;  /* 0x0000000804007c0c */ /* 0x004fc6000c761270 */
[CC--:B------:R-:W-:Y:S01]  /*70480*/  LEA R92, P4, R7.reuse, R0.reuse, 0x1 ;  /* 0x00000000075c7211 */ /* 0x0c0fe200078808ff */
[-C--:B------:R-:W-:Y:S01]  /*70490*/  IMAD R4, R4, R91.reuse, RZ ;  /* 0x0000005b04047224 */ /* 0x080fe200078e02ff */
[C---:B----4-:R-:W-:Y:S01]  /*704a0*/  ISETP.LT.AND P1, PT, R6.reuse, UR9, !P0 ;  /* 0x0000000906007c0c */ /* 0x050fe2000c721270 */
[----:B------:R-:W-:Y:S01]  /*704b0*/  IMAD R6, R6, R91, RZ ;  /* 0x0000005b06067224 */ /* 0x000fe200078e02ff */
[----:B------:R-:W-:Y:S01]  /*704c0*/  LEA.HI.X.SX32 R93, R7, R3, 0x1, P4 ;  /* 0x00000003075d7211 */ /* 0x000fe200020f0eff */
[----:B------:R-:W2:Y:S01]  /*704d0*/  LDCU UR8, c[0x0][0x39c] ;  /* 0x00007380ff0877ac */ /* 0x000ea20008000800 */
[----:B------:R-:W4:Y:S01]  /*704e0*/  LDL.LU R7, [R1+0x290] ;  /* 0x0002900001077983 */ /* 0x000f220000300800 */
[----:B------:R-:W5:Y:S01]  /*704f0*/  LDCU UR9, c[0x0][0x39c] ;  /* 0x00007380ff0977ac */ /* 0x000f620008000800 */
[C---:B0-----:R-:W-:Y:S01]  /*70500*/  ISETP.LT.AND P4, PT, R8.reuse, UR5, !P0 ;  /* 0x0000000508007c0c */ /* 0x041fe2000c781270 */
[----:B------:R-:W-:Y:S01]  /*70510*/  IMAD R90, R8, R91, RZ ;  /* 0x0000005b085a7224 */ /* 0x000fe200078e02ff */
[C---:B------:R-:W-:Y:S01]  /*70520*/  LEA R8, P5, R4.reuse, R0, 0x1 ;  /* 0x0000000004087211 */ /* 0x040fe200078a08ff */
[----:B------:R0:W-:Y:S01]  /*70530*/  @P2 STG.E.U16 desc[UR16][R92.64], R88 ;  /* 0x000000585c002986 */ /* 0x0001e2000c101510 */
[----:B------:R-:W-:Y:S01]  /*70540*/  IMAD.MOV.U32 R89, RZ, RZ, R6 ;  /* 0x000000ffff597224 */ /* 0x000fe200078e0006 */
[----:B------:R-:W1:Y:S01]  /*70550*/  LDCU UR5, c[0x0][0x39c] ;  /* 0x00007380ff0577ac */ /* 0x000e620008000800 */
[----:B------:R-:W-:-:S02]  /*70560*/  LEA.HI.X.SX32 R9, R4, R3, 0x1, P5 ;  /* 0x0000000304097211 */ /* 0x000fc400028f0eff */
[-C--:B0-----:R-:W-:Y:S02]  /*70570*/  LEA R88, P2, R6, R0.reuse, 0x1 ;  /* 0x0000000006587211 */ /* 0x081fe400078408ff */
[----:B------:R-:W1:Y:S04]  /*70580*/  LDL.LU R6, [R1+0x294] ;  /* 0x0002940001067983 */ /* 0x000e680000300800 */
[----:B------:R-:W2:Y:S04]  /*70590*/  LDL.LU R4, [R1+0x298] ;  /* 0x0002980001047983 */ /* 0x000ea80000300800 */
[----:B------:R-:W2:Y:S01]  /*705a0*/  LDL.LU R93, [R1+0x18] ;  /* 0x00001800015d7983 */ /* 0x000ea20000300800 */
[----:B------:R-:W-:-:S02]  /*705b0*/  LEA R92, P5, R90, R0, 0x1 ;  /* 0x000000005a5c7211 */ /* 0x000fc400078a08ff */
[-C--:B------:R-:W-:Y:S02]  /*705c0*/  LEA.HI.X.SX32 R89, R89, R3.reuse, 0x1, P2 ;  /* 0x0000000359597211 */ /* 0x080fe400010f0eff */
[----:B---3--:R-:W-:Y:S02]  /*705d0*/  PRMT R5, R11, 0x7632, R5 ;  /* 0x000076320b057816 */ /* 0x008fe40000000005 */
[----:B--2---:R-:W-:Y:S01]  /*705e0*/  PRMT R10, R93, 0x7632, R10 ;  /* 0x000076325d0a7816 */ /* 0x004fe2000000000a */
[----:B------:R0:W-:Y:S04]  /*705f0*/  @P3 STG.E.U16 desc[UR16][R8.64], R93 ;  /* 0x0000005d08003986 */ /* 0x0001e8000c101510 */
[----:B------:R2:W-:Y:S04]  /*70600*/  @P1 STG.E.U16 desc[UR16][R88.64], R10 ;  /* 0x0000000a58001986 */ /* 0x0005e8000c101510 */
[----:B0-----:R-:W3:Y:S01]  /*70610*/  LDL.LU.64 R8, [R1+0x1800] ;  /* 0x0018000001087983 */ /* 0x001ee20000300a00 */
[----:B------:R-:W-:-:S03]  /*70620*/  LEA.HI.X.SX32 R93, R90, R3, 0x1, P5 ;  /* 0x000000035a5d7211 */ /* 0x000fc600028f0eff */
[----:B------:R-:W3:Y:S04]  /*70630*/  LDL.LU R90, [R1+0x17f8] ;  /* 0x0017f800015a7983 */ /* 0x000ee80000300800 */
[----:B--2---:R-:W2:Y:S01]  /*70640*/  LDL.LU.64 R88, [R1+0x17f0] ;  /* 0x0017f00001587983 */ /* 0x004ea20000300a00 */
[C---:B----4-:R-:W-:Y:S01]  /*70650*/  ISETP.LT.AND P5, PT, R7.reuse, UR6, !P0 ;  /* 0x0000000607007c0c */ /* 0x050fe2000c7a1270 */
[-C--:B------:R-:W-:Y:S01]  /*70660*/  IMAD R7, R7, R91.reuse, RZ ;  /* 0x0000005b07077224 */ /* 0x080fe200078e02ff */
[C---:B-1----:R-:W-:Y:S01]  /*70670*/  ISETP.LT.AND P1, PT, R6.reuse, UR7, !P0 ;  /* 0x0000000706007c0c */ /* 0x042fe2000c721270 */
[----:B------:R0:W-:Y:S01]  /*70680*/  @P4 STG.E.U16 desc[UR16][R92.64], R11 ;  /* 0x0000000b5c004986 */ /* 0x0001e2000c101510 */
[----:B------:R-:W-:Y:S01]  /*70690*/  IMAD R6, R6, R91, RZ ;  /* 0x0000005b06067224 */ /* 0x000fe200078e02ff */
[----:B------:R-:W1:Y:S01]  /*706a0*/  LDCU UR6, c[0x0][0x39c] ;  /* 0x00007380ff0677ac */ /* 0x000e620008000800 */
[----:B------:R-:W4:Y:S01]  /*706b0*/  LDCU UR7, c[0x0][0x39c] ;  /* 0x00007380ff0777ac */ /* 0x000f220008000800 */
[----:B0-----:R-:W-:-:S04]  /*706c0*/  LEA R92, P2, R7, R0, 0x1 ;  /* 0x00000000075c7211 */ /* 0x001fc800078408ff */
[----:B------:R-:W-:Y:S01]  /*706d0*/  LEA.HI.X.SX32 R93, R7, R3, 0x1, P2 ;  /* 0x00000003075d7211 */ /* 0x000fe200010f0eff */
[----:B------:R-:W-:Y:S01]  /*706e0*/  IMAD.MOV.U32 R11, RZ, RZ, R6 ;  /* 0x000000ffff0b7224 */ /* 0x000fe200078e0006 */
[----:B------:R-:W-:-:S03]  /*706f0*/  LEA R10, P3, R6, R0, 0x1 ;  /* 0x00000000060a7211 */ /* 0x000fc600078608ff */
[----:B------:R0:W-:Y:S01]  /*70700*/  @P5 STG.E.U16 desc[UR16][R92.64], R5 ;  /* 0x000000055c005986 */ /* 0x0001e2000c101510 */
[C---:B------:R-:W-:Y:S01]  /*70710*/  ISETP.LT.AND P2, PT, R4.reuse, UR5, !P0 ;  /* 0x0000000504007c0c */ /* 0x040fe2000c741270 */
[----:B------:R-:W-:Y:S01]  /*70720*/  IMAD R4, R4, R91, RZ ;  /* 0x0000005b04047224 */ /* 0x000fe200078e02ff */
[-C--:B------:R-:W-:Y:S01]  /*70730*/  LEA.HI.X.SX32 R11, R11, R3.reuse, 0x1, P3 ;  /* 0x000000030b0b7211 */ /* 0x080fe200018f0eff */
[----:B------:R-:W1:Y:S01]  /*70740*/  LDCU UR5, c[0x0][0x39c] ;  /* 0x00007380ff0577ac */ /* 0x000e620008000800 */
[----:B0-----:R-:W1:Y:S02]  /*70750*/  LDL.LU R93, [R1+0x29c] ;  /* 0x00029c00015d7983 */ /* 0x001e640000300800 */
[C---:B------:R-:W-:Y:S02]  /*70760*/  LEA R6, P4, R4.reuse, R0, 0x1 ;  /* 0x0000000004067211 */ /* 0x040fe400078808ff */
[----:B------:R-:W4:Y:S02]  /*70770*/  LDL.LU R5, [R1+0x2a4] ;  /* 0x0002a40001057983 */ /* 0x000f240000300800 */
[----:B------:R-:W-:-:S02]  /*70780*/  LEA.HI.X.SX32 R7, R4, R3, 0x1, P4 ;  /* 0x0000000304077211 */ /* 0x000fc400020f0eff */
[----:B--2---:R0:W-:Y:S01]  /*70790*/  @P1 STG.E.U16 desc[UR16][R10.64], R88 ;  /* 0x000000580a001986 */ /* 0x0041e2000c101510 */
[----:B---3--:R-:W-:-:S03]  /*707a0*/  PRMT R90, R88, 0x7632, R90 ;  /* 0x00007632585a7816 */ /* 0x008fc6000000005a */
[----:B0-----:R-:W2:Y:S04]  /*707b0*/  LDL.LU.64 R10, [R1+0x17e8] ;  /* 0x0017e800010a7983 */ /* 0x001ea80000300a00 */
[----:B------:R-:W3:Y:S04]  /*707c0*/  LDL.LU R88, [R1+0x2a0] ;  /* 0x0002a00001587983 */ /* 0x000ee80000300800 */
[----:B------:R-:W2:Y:S04]  /*707d0*/  LDL.LU R4, [R1+0x2a8] ;  /* 0x0002a80001047983 */ /* 0x000ea80000300800 */
[----:B------:R0:W-:Y:S04]  /*707e0*/  @P2 STG.E.U16 desc[UR16][R6.64], R90 ;  /* 0x0000005a06002986 */ /* 0x0001e8000c101510 */
[----:B0-----:R-:W5:Y:S04]  /*707f0*/  LDL.LU.64 R6, [R1+0x17e0] ;  /* 0x0017e00001067983 */ /* 0x001f680000300a00 */
[----:B------:R-:W5:Y:S01]  /*70800*/  LDL.LU R90, [R1+0x17d8] ;  /* 0x0017d800015a7983 */ /* 0x000f620000300800 */
[C---:B-1----:R-:W-:Y:S01]  /*70810*/  ISETP.LT.AND P3, PT, R93.reuse, UR6, !P0 ;  /* 0x000000065d007c0c */ /* 0x042fe2000c761270 */
[----:B------:R-:W-:Y:S01]  /*70820*/  IMAD R93, R93, R91, RZ ;  /* 0x0000005b5d5d7224 */ /* 0x000fe200078e02ff */
[----:B------:R-:W0:Y:S04]  /*70830*/  LDCU UR6, c[0x0][0x39c] ;  /* 0x00007380ff0677ac */ /* 0x000e280008000800 */
[----:B------:R-:W-:-:S04]  /*70840*/  LEA R92, P1, R93, R0, 0x1 ;  /* 0x000000005d5c7211 */ /* 0x000fc800078208ff */
[----:B------:R-:W-:-:S05]  /*70850*/  LEA.HI.X.SX32 R93, R93, R3, 0x1, P1 ;  /* 0x000000035d5d7211 */ /* 0x000fca00008f0eff */
[----:B------:R1:W-:Y:S01]  /*70860*/  @P3 STG.E.U16 desc[UR16][R92.64], R89 ;  /* 0x000000595c003986 */ /* 0x0003e2000c101510 */
[C---:B----4-:R-:W-:Y:S01]  /*70870*/  ISETP.LT.AND P1, PT, R5.reuse, UR5, !P0 ;  /* 0x0000000505007c0c */ /* 0x050fe2000c721270 */
[-C--:B------:R-:W-:Y:S01]  /*70880*/  IMAD R5, R5, R91.reuse, RZ ;  /* 0x0000005b05057224 */ /* 0x080fe200078e02ff */
[----:B------:R-:W4:Y:S04]  /*70890*/  LDCU UR5, c[0x0][0x39c] ;  /* 0x00007380ff0577ac */ /* 0x000f280008000800 */
[----:B-1----:R-:W-:Y:S02]  /*708a0*/  LEA R92, P3, R5, R0, 0x1 ;  /* 0x00000000055c7211 */ /* 0x002fe400078608ff */
[C---:B---3--:R-:W-:Y:S01]  /*708b0*/  ISETP.LT.AND P4, PT, R88.reuse, UR8, !P0 ;  /* 0x0000000858007c0c */ /* 0x048fe2000c781270 */
[----:B------:R-:W-:Y:S01]  /*708c0*/  IMAD R88, R88, R91, RZ ;  /* 0x0000005b58587224 */ /* 0x000fe200078e02ff */
[----:B------:R-:W1:Y:S03]  /*708d0*/  LDCU UR8, c[0x0][0x39c] ;  /* 0x00007380ff0877ac */ /* 0x000e660008000800 */
[----:B------:R-:W-:Y:S01]  /*708e0*/  IMAD.MOV.U32 R93, RZ, RZ, R88 ;  /* 0x000000ffff5d7224 */ /* 0x000fe200078e0058 */
[----:B--2---:R-:W-:-:S04]  /*708f0*/  ISETP.LT.AND P5, PT, R4, UR7, !P0 ;  /* 0x0000000704007c0c */ /* 0x004fc8000c7a1270 */
[----:B------:R-:W-:Y:S01]  /*70900*/  LEA R88, P2, R93, R0, 0x1 ;  /* 0x000000005d587211 */ /* 0x000fe200078408ff */
[----:B------:R-:W-:Y:S01]  /*70910*/  IMAD R4, R4, R91, RZ ;  /* 0x0000005b04047224 */ /* 0x000fe200078e02ff */
[----:B------:R-:W2:Y:S01]  /*70920*/  LDCU UR7, c[0x0][0x39c] ;  /* 0x00007380ff0777ac */ /* 0x000ea20008000800 */
[----:B-----5:R-:W-:Y:S01]  /*70930*/  PRMT R7, R89, 0x7632, R7 ;  /* 0x0000763259077816 */ /* 0x020fe20000000007 */
[----:B------:R-:W-:Y:S01]  /*70940*/  IMAD.MOV.U32 R89, RZ, RZ, R93 ;  /* 0x000000ffff597224 */ /* 0x000fe200078e005d */
[-C--:B------:R-:W-:Y:S02]  /*70950*/  LEA.HI.X.SX32 R93, R5, R3.reuse, 0x1, P3 ;  /* 0x00000003055d7211 */ /* 0x080fe400018f0eff */
[----:B------:R-:W4:Y:S02]  /*70960*/  LDL.LU R5, [R1+0x2b4] ;  /* 0x0002b40001057983 */ /* 0x000f240000300800 */
[----:B------:R-:W-:-:S05]  /*70970*/  LEA.HI.X.SX32 R89, R89, R3, 0x1, P2 ;  /* 0x0000000359597211 */ /* 0x000fca00010f0eff */
[----:B------:R3:W-:Y:S04]  /*70980*/  @P4 STG.E.U16 desc[UR16][R88.64], R7 ;  /* 0x0000000758004986 */ /* 0x0007e8000c101510 */
[----:B------:R5:W-:Y:S01]  /*70990*/  @P1 STG.E.U16 desc[UR16][R92.64], R90 ;  /* 0x0000005a5c001986 */ /* 0x000be2000c101510 */
[----:B---3--:R-:W-:-:S03]  /*709a0*/  LEA R88, P2, R4, R0, 0x1 ;  /* 0x0000000004587211 */ /* 0x008fc600078408ff */
[----:B------:R-:W2:Y:S01]  /*709b0*/  LDL.LU R7, [R1+0x2b8] ;  /* 0x0002b80001077983 */ /* 0x000ea20000300800 */
[----:B------:R-:W-:-:S03]  /*709c0*/  LEA.HI.X.SX32 R89, R4, R3, 0x1, P2 ;  /* 0x0000000304597211 */ /* 0x000fc600010f0eff */
[----:B-----5:R-:W3:Y:S01]  /*709d0*/  LDL.LU R93, [R1+0x2b0] ;  /* 0x0002b000015d7983 */ /* 0x020ee20000300800 */
[----:B------:R-:W-:-:S03]  /*709e0*/  PRMT R92, R90, 0x7632, R92 ;  /* 0x000076325a5c7816 */ /* 0x000fc6000000005c */
[----:B------:R-:W5:Y:S04]  /*709f0*/  LDL.LU R4, [R1+0x17d4] ;  /* 0x0017d40001047983 */ /* 0x000f680000300800 */
[----:B------:R-:W0:Y:S04]  /*70a00*/  LDL.LU R90, [R1+0x2ac] ;  /* 0x0002ac00015a7983 */ /* 0x000e280000300800 */
[----:B------:R1:W-:Y:S02]  /*70a10*/  @P5 STG.E.U16 desc[UR16][R88.64], R92 ;  /* 0x0000005c58005986 */ /* 0x0003e4000c101510 */
[----:B-1----:R-:W1:Y:S01]  /*70a20*/  LDC R92, c[0x0][0x3b8] ;  /* 0x0000ee00ff5c7b82 */ /* 0x002e620000000800 */
[C---:B0-----:R-:W-:Y:S01]  /*70a30*/  ISETP.LT.AND P1, PT, R90.reuse, UR6, !P0 ;  /* 0x000000065a007c0c */ /* 0x041fe2000c721270 */
[----:B------:R-:W-:Y:S01]  /*70a40*/  IMAD R90, R90, R91, RZ ;  /* 0x0000005b5a5a7224 */ /* 0x000fe200078e02ff */
[----:B---3--:R-:W-:Y:S01]  /*70a50*/  ISETP.LT.AND P2, PT, R93, UR9, !P0 ;  /* 0x000000095d007c0c */ /* 0x008fe2000c741270 */
[----:B------:R-:W3:Y:S01]  /*70a60*/  LDL.LU R91, [R1+0x17d0] ;  /* 0x0017d000015b7983 */ /* 0x000ee20000300800 */
[----:B----4-:R-:W-:Y:S01]  /*70a70*/  ISETP.LT.AND P3, PT, R5, UR5, !P0 ;  /* 0x0000000505007c0c */ /* 0x010fe2000c761270 */
[----:B------:R-:W0:Y:S01]  /*70a80*/  LDCU UR6, c[0x0][0x39c] ;  /* 0x00007380ff0677ac */ /* 0x000e220008000800 */
[----:B------:R-:W-:Y:S01]  /*70a90*/  LEA R88, P5, R90, R0, 0x1 ;  /* 0x000000005a587211 */ /* 0x000fe200078a08ff */
[----:B-1----:R-:W-:-:S02]  /*70aa0*/  IMAD R93, R93, R92, RZ ;  /* 0x0000005c5d5d7224 */ /* 0x002fc400078e02ff */
[----:B------:R-:W-:Y:S01]  /*70ab0*/  IMAD R5, R5, R92, RZ ;  /* 0x0000005c05057224 */ /* 0x000fe200078e02ff */
[-C--:B------:R-:W-:Y:S01]  /*70ac0*/  LEA.HI.X.SX32 R89, R90, R3.reuse, 0x1, P5 ;  /* 0x000000035a597211 */ /* 0x080fe200028f0eff */
[----:B------:R-:W1:Y:S01]  /*70ad0*/  LDCU UR9, c[0x0][0x39c] ;  /* 0x00007380ff0977ac */ /* 0x000e620008000800 */
[----:B------:R-:W4:Y:S01]  /*70ae0*/  LDC R90, c[0x0][0x3b8] ;  /* 0x0000ee00ff5a7b82 */ /* 0x000f220000000800 */
[----:B------:R-:W-:Y:S02]  /*70af0*/  LEA R92, P4, R93, R0, 0x1 ;  /* 0x000000005d5c7211 */ /* 0x000fe400078808ff */
[----:B--2---:R-:W-:Y:S01]  /*70b00*/  ISETP.LT.AND P5, PT, R7, UR7, !P0 ;  /* 0x0000000707007c0c */ /* 0x004fe2000c7a1270 */
[----:B------:R-:W2:Y:S01]  /*70b10*/  LDCU UR5, c[0x0][0x39c] ;  /* 0x00007380ff0577ac */ /* 0x000ea20008000800 */
[----:B------:R-:W-:Y:S01]  /*70b20*/  LEA.HI.X.SX32 R93, R93, R3, 0x1, P4 ;  /* 0x000000035d5d7211 */ /* 0x000fe200020f0eff */
[----:B------:R-:W0:Y:S01]  /*70b30*/  LDCU UR7, c[0x0][0x39c] ;  /* 0x00007380ff0777ac */ /* 0x000e220008000800 */
[----:B----4-:R-:W-:Y:S01]  /*70b40*/  IMAD R7, R7, R90, RZ ;  /* 0x0000005a07077224 */ /* 0x010fe200078e02ff */
[----:B------:R-:W-:-:S02]  /*70b50*/  LEA R90, P6, R5, R0, 0x1 ;  /* 0x00000000055a7211 */ /* 0x000fc400078c08ff */
[----:B---3--:R-:W-:Y:S01]  /*70b60*/  PRMT R6, R91, 0x7632, R6 ;  /* 0x000076325b067816 */ /* 0x008fe20000000006 */
[----:B------:R3:W-:Y:S04]  /*70b70*/  @P1 STG.E.U16 desc[UR16][R88.64], R91 ;  /* 0x0000005b58001986 */ /* 0x0007e8000c101510 */
[----:B------:R4:W-:Y:S01]  /*70b80*/  @P2 STG.E.U16 desc[UR16][R92.64], R6 ;  /* 0x000000065c002986 */ /* 0x0009e2000c101510 */
[----:B---3--:R-:W-:Y:S02]  /*70b90*/  LEA R88, P1, R7, R0, 0x1 ;  /* 0x0000000007587211 */ /* 0x008fe400078208ff */
[-C--:B------:R-:W-:Y:S02]  /*70ba0*/  LEA.HI.X.SX32 R91, R5, R3.reuse, 0x1, P6 ;  /* 0x00000003055b7211 */ /* 0x080fe400030f0eff */
[----:B------:R-:W3:Y:S01]  /*70bb0*/  LDL.LU R5, [R1+0x17cc] ;  /* 0x0017cc0001057983 */ /* 0x000ee20000300800 */
[----:B------:R-:W-:-:S03]  /*70bc0*/  LEA.HI.X.SX32 R89, R7, R3, 0x1, P1 ;  /* 0x0000000307597211 */ /* 0x000fc600008f0eff */
[----:B----4-:R-:W4:Y:S01]  /*70bd0*/  LDL.LU R6, [R1+0x17c8] ;  /* 0x0017c80001067983 */ /* 0x010f220000300800 */
[----:B------:R-:W-:-:S03]  /*70be0*/  PRMT R92, R8, 0x7632, R92 ;  /* 0x00007632085c7816 */ /* 0x000fc6000000005c */
[----:B------:R-:W2:Y:S04]  /*70bf0*/  LDL.LU R93, [R1+0x2c0] ;  /* 0x0002c000015d7983 */ /* 0x000ea80000300800 */
[----:B------:R-:W3:Y:S04]  /*70c00*/  LDL.LU R7, [R1+0x17c4] ;  /* 0x0017c40001077983 */ /* 0x000ee80000300800 */
[----:B------:R0:W-:Y:S04]  /*70c10*/  @P3 STG.E.U16 desc[UR16][R90.64], R8 ;  /* 0x000000085a003986 */ /* 0x0001e8000c101510 */
[----:B------:R1:W-:Y:S04]  /*70c20*/  @P5 STG.E.U16 desc[UR16][R88.64], R92 ;  /* 0x0000005c58005986 */ /* 0x0003e8000c101510 */
[----:B0-----:R-:W3:Y:S04]  /*70c30*/  LDL.LU R91, [R1+0x2bc] ;  /* 0x0002bc00015b7983 */ /* 0x001ee80000300800 */
[----:B-1----:R-:W4:Y:S01]  /*70c40*/  LDL.LU R88, [R1+0x2c4] ;  /* 0x0002c40001587983 */ /* 0x002f220000300800 */
[----:B------:R-:W2:Y:S02]  /*70c50*/  LDC R92, c[0x0][0x3b8] ;  /* 0x0000ee00ff5c7b82 */ /* 0x000ea40000000800 */
[CC--:B--2---:R-:W-:Y:S01]  /*70c60*/  IMAD R89, R93.reuse, R92.reuse, RZ ;  /* 0x0000005c5d597224 */ /* 0x0c4fe200078e02ff */
[----:B------:R-:W-:Y:S01]  /*70c70*/  ISETP.LT.AND P2, PT, R93, UR10, !P0 ;  /* 0x0000000a5d007c0c */ /* 0x000fe2000c741270 */
[----:B------:R-:W0:Y:S01]  /*70c80*/  LDCU UR10, c[0x0][0x39c] ;  /* 0x00007380ff0a77ac */ /* 0x000e220008000800 */
[----:B------:R-:W-:Y:S01]  /*70c90*/  LOP3.LUT R93, R2, 0x82, RZ, 0xfc, !PT ;  /* 0x00000082025d7812 */ /* 0x000fe200078efcff */
[CC--:B---3--:R-:W-:Y:S01]  /*70ca0*/  IMAD R8, R91.reuse, R92.reuse, RZ ;  /* 0x0000005c5b087224 */ /* 0x0c8fe200078e02ff */
[----:B------:R-:W-:Y:S01]  /*70cb0*/  ISETP.LT.AND P3, PT, R91, UR8, !P0 ;  /* 0x000000085b007c0c */ /* 0x000fe2000c761270 */
[----:B------:R-:W1:Y:S01]  /*70cc0*/  LDCU UR8, c[0x0][0x39c] ;  /* 0x00007380ff0877ac */ /* 0x000e620008000800 */
[C---:B----4-:R-:W-:Y:S01]  /*70cd0*/  ISETP.LT.AND P1, PT, R88.reuse, UR6, !P0 ;  /* 0x0000000658007c0c */ /* 0x050fe2000c721270 */
[----:B------:R-:W-:Y:S01]  /*70ce0*/  IMAD R92, R88, R92, RZ ;  /* 0x0000005c585c7224 */ /* 0x000fe200078e02ff */
[-C--:B------:R-:W-:Y:S01]  /*70cf0*/  LEA R90, P5, R8, R0.reuse, 0x1 ;  /* 0x00000000085a7211 */ /* 0x080fe200078a08ff */
[----:B------:R-:W2:Y:S01]  /*70d00*/  LDCU UR6, c[0x0][0x39c] ;  /* 0x00007380ff0677ac */ /* 0x000ea20008000800 */
[----:B------:R-:W-:-:S02]  /*70d10*/  LEA R88, P4, R89, R0, 0x1 ;  /* 0x0000000059587211 */ /* 0x000fc400078808ff */
[-C--:B------:R-:W-:Y:S02]  /*70d20*/  LEA.HI.X.SX32 R91, R8, R3.reuse, 0x1, P5 ;  /* 0x00000003085b7211 */ /* 0x080fe400028f0eff */
[----:B------:R-:W-:Y:S01]  /*70d30*/  ISETP.LT.AND P5, PT, R93, UR9, !P0 ;  /* 0x000000095d007c0c */ /* 0x000fe2000c7a1270 */
[----:B------:R-:W3:Y:S01]  /*70d40*/  LDCU UR9, c[0x0][0x39c] ;  /* 0x00007380ff0977ac */ /* 0x000ee20008000800 */
[C---:B------:R-:W-:Y:S02]  /*70d50*/  LEA R8, P6, R92.reuse, R0, 0x1 ;  /* 0x000000005c087211 */ /* 0x040fe400078c08ff */
[-C--:B------:R-:W-:Y:S02]  /*70d60*/  LEA.HI.X.SX32 R89, R89, R3.reuse, 0x1, P4 ;  /* 0x0000000359597211 */ /* 0x080fe400020f0eff */
[----:B------:R-:W-:Y:S01]  /*70d70*/  PRMT R93, R9, 0x7632, R93 ;  /* 0x00007632095d7816 */ /* 0x000fe2000000005d */
[----:B------:R4:W-:Y:S04]  /*70d80*/  @P3 STG.E.U16 desc[UR16][R90.64], R9 ;  /* 0x000000095a003986 */ /* 0x0009e8000c101510 */
[----:B------:R0:W-:Y:S04]  /*70d90*/  @P2 STG.E.U16 desc[UR16][R88.64], R93 ;  /* 0x0000005d58002986 */ /* 0x0001e8000c101510 */
[----:B----4-:R-:W4:Y:S01]  /*70da0*/  LDL.LU R90, [R1+0x2d4] ;  /* 0x0002d400015a7983 */ /* 0x010f220000300800 */
[----:B------:R-:W-:-:S03]  /*70db0*/  LEA.HI.X.SX32 R9, R92, R3, 0x1, P6 ;  /* 0x000000035c097211 */ /* 0x000fc600030f0eff */
[----:B------:R-:W1:Y:S01]  /*70dc0*/  LDL.LU R92, [R1+0x2d0] ;  /* 0x0002d000015c7983 */ /* 0x000e620000300800 */
[----:B0-----:R-:W0:Y:S03]  /*70dd0*/  LDC R93, c[0x0][0x3b8] ;  /* 0x0000ee00ff5d7b82 */ /* 0x001e260000000800 */
[----:B------:R-:W2:Y:S04]  /*70de0*/  LDL.LU R88, [R1+0x2c8] ;  /* 0x0002c80001587983 */ /* 0x000ea80000300800 */
[----:B------:R-:W3:Y:S01]  /*70df0*/  LDL.LU R89, [R1+0x2cc] ;  /* 0x0002cc0001597983 */ /* 0x000ee20000300800 */
[----:B------:R-:W-:-:S03]  /*70e00*/  PRMT R91, R10, 0x7632, R91 ;  /* 0x000076320a5b7816 */ /* 0x000fc6000000005b */
[----:B------:R3:W-:Y:S01]  /*70e10*/  @P1 STG.E.U16 desc[UR16][R8.64], R10 ;  /* 0x0000000a08001986 */ /* 0x0007e2000c101510 */
[C---:B--2---:R-:W-:Y:S01]  /*70e20*/  ISETP.LT.AND P2, PT, R88.reuse, UR5, !P0 ;  /* 0x0000000558007c0c */ /* 0x044fe2000c741270 */
[-C--:B0-----:R-:W-:Y:S01]  /*70e30*/  IMAD R88, R88, R93.reuse, RZ ;  /* 0x0000005d58587224 */ /* 0x081fe200078e02ff */
[----:B-1----:R-:W-:Y:S01]  /*70e40*/  ISETP.LT.AND P3, PT, R92, UR8, !P0 ;  /* 0x000000085c007c0c */ /* 0x002fe2000c761270 */
[----:B------:R-:W0:Y:S01]  /*70e50*/  LDCU UR5, c[0x0][0x39c] ;  /* 0x00007380ff0577ac */ /* 0x000e220008000800 */
[CC--:B---3--:R-:W-:Y:S02]  /*70e60*/  IMAD R10, R89.reuse, R93.reuse, RZ ;  /* 0x0000005d590a7224 */ /* 0x0c8fe400078e02ff */
[-C--:B------:R-:W-:Y:S01]  /*70e70*/  LEA R8, P1, R88, R0.reuse, 0x1 ;  /* 0x0000000058087211 */ /* 0x080fe200078208ff */
[----:B------:R-:W1:Y:S01]  /*70e80*/  LDCU UR8, c[0x0][0x39c] ;  /* 0x00007380ff0877ac */ /* 0x000e620008000800 */
[----:B------:R-:W-:Y:S01]  /*70e90*/  ISETP.LT.AND P4, PT, R89, UR7, !P0 ;  /* 0x0000000759007c0c */ /* 0x000fe2000c781270 */
[----:B------:R-:W-:Y:S01]  /*70ea0*/  IMAD R89, R92, R93, RZ ;  /* 0x0000005d5c597224 */ /* 0x000fe200078e02ff */
[----:B------:R-:W-:Y:S01]  /*70eb0*/  LEA.HI.X.SX32 R9, R88, R3, 0x1, P1 ;  /* 0x0000000358097211 */ /* 0x000fe200008f0eff */
[C---:B----4-:R-:W-:Y:S01]  /*70ec0*/  IMAD R92, R90.reuse, R93, RZ ;  /* 0x0000005d5a5c7224 */ /* 0x050fe200078e02ff */
[----:B------:R-:W-:Y:S01]  /*70ed0*/  ISETP.LT.AND P1, PT, R90, UR6, !P0 ;  /* 0x000000065a007c0c */ /* 0x000fe2000c721270 */
[----:B------:R-:W2:Y:S01]  /*70ee0*/  LDCU UR6, c[0x0][0x39c] ;  /* 0x00007380ff0677ac */ /* 0x000ea20008000800 */
[C---:B------:R-:W-:Y:S01]  /*70ef0*/  LEA R90, P6, R10.reuse, R0, 0x1 ;  /* 0x000000000a5a7211 */ /* 0x040fe200078c08ff */
[----:B------:R3:W-:Y:S01]  /*70f00*/  @P2 STG.E.U16 desc[UR16][R8.64], R91 ;  /* 0x0000005b08002986 */ /* 0x0007e2000c101510 */
[----:B------:R-:W4:Y:S02]  /*70f10*/  LDCU UR7, c[0x0][0x39c] ;  /* 0x00007380ff0777ac */ /* 0x000f240008000800 */
[----:B---3--:R-:W-:-:S02]  /*70f20*/  LEA.HI.X.SX32 R91, R10, R3, 0x1, P6 ;  /* 0x000000030a5b7211 */ /* 0x008fc400030f0eff */
[C---:B------:R-:W-:Y:S02]  /*70f30*/  LEA R8, P6, R92.reuse, R0, 0x1 ;  /* 0x000000005c087211 */ /* 0x040fe400078c08ff */
[----:B------:R-:W-:Y:S01]  /*70f40*/  PRMT R10, R11, 0x7632, R10 ;  /* 0x000076320b0a7816 */ /* 0x000fe2000000000a */
[----:B------:R3:W-:Y:S01]  /*70f50*/  @P4 STG.E.U16 desc[UR16][R90.64], R11 ;  /* 0x0000000b5a004986 */ /* 0x0007e2000c101510 */
[----:B------:R-:W-:-:S03]  /*70f60*/  LEA.HI.X.SX32 R9, R92, R3, 0x1, P6 ;  /* 0x000000035c097211 */ /* 0x000fc600030f0eff */
[----:B---3--:R-:W3:Y:S04]  /*70f70*/  LDL.LU R11, [R1+0x2dc] ;  /* 0x0002dc00010b7983 */ /* 0x008ee80000300800 */
[----:B------:R-:W0:Y:S04]  /*70f80*/  LDL.LU R90, [R1+0x2e0] ;  /* 0x0002e000015a7983 */ /* 0x000e280000300800 */
[----:B------:R-:W2:Y:S04]  /*70f90*/  LDL.LU R91, [R1+0x2e4] ;  /* 0x0002e400015b7983 */ /* 0x000ea80000300800 */
[----:B------:R-:W2:Y:S01]  /*70fa0*/  LDL.LU R92, [R1+0x2d8] ;  /* 0x0002d800015c7983 */ /* 0x000ea20000300800 */
[----:B------:R-:W-:-:S04]  /*70fb0*/  LEA R88, P2, R89, R0, 0x1 ;  /* 0x0000000059587211 */ /* 0x000fc800078408ff */
[----:B------:R-:W-:-:S05]  /*70fc0*/  LEA.HI.X.SX32 R89, R89, R3, 0x1, P2 ;  /* 0x0000000359597211 */ /* 0x000fca00010f0eff */
[----:B------:R1:W-:Y:S04]  /*70fd0*/  @P3 STG.E.U16 desc[UR16][R88.64], R10 ;  /* 0x0000000a58003986 */ /* 0x0003e8000c101510 */
[----:B------:R0:W-:Y:S01]  /*70fe0*/  @P1 STG.E.U16 desc[UR16][R8.64], R16 ;  /* 0x0000001008001986 */ /* 0x0001e2000c101510 */
[----:B-1----:R-:W-:Y:S02]  /*70ff0*/  PRMT R89, R16, 0x7632, R89 ;  /* 0x0000763210597816 */ /* 0x002fe40000000059 */
[C---:B---3--:R-:W-:Y:S01]  /*71000*/  ISETP.LT.AND P4, PT, R11.reuse, UR10, !P0 ;  /* 0x0000000a0b007c0c */ /* 0x048fe2000c781270 */
[-C--:B------:R-:W-:Y:S02]  /*71010*/  IMAD R11, R11, R93.reuse, RZ ;  /* 0x0000005d0b0b7224 */ /* 0x080fe400078e02ff */
[CC--:B--2---:R-:W-:Y:S01]  /*71020*/  IMAD R10, R92.reuse, R93.reuse, RZ ;  /* 0x0000005d5c0a7224 */ /* 0x0c4fe200078e02ff */
[----:B------:R-:W-:Y:S01]  /*71030*/  ISETP.LT.AND P2, PT, R92, UR9, !P0 ;  /* 0x000000095c007c0c */ /* 0x000fe2000c741270 */
[----:B0-----:R-:W-:Y:S01]  /*71040*/  IMAD R16, R91, R93, RZ ;  /* 0x0000005d5b107224 */ /* 0x001fe200078e02ff */
[-C--:B------:R-:W-:Y:S01]  /*71050*/  LEA R88, P6, R11, R0.reuse, 0x1 ;  /* 0x000000000b587211 */ /* 0x080fe200078c08ff */
[----:B------:R-:W2:Y:S01]  /*71060*/  LDL.LU R92, [R1+0x2ec] ;  /* 0x0002ec00015c7983 */ /* 0x000ea20000300800 */
[C---:B------:R-:W-:Y:S01]  /*71070*/  LEA R8, P1, R10.reuse, R0, 0x1 ;  /* 0x000000000a087211 */ /* 0x040fe200078208ff */
[----:B------:R-:W0:Y:S03]  /*71080*/  LDCU UR9, c[0x0][0x39c] ;  /* 0x00007380ff0977ac */ /* 0x000e260008000800 */
[----:B------:R-:W-:-:S05]  /*71090*/  LEA.HI.X.SX32 R9, R10, R3, 0x1, P1 ;  /* 0x000000030a097211 */ /* 0x000fca00008f0eff */
[----:B------:R1:W-:Y:S01]  /*710a0*/  @P2 STG.E.U16 desc[UR16][R8.64], R89 ;  /* 0x0000005908002986 */ /* 0x0003e2000c101510 */
[----:B------:R-:W-:Y:S01]  /*710b0*/  ISETP.LT.AND P1, PT, R91, UR6, !P0 ;  /* 0x000000065b007c0c */ /* 0x000fe2000c721270 */
[----:B------:R-:W3:Y:S02]  /*710c0*/  LDCU UR6, c[0x0][0x39c] ;  /* 0x00007380ff0677ac */ /* 0x000ee40008000800 */
[----:B------:R-:W2:Y:S01]  /*710d0*/  LDL.LU R91, [R1+0x2f0] ;  /* 0x0002f000015b7983 */ /* 0x000ea20000300800 */
[----:B-1----:R-:W-:-:S05]  /*710e0*/  LEA.HI.X.SX32 R89, R11, R3, 0x1, P6 ;  /* 0x000000030b597211 */ /* 0x002fca00030f0eff */
[----:B------:R1:W-:Y:S04]  /*710f0*/  @P4 STG.E.U16 desc[UR16][R88.64], R17 ;  /* 0x0000001158004986 */ /* 0x0003e8000c101510 */
[----:B-1----:R-:W4:Y:S01]  /*71100*/  LDL.LU R89, [R1+0x2e8] ;  /* 0x0002e80001597983 */ /* 0x002f220000300800 */
[C---:B------:R-:W-:Y:S01]  /*71110*/  ISETP.LT.AND P3, PT, R90.reuse, UR5, !P0 ;  /* 0x000000055a007c0c */ /* 0x040fe2000c761270 */
[----:B------:R-:W-:Y:S01]  /*71120*/  IMAD R90, R90, R93, RZ ;  /* 0x0000005d5a5a7224 */ /* 0x000fe200078e02ff */
[----:B------:R-:W1:Y:S04]  /*71130*/  LDCU UR5, c[0x0][0x39c] ;  /* 0x00007380ff0577ac */ /* 0x000e680008000800 */
[----:B------:R-:W-:-:S04]  /*71140*/  LEA R10, P2, R90, R0, 0x1 ;  /* 0x000000005a0a7211 */ /* 0x000fc800078408ff */
[----:B------:R-:W-:Y:S02]  /*71150*/  LEA.HI.X.SX32 R11, R90, R3, 0x1, P2 ;  /* 0x000000035a0b7211 */ /* 0x000fe400010f0eff */
[----:B------:R-:W-:-:S05]  /*71160*/  PRMT R90, R17, 0x7632, R90 ;  /* 0x00007632115a7816 */ /* 0x000fca000000005a */
[----:B------:R0:W-:Y:S04]  /*71170*/  @P3 STG.E.U16 desc[UR16][R10.64], R90 ;  /* 0x0000005a0a003986 */ /* 0x0001e8000c101510 */
[----:B0-----:R-:W3:Y:S01]  /*71180*/  LDL.LU R90, [R1+0x2f4] ;  /* 0x0002f400015a7983 */ /* 0x001ee20000300800 */
[C---:B----4-:R-:W-:Y:S01]  /*71190*/  ISETP.LT.AND P2, PT, R89.reuse, UR7, !P0 ;  /* 0x0000000759007c0c */ /* 0x050fe2000c741270 */
[-C--:B------:R-:W-:Y:S01]  /*711a0*/  IMAD R17, R89, R93.reuse, RZ ;  /* 0x0000005d59117224 */ /* 0x080fe200078e02ff */
[----:B------:R-:W-:Y:S01]  /*711b0*/  LEA R8, P6, R16, R0, 0x1 ;  /* 0x0000000010087211 */ /* 0x000fe200078c08ff */
[----:B------:R-:W4:Y:S01]  /*711c0*/  LDL.LU R89, [R1+0x2f8] ;  /* 0x0002f80001597983 */ /* 0x000f220000300800 */
[C---:B--2---:R-:W-:Y:S01]  /*711d0*/  IMAD R11, R92.reuse, R93, RZ ;  /* 0x0000005d5c0b7224 */ /* 0x044fe200078e02ff */
[----:B------:R-:W-:Y:S01]  /*711e0*/  ISETP.LT.AND P3, PT, R92, UR8, !P0 ;  /* 0x000000085c007c0c */ /* 0x000fe2000c761270 */
[----:B------:R-:W4:Y:S01]  /*711f0*/  LDCU UR7, c[0x0][0x39c] ;  /* 0x00007380ff0777ac */ /* 0x000f220008000800 */
[----:B------:R-:W2:Y:S01]  /*71200*/  LDL.LU R88, [R1+0x2fc] ;  /* 0x0002fc0001587983 */ /* 0x000ea20000300800 */
[----:B------:R-:W-:-:S02]  /*71210*/  LEA.HI.X.SX32 R9, R16, R3, 0x1, P6 ;  /* 0x0000000310097211 */ /* 0x000fc400030f0eff */
[-C--:B------:R-:W-:Y:S01]  /*71220*/  LEA R16, P6, R17, R0.reuse, 0x1 ;  /* 0x0000000011107211 */ /* 0x080fe200078c08ff */
[----:B------:R-:W5:Y:S01]  /*71230*/  LDL.LU R92, [R1+0x300] ;  /* 0x00030000015c7983 */ /* 0x000f620000300800 */
[----:B------:R-:W-:Y:S01]  /*71240*/  LEA R10, P4, R11, R0, 0x1 ;  /* 0x000000000b0a7211 */ /* 0x000fe200078808ff */
[----:B------:R-:W5:Y:S01]  /*71250*/  LDCU UR8, c[0x0][0x39c] ;  /* 0x00007380ff0877ac */ /* 0x000f620008000800 */
[-C--:B------:R-:W-:Y:S01]  /*71260*/  LEA.HI.X.SX32 R17, R17, R3.reuse, 0x1, P6 ;  /* 0x0000000311117211 */ /* 0x080fe200030f0eff */
[----:B------:R0:W-:Y:S01]  /*71270*/  @P1 STG.E.U16 desc[UR16][R8.64], R18 ;  /* 0x0000001208001986 */ /* 0x0001e2000c101510 */
[----:B------:R-:W-:Y:S02]  /*71280*/  LEA.HI.X.SX32 R11, R11, R3, 0x1, P4 ;  /* 0x000000030b0b7211 */ /* 0x000fe400020f0eff */
[C---:B-1----:R-:W-:Y:S01]  /*71290*/  ISETP.LT.AND P1, PT, R91.reuse, UR5, !P0 ;  /* 0x000000055b007c0c */ /* 0x042fe2000c721270 */
[----:B------:R-:W2:Y:S01]  /*712a0*/  LDCU UR5, c[0x0][0x39c] ;  /* 0x00007380ff0577ac */ /* 0x000ea20008000800 */
[----:B0-----:R-:W-:Y:S01]  /*712b0*/  PRMT R18, R18, 0x7632, R18 ;  /* 0x0000763212127816 */ /* 0x001fe20000000012 */
[----:B------:R-:W-:-:S02]  /*712c0*/  IMAD R9, R91, R93, RZ ;  /* 0x0000005d5b097224 */ /* 0x000fc400078e02ff */
[----:B------:R-:W5:Y:S04]  /*712d0*/  LDL.LU R91, [R1+0x304] ;  /* 0x00030400015b7983 */ /* 0x000f680000300800 */
[----:B------:R0:W-:Y:S04]  /*712e0*/  @P2 STG.E.U16 desc[UR16][R16.64], R18 ;  /* 0x0000001210002986 */ /* 0x0001e8000c101510 */
[----:B------:R1:W-:Y:S01]  /*712f0*/  @P3 STG.E.U16 desc[UR16][R10.64], R19 ;  /* 0x000000130a003986 */ /* 0x0003e2000c101510 */
[C---:B---3--:R-:W-:Y:S01]  /*71300*/  ISETP.LT.AND P3, PT, R90.reuse, UR6, !P0 ;  /* 0x000000065a007c0c */ /* 0x048fe2000c761270 */
[----:B------:R-:W3:Y:S01]  /*71310*/  LDCU UR6, c[0x0][0x39c] ;  /* 0x00007380ff0677ac */ /* 0x000ee20008000800 */
[----:B0-----:R-:W-:-:S02]  /*71320*/  IMAD R17, R90, R93, RZ ;  /* 0x0000005d5a117224 */ /* 0x001fc400078e02ff */
[----:B------:R-:W3:Y:S01]  /*71330*/  LDL.LU R90, [R1+0x308] ;  /* 0x00030800015a7983 */ /* 0x000ee20000300800 */
[----:B------:R-:W-:Y:S02]  /*71340*/  LEA R8, P6, R9, R0, 0x1 ;  /* 0x0000000009087211 */ /* 0x000fe400078c08ff */
[----:B------:R-:W-:Y:S02]  /*71350*/  PRMT R16, R19, 0x7632, R16 ;  /* 0x0000763213107816 */ /* 0x000fe40000000010 */
[----:B------:R-:W-:-:S05]  /*71360*/  LEA.HI.X.SX32 R9, R9, R3, 0x1, P6 ;  /* 0x0000000309097211 */ /* 0x000fca00030f0eff */
[----:B------:R0:W-:Y:S01]  /*71370*/  @P1 STG.E.U16 desc[UR16][R8.64], R16 ;  /* 0x0000001008001986 */ /* 0x0001e2000c101510 */
[C---:B----4-:R-:W-:Y:S01]  /*71380*/  ISETP.LT.AND P2, PT, R89.reuse, UR7, !P0 ;  /* 0x0000000759007c0c */ /* 0x050fe2000c741270 */
[-C--:B-1----:R-:W-:Y:S01]  /*71390*/  IMAD R11, R89, R93.reuse, RZ ;  /* 0x0000005d590b7224 */ /* 0x082fe200078e02ff */
[-C--:B0-----:R-:W-:Y:S01]  /*713a0*/  LEA R16, P6, R17, R0.reuse, 0x1 ;  /* 0x0000000011107211 */ /* 0x081fe200078c08ff */
[----:B------:R-:W4:Y:S01]  /*713b0*/  LDL.LU R89, [R1+0x30c] ;  /* 0x00030c0001597983 */ /* 0x000f220000300800 */
[C---:B--2---:R-:W-:Y:S01]  /*713c0*/  ISETP.LT.AND P1, PT, R88.reuse, UR5, !P0 ;  /* 0x0000000558007c0c */ /* 0x044fe2000c721270 */
[----:B------:R-:W-:Y:S01]  /*713d0*/  IMAD R9, R88, R93, RZ ;  /* 0x0000005d58097224 */ /* 0x000fe200078e02ff */
[----:B------:R-:W-:Y:S01]  /*713e0*/  LEA R10, P4, R11, R0, 0x1 ;  /* 0x000000000b0a7211 */ /* 0x000fe200078808ff */
[----:B------:R-:W2:Y:S01]  /*713f0*/  LDL.LU R88, [R1+0x310] ;  /* 0x0003100001587983 */ /* 0x000ea20000300800 */
[-C--:B------:R-:W-:Y:S01]  /*71400*/  LEA.HI.X.SX32 R17, R17, R3.reuse, 0x1, P6 ;  /* 0x0000000311117211 */ /* 0x080fe200030f0eff */
[----:B------:R-:W0:Y:S01]  /*71410*/  LDCU UR5, c[0x0][0x39c] ;  /* 0x00007380ff0577ac */ /* 0x000e220008000800 */
[----:B------:R-:W-:-:S02]  /*71420*/  LEA.HI.X.SX32 R11, R11, R3, 0x1, P4 ;  /* 0x000000030b0b7211 */ /* 0x000fc400020f0eff */
[----:B------:R-:W-:Y:S01]  /*71430*/  PRMT R19, R24, 0x7632, R19 ;  /* 0x0000763218137816 */ /* 0x000fe20000000013 */
[----:B------:R-:W1:Y:S01]  /*71440*/  LDCU UR7, c[0x0][0x39c] ;  /* 0x00007380ff0777ac */ /* 0x000e620008000800 */
[C---:B------:R-:W-:Y:S01]  /*71450*/  LEA R8, P6, R9.reuse, R0, 0x1 ;  /* 0x0000000009087211 */ /* 0x040fe200078c08ff */
[----:B------:R-:W-:Y:S03]  /*71460*/  @P3 STG.E.U16 desc[UR16][R16.64], R24 ;  /* 0x0000001810003986 */ /* 0x000fe6000c101510 */
[----:B------:R-:W-:Y:S01]  /*71470*/  LEA.HI.X.SX32 R9, R9, R3, 0x1, P6 ;  /* 0x0000000309097211 */ /* 0x000fe200030f0eff */
[----:B------:R0:W-:Y:S01]  /*71480*/  @P2 STG.E.U16 desc[UR16][R10.64], R19 ;  /* 0x000000130a002986 */ /* 0x0001e2000c101510 */
[C---:B-----5:R-:W-:Y:S01]  /*71490*/  ISETP.LT.AND P6, PT, R92.reuse, UR8, !P0 ;  /* 0x000000085c007c0c */ /* 0x060fe2000c7c1270 */
[----:B------:R-:W5:Y:S02]  /*714a0*/  LDCU UR8, c[0x0][0x39c] ;  /* 0x00007380ff0877ac */ /* 0x000f640008000800 */
[----:B------:R1:W-:Y:S01]  /*714b0*/  @P1 STG.E.U16 desc[UR16][R8.64], R25 ;  /* 0x0000001908001986 */ /* 0x0003e2000c101510 */
[----:B0-----:R-:W-:-:S05]  /*714c0*/  IMAD R10, R92, R93, RZ ;  /* 0x0000005d5c0a7224 */ /* 0x001fca00078e02ff */
[CC--:B-1----:R-:W-:Y:S01]  /*714d0*/  LEA R8, P1, R10.reuse, R0.reuse, 0x1 ;  /* 0x000000000a087211 */ /* 0x0c2fe200078208ff */
[----:B------:R-:W-:Y:S01]  /*714e0*/  IMAD R11, R91, R93, RZ ;  /* 0x0000005d5b0b7224 */ /* 0x000fe200078e02ff */
[----:B------:R-:W-:Y:S02]  /*714f0*/  PRMT R25, R25, 0x7632, R25 ;  /* 0x0000763219197816 */ /* 0x000fe40000000019 */
[----:B------:R-:W-:Y:S02]  /*71500*/  LEA.HI.X.SX32 R9, R10, R3, 0x1, P1 ;  /* 0x000000030a097211 */ /* 0x000fe400008f0eff */
[----:B---3--:R-:W-:Y:S01]  /*71510*/  ISETP.LT.AND P2, PT, R91, UR6, !P0 ;  /* 0x000000065b007c0c */ /* 0x008fe2000c741270 */
[----:B------:R-:W0:Y:S01]  /*71520*/  LDCU UR6, c[0x0][0x39c] ;  /* 0x00007380ff0677ac */ /* 0x000e220008000800 */
[C---:B------:R-:W-:Y:S01]  /*71530*/  IMAD R16, R90.reuse, R93, RZ ;  /* 0x0000005d5a107224 */ /* 0x040fe200078e02ff */
[----:B------:R-:W-:Y:S01]  /*71540*/  ISETP.LT.AND P1, PT, R90, UR5, !P0 ;  /* 0x000000055a007c0c */ /* 0x000fe2000c721270 */
[----:B------:R-:W1:Y:S01]  /*71550*/  LDCU UR5, c[0x0][0x39c] ;  /* 0x00007380ff0577ac */ /* 0x000e620008000800 */
[----:B------:R3:W-:Y:S01]  /*71560*/  @P6 STG.E.U16 desc[UR16][R8.64], R25 ;  /* 0x0000001908006986 */ /* 0x0007e2000c101510 */
[----:B------:R-:W-:-:S04]  /*71570*/  LEA R10, P3, R11, R0, 0x1 ;  /* 0x000000000b0a7211 */ /* 0x000fc800078608ff */
[----:B------:R-:W-:Y:S02]  /*71580*/  LEA.HI.X.SX32 R11, R11, R3, 0x1, P3 ;  /* 0x000000030b0b7211 */ /* 0x000fe400018f0eff */
[----:B---3--:R-:W-:-:S04]  /*71590*/  LEA R8, P6, R16, R0, 0x1 ;  /* 0x0000000010087211 */ /* 0x008fc800078c08ff */
[----:B------:R-:W-:Y:S02]  /*715a0*/  LEA.HI.X.SX32 R9, R16, R3, 0x1, P6 ;  /* 0x0000000310097211 */ /* 0x000fe400030f0eff */
[----:B------:R-:W-:Y:S01]  /*715b0*/  PRMT R16, R26, 0x7632, R16 ;  /* 0x000076321a107816 */ /* 0x000fe20000000010 */
[----:B------:R-:W-:Y:S04]  /*715c0*/  @P2 STG.E.U16 desc[UR16][R10.64], R26 ;  /* 0x0000001a0a002986 */ /* 0x000fe8000c101510 */
[----:B------:R3:W-:Y:S02]  /*715d0*/  @P1 STG.E.U16 desc[UR16][R8.64], R16 ;  /* 0x0000001008001986 */ /* 0x0007e4000c101510 */
[C---:B---3--:R-:W-:Y:S02]  /*715e0*/  LOP3.LUT R16, R2.reuse, 0x80, RZ, 0xfc, !PT ;  /* 0x0000008002107812 */ /* 0x048fe400078efcff */
[----:B------:R-:W-:-:S04]  /*715f0*/  LOP3.LUT R18, R2, 0x84, RZ, 0xfc, !PT ;  /* 0x0000008402127812 */ /* 0x000fc800078efcff */
[----:B------:R-:W-:Y:S02]  /*71600*/  ISETP.LT.AND P4, PT, R18, UR9, !P0 ;  /* 0x0000000912007c0c */ /* 0x000fe4000c781270 */
[----:B------:R-:W-:Y:S02]  /*71610*/  LOP3.LUT R18, R2, 0xa2, RZ, 0xfc, !PT ;  /* 0x000000a202127812 */ /* 0x000fe400078efcff */
[----:B------:R-:W-:Y:S02]  /*71620*/  PRMT R19, R43, 0x7632, R19 ;  /* 0x000076322b137816 */ /* 0x000fe40000000013 */
[----:B------:R-:W-:Y:S01]  /*71630*/  PRMT R24, R49, 0x7632, R24 ;  /* 0x0000763231187816 */ /* 0x000fe20000000018 */
[CC--:B----4-:R-:W-:Y:S01]  /*71640*/  IMAD R17, R89.reuse, R93.reuse, RZ ;  /* 0x0000005d59117224 */ /* 0x0d0fe200078e02ff */
[----:B------:R-:W-:Y:S01]  /*71650*/  ISETP.LT.AND P3, PT, R89, UR7, !P0 ;  /* 0x0000000759007c0c */ /* 0x000fe2000c761270 */
[----:B------:R-:W3:Y:S01]  /*71660*/  LDCU UR7, c[0x0][0x39c] ;  /* 0x00007380ff0777ac */ /* 0x000ee20008000800 */
[----:B------:R-:W4:Y:S01]  /*71670*/  LDL.LU R89, [R1+0x208] ;  /* 0x0002080001597983 */ /* 0x000f220000300800 */
[----:B--2---:R-:W-:Y:S01]  /*71680*/  IMAD R11, R88, R93, RZ ;  /* 0x0000005d580b7224 */ /* 0x004fe200078e02ff */
[----:B------:R-:W-:-:S02]  /*71690*/  LEA R8, P1, R17, R0, 0x1 ;  /* 0x0000000011087211 */ /* 0x000fc400078208ff */
[----:B-----5:R-:W-:Y:S01]  /*716a0*/  ISETP.LT.AND P2, PT, R88, UR8, !P0 ;  /* 0x0000000858007c0c */ /* 0x020fe2000c741270 */
[----:B------:R-:W2:Y:S01]  /*716b0*/  LDL.LU R92, [R1+0x20c] ;  /* 0x00020c00015c7983 */ /* 0x000ea20000300800 */
[----:B------:R-:W-:Y:S02]  /*716c0*/  LEA.HI.X.SX32 R9, R17, R3, 0x1, P1 ;  /* 0x0000000311097211 */ /* 0x000fe400008f0eff */
[C---:B-1----:R-:W-:Y:S01]  /*716d0*/  ISETP.LT.AND P1, PT, R16.reuse, UR5, !P0 ;  /* 0x0000000510007c0c */ /* 0x042fe2000c721270 */
[----:B------:R-:W-:Y:S01]  /*716e0*/  IMAD R16, R16, R93, RZ ;  /* 0x0000005d10107224 */ /* 0x000fe200078e02ff */
[C---:B------:R-:W-:Y:S01]  /*716f0*/  LEA R10, P6, R11.reuse, R0, 0x1 ;  /* 0x000000000b0a7211 */ /* 0x040fe200078c08ff */
[----:B------:R1:W-:Y:S01]  /*71700*/  @P3 STG.E.U16 desc[UR16][R8.64], R27 ;  /* 0x0000001b08003986 */ /* 0x0003e2000c101510 */
[----:B------:R-:W5:Y:S02]  /*71710*/  LDCU UR5, c[0x0][0x39c] ;  /* 0x00007380ff0577ac */ /* 0x000f640008000800 */
[----:B------:R-:W-:Y:S01]  /*71720*/  LEA.HI.X.SX32 R11, R11, R3, 0x1, P6 ;  /* 0x000000030b0b7211 */ /* 0x000fe200030f0eff */
[----:B------:R-:W2:Y:S01]  /*71730*/  LDL.LU R90, [R1+0x40] ;  /* 0x00004000015a7983 */ /* 0x000ea20000300800 */
[----:B------:R-:W-:-:S03]  /*71740*/  LOP3.LUT R17, R2, 0x86, RZ, 0xfc, !PT ;  /* 0x0000008602117812 */ /* 0x000fc600078efcff */
[----:B------:R-:W2:Y:S01]  /*71750*/  LDL.LU R88, [R1+0x44] ;  /* 0x0000440001587983 */ /* 0x000ea20000300800 */
[----:B-1----:R-:W-:-:S03]  /*71760*/  PRMT R27, R27, 0x7632, R27 ;  /* 0x000076321b1b7816 */ /* 0x002fc6000000001b */
[----:B------:R-:W2:Y:S01]  /*71770*/  LDL.LU R91, [R1+0x318] ;  /* 0x00031800015b7983 */ /* 0x000ea20000300800 */
[----:B------:R-:W-:-:S03]  /*71780*/  LEA R8, P6, R16, R0, 0x1 ;  /* 0x0000000010087211 */ /* 0x000fc600078c08ff */
[----:B------:R1:W-:Y:S01]  /*71790*/  @P2 STG.E.U16 desc[UR16][R10.64], R27 ;  /* 0x0000001b0a002986 */ /* 0x0003e2000c101510 */
[----:B------:R-:W-:Y:S02]  /*717a0*/  LEA.HI.X.SX32 R9, R16, R3, 0x1, P6 ;  /* 0x0000000310097211 */ /* 0x000fe400030f0eff */
[----:B0-----:R-:W-:Y:S01]  /*717b0*/  ISETP.LT.AND P3, PT, R17, UR6, !P0 ;  /* 0x0000000611007c0c */ /* 0x001fe2000c761270 */
[----:B------:R-:W0:Y:S01]  /*717c0*/  LDCU UR6, c[0x0][0x39c] ;  /* 0x00007380ff0677ac */ /* 0x000e220008000800 */
[C---:B------:R-:W-:Y:S01]  /*717d0*/  LOP3.LUT R17, R2.reuse, 0x88, RZ, 0xfc, !PT ;  /* 0x0000008802117812 */ /* 0x040fe200078efcff */
[----:B------:R5:W-:Y:S01]  /*717e0*/  @P1 STG.E.U16 desc[UR16][R8.64], R32 ;  /* 0x0000002008001986 */ /* 0x000be2000c101510 */
[----:B-1----:R-:W-:Y:S02]  /*717f0*/  IMAD R11, R93, 0x2, R16 ;  /* 0x000000025d0b7824 */ /* 0x002fe400078e0210 */
[----:B---3--:R-:W-:Y:S01]  /*71800*/  ISETP.LT.AND P2, PT, R17, UR7, !P0 ;  /* 0x0000000711007c0c */ /* 0x008fe2000c741270 */
[----:B------:R-:W1:Y:S02]  /*71810*/  LDCU UR7, c[0x0][0x39c] ;  /* 0x00007380ff0777ac */ /* 0x000e640008000800 */
[----:B------:R-:W-:Y:S01]  /*71820*/  LEA R10, P1, R11, R0, 0x1 ;  /* 0x000000000b0a7211 */ /* 0x000fe200078208ff */
[----:B------:R-:W-:Y:S01]  /*71830*/  IMAD R16, R93, 0x2, R11 ;  /* 0x000000025d107824 */ /* 0x000fe200078e020b */
[----:B-----5:R-:W-:-:S02]  /*71840*/  LOP3.LUT R8, R2, 0x8a, RZ, 0xfc, !PT ;  /* 0x0000008a02087812 */ /* 0x020fc400078efcff */
[-C--:B------:R-:W-:Y:S02]  /*71850*/  LEA.HI.X.SX32 R11, R11, R3.reuse, 0x1, P1 ;  /* 0x000000030b0b7211 */ /* 0x080fe400008f0eff */
[----:B------:R-:W-:Y:S02]  /*71860*/  PRMT R32, R32, 0x7632, R32 ;  /* 0x0000763220207816 */ /* 0x000fe40000000020 */
[----:B------:R-:W-:Y:S01]  /*71870*/  ISETP.LT.AND P1, PT, R8, UR5, !P0 ;  /* 0x0000000508007c0c */ /* 0x000fe2000c721270 */
[----:B------:R-:W3:Y:S01]  /*71880*/  LDCU UR5, c[0x0][0x39c] ;  /* 0x00007380ff0577ac */ /* 0x000ee20008000800 */
[----:B------:R-:W-:Y:S01]  /*71890*/  LEA R8, P6, R16, R0, 0x1 ;  /* 0x0000000010087211 */ /* 0x000fe200078c08ff */
[----:B------:R5:W-:Y:S01]  /*718a0*/  @P5 STG.E.U16 desc[UR16][R10.64], R32 ;  /* 0x000000200a005986 */ /* 0x000be2000c101510 */
[----:B------:R-:W-:Y:S02]  /*718b0*/  LOP3.LUT R17, R2, 0x8c, RZ, 0xfc, !PT ;  /* 0x0000008c02117812 */ /* 0x000fe400078efcff */
[----:B------:R-:W-:-:S02]  /*718c0*/  LEA.HI.X.SX32 R9, R16, R3, 0x1, P6 ;  /* 0x0000000310097211 */ /* 0x000fc400030f0eff */
[----:B0-----:R-:W-:Y:S01]  /*718d0*/  ISETP.LT.AND P5, PT, R17, UR6, !P0 ;  /* 0x0000000611007c0c */ /* 0x001fe2000c7a1270 */
[----:B------:R-:W0:Y:S01]  /*718e0*/  LDCU UR6, c[0x0][0x39c] ;  /* 0x00007380ff0677ac */ /* 0x000e220008000800 */
[----:B-----5:R-:W-:Y:S01]  /*718f0*/  IMAD R11, R93, 0x2, R16 ;  /* 0x000000025d0b7824 */ /* 0x020fe200078e0210 */
[----:B------:R-:W-:-:S03]  /*71900*/  LOP3.LUT R17, R2, 0x8e, RZ, 0xfc, !PT ;  /* 0x0000008e02117812 */ /* 0x000fc600078efcff */
[----:B------:R-:W-:Y:S01]  /*71910*/  IMAD R16, R93, 0x2, R11 ;  /* 0x000000025d107824 */ /* 0x000fe200078e020b */
[C---:B------:R-:W-:Y:S01]  /*71920*/  LEA R10, P6, R11.reuse, R0, 0x1 ;  /* 0x000000000b0a7211 */ /* 0x040fe200078c08ff */
[----:B------:R5:W-:Y:S03]  /*71930*/  @P4 STG.E.U16 desc[UR16][R8.64], R33 ;  /* 0x0000002108004986 */ /* 0x000be6000c101510 */
[----:B------:R-:W-:Y:S02]  /*71940*/  LEA.HI.X.SX32 R11, R11, R3, 0x1, P6 ;  /* 0x000000030b0b7211 */ /* 0x000fe400030f0eff */
[----:B-1----:R-:W-:Y:S01]  /*71950*/  ISETP.LT.AND P4, PT, R17, UR7, !P0 ;  /* 0x0000000711007c0c */ /* 0x002fe2000c781270 */
[----:B------:R-:W1:Y:S01]  /*71960*/  LDCU UR7, c[0x0][0x39c] ;  /* 0x00007380ff0777ac */ /* 0x000e620008000800 */
[----:B------:R-:W-:Y:S02]  /*71970*/  LOP3.LUT R17, R2, 0x90, RZ, 0xfc, !PT ;  /* 0x0000009002117812 */ /* 0x000fe400078efcff */
[----:B-----5:R-:W-:-:S02]  /*71980*/  PRMT R33, R33, 0x7632, R33 ;  /* 0x0000763221217816 */ /* 0x020fc40000000021 */
[----:B------:R-:W-:-:S03]  /*71990*/  LEA R8, P6, R16, R0, 0x1 ;  /* 0x0000000010087211 */ /* 0x000fc600078c08ff */
[----:B------:R5:W-:Y:S01]  /*719a0*/  @P3 STG.E.U16 desc[UR16][R10.64], R33 ;  /* 0x000000210a003986 */ /* 0x000be2000c101510 */
[----:B------:R-:W-:Y:S02]  /*719b0*/  LEA.HI.X.SX32 R9, R16, R3, 0x1, P6 ;  /* 0x0000000310097211 */ /* 0x000fe400030f0eff */
[----:B---3--:R-:W-:Y:S01]  /*719c0*/  ISETP.LT.AND P3, PT, R17, UR5, !P0 ;  /* 0x0000000511007c0c */ /* 0x008fe2000c761270 */
[----:B------:R-:W3:Y:S02]  /*719d0*/  LDCU UR5, c[0x0][0x39c] ;  /* 0x00007380ff0577ac */ /* 0x000ee40008000800 */
[----:B------:R0:W-:Y:S01]  /*719e0*/  @P2 STG.E.U16 desc[UR16][R8.64], R34 ;  /* 0x0000002208002986 */ /* 0x0001e2000c101510 */
[----:B-----5:R-:W-:-:S03]  /*719f0*/  IMAD R10, R93, 0x2, R16 ;  /* 0x000000025d0a7824 */ /* 0x020fc600078e0210 */
[----:B------:R-:W5:Y:S01]  /*71a00*/  LDL.LU R33, [R1+0x204] ;  /* 0x0002040001217983 */ /* 0x000f620000300800 */
[----:B------:R-:W-:Y:S01]  /*71a10*/  IMAD R16, R93, 0x2, R10 ;  /* 0x000000025d107824 */ /* 0x000fe200078e020a */
[-C--:B0-----:R-:W-:Y:S02]  /*71a20*/  LEA R8, P2, R10, R0.reuse, 0x1 ;  /* 0x000000000a087211 */ /* 0x081fe400078408ff */
[----:B------:R-:W-:Y:S02]  /*71a30*/  LOP3.LUT R11, R2, 0x92, RZ, 0xfc, !PT ;  /* 0x00000092020b7812 */ /* 0x000fe400078efcff */
[----:B------:R-:W-:Y:S02]  /*71a40*/  LEA.HI.X.SX32 R9, R10, R3, 0x1, P2 ;  /* 0x000000030a097211 */ /* 0x000fe400010f0eff */
[----:B------:R-:W-:Y:S02]  /*71a50*/  PRMT R34, R34, 0x7632, R34 ;  /* 0x0000763222227816 */ /* 0x000fe40000000022 */
[----:B------:R-:W-:-:S02]  /*71a60*/  LEA R10, P6, R16, R0, 0x1 ;  /* 0x00000000100a7211 */ /* 0x000fc400078c08ff */
[----:B------:R-:W-:Y:S01]  /*71a70*/  ISETP.LT.AND P2, PT, R11, UR6, !P0 ;  /* 0x000000060b007c0c */ /* 0x000fe2000c741270 */
[----:B------:R0:W-:Y:S01]  /*71a80*/  @P1 STG.E.U16 desc[UR16][R8.64], R34 ;  /* 0x0000002208001986 */ /* 0x0001e2000c101510 */
[----:B------:R-:W-:Y:S01]  /*71a90*/  LEA.HI.X.SX32 R11, R16, R3, 0x1, P6 ;  /* 0x00000003100b7211 */ /* 0x000fe200030f0eff */
[----:B------:R-:W1:Y:S04]  /*71aa0*/  LDCU UR6, c[0x0][0x39c] ;  /* 0x00007380ff0677ac */ /* 0x000e680008000800 */
[----:B------:R1:W-:Y:S01]  /*71ab0*/  @P5 STG.E.U16 desc[UR16][R10.64], R35 ;  /* 0x000000230a005986 */ /* 0x0003e2000c101510 */
[C---:B0-----:R-:W-:Y:S01]  /*71ac0*/  IMAD R8, R93.reuse, 0x2, R16 ;  /* 0x000000025d087824 */ /* 0x041fe200078e0210 */
[----:B------:R-:W-:Y:S02]  /*71ad0*/  LOP3.LUT R9, R2, 0x96, RZ, 0xfc, !PT ;  /* 0x0000009602097812 */ /* 0x000fe400078efcff */
[----:B------:R-:W2:Y:S01]  /*71ae0*/  LDL.LU R34, [R1+0x200] ;  /* 0x0002000001227983 */ /* 0x000ea20000300800 */
[----:B------:R-:W-:Y:S01]  /*71af0*/  IMAD R16, R93, 0x2, R8 ;  /* 0x000000025d107824 */ /* 0x000fe200078e0208 */
[----:B---3--:R-:W-:Y:S01]  /*71b00*/  ISETP.LT.AND P5, PT, R9, UR5, !P0 ;  /* 0x0000000509007c0c */ /* 0x008fe2000c7a1270 */
[----:B------:R-:W0:Y:S01]  /*71b10*/  LDCU UR5, c[0x0][0x39c] ;  /* 0x00007380ff0577ac */ /* 0x000e220008000800 */
[----:B-1----:R-:W-:-:S02]  /*71b20*/  LEA R10, P6, R8, R0, 0x1 ;  /* 0x00000000080a7211 */ /* 0x002fc400078c08ff */
[----:B------:R-:W-:Y:S02]  /*71b30*/  LOP3.LUT R17, R2, 0x94, RZ, 0xfc, !PT ;  /* 0x0000009402117812 */ /* 0x000fe400078efcff */
[-C--:B------:R-:W-:Y:S02]  /*71b40*/  LEA.HI.X.SX32 R11, R8, R3.reuse, 0x1, P6 ;  /* 0x00000003080b7211 */ /* 0x080fe400030f0eff */
[C---:B------:R-:W-:Y:S02]  /*71b50*/  LEA R8, P6, R16.reuse, R0, 0x1 ;  /* 0x0000000010087211 */ /* 0x040fe400078c08ff */
[----:B------:R-:W-:Y:S02]  /*71b60*/  PRMT R35, R35, 0x7632, R35 ;  /* 0x0000763223237816 */ /* 0x000fe40000000023 */
[----:B------:R-:W-:Y:S01]  /*71b70*/  LEA.HI.X.SX32 R9, R16, R3, 0x1, P6 ;  /* 0x0000000310097211 */ /* 0x000fe200030f0eff */
[----:B------:R-:W-:Y:S01]  /*71b80*/  IMAD R16, R93, 0x2, R16 ;  /* 0x000000025d107824 */ /* 0x000fe200078e0210 */
[----:B------:R-:W-:Y:S01]  /*71b90*/  ISETP.LT.AND P1, PT, R17, UR7, !P0 ;  /* 0x0000000711007c0c */ /* 0x000fe2000c721270 */
[----:B------:R-:W1:Y:S01]  /*71ba0*/  LDCU UR7, c[0x0][0x39c] ;  /* 0x00007380ff0777ac */ /* 0x000e620008000800 */
[C---:B------:R-:W-:Y:S01]  /*71bb0*/  LOP3.LUT R17, R2.reuse, 0x98, RZ, 0xfc, !PT ;  /* 0x0000009802117812 */ /* 0x040fe200078efcff */
[----:B------:R3:W-:Y:S03]  /*71bc0*/  @P4 STG.E.U16 desc[UR16][R10.64], R35 ;  /* 0x000000230a004986 */ /* 0x0007e6000c101510 */
[----:B------:R-:W-:Y:S01]  /*71bd0*/  ISETP.LT.AND P4, PT, R17, UR6, !P0 ;  /* 0x0000000611007c0c */ /* 0x000fe2000c781270 */
[----:B------:R0:W-:Y:S01]  /*71be0*/  @P3 STG.E.U16 desc[UR16][R8.64], R40 ;  /* 0x0000002808003986 */ /* 0x0001e2000c101510 */
[----:B------:R-:W1:Y:S01]  /*71bf0*/  LDCU UR6, c[0x0][0x39c] ;  /* 0x00007380ff0677ac */ /* 0x000e620008000800 */
[----:B------:R-:W-:Y:S01]  /*71c00*/  IMAD R17, R93, 0x2, R16 ;  /* 0x000000025d117824 */ /* 0x000fe200078e0210 */
[----:B---3--:R-:W-:-:S02]  /*71c10*/  LOP3.LUT R10, R2, 0x9a, RZ, 0xfc, !PT ;  /* 0x0000009a020a7812 */ /* 0x008fc400078efcff */
[----:B0-----:R-:W-:-:S04]  /*71c20*/  LEA R8, P3, R16, R0, 0x1 ;  /* 0x0000000010087211 */ /* 0x001fc800078608ff */
[-C--:B------:R-:W-:Y:S02]  /*71c30*/  LEA.HI.X.SX32 R9, R16, R3.reuse, 0x1, P3 ;  /* 0x0000000310097211 */ /* 0x080fe400018f0eff */
[----:B------:R-:W-:Y:S01]  /*71c40*/  ISETP.LT.AND P3, PT, R10, UR5, !P0 ;  /* 0x000000050a007c0c */ /* 0x000fe2000c761270 */
[----:B------:R-:W0:Y:S01]  /*71c50*/  LDCU UR5, c[0x0][0x39c] ;  /* 0x00007380ff0577ac */ /* 0x000e220008000800 */
[C---:B------:R-:W-:Y:S02]  /*71c60*/  LEA R10, P6, R17.reuse, R0, 0x1 ;  /* 0x00000000110a7211 */ /* 0x040fe400078c08ff */
[----:B------:R-:W-:Y:S02]  /*71c70*/  PRMT R40, R40, 0x7632, R40 ;  /* 0x0000763228287816 */ /* 0x000fe40000000028 */
[----:B------:R-:W-:Y:S01]  /*71c80*/  LEA.HI.X.SX32 R11, R17, R3, 0x1, P6 ;  /* 0x00000003110b7211 */ /* 0x000fe200030f0eff */
[C---:B------:R-:W-:Y:S01]  /*71c90*/  IMAD R17, R93.reuse, 0x2, R17 ;  /* 0x000000025d117824 */ /* 0x040fe200078e0211 */
[----:B------:R-:W-:Y:S01]  /*71ca0*/  LOP3.LUT R16, R2, 0x9c, RZ, 0xfc, !PT ;  /* 0x0000009c02107812 */ /* 0x000fe200078efcff */
[----:B------:R3:W-:Y:S03]  /*71cb0*/  @P2 STG.E.U16 desc[UR16][R8.64], R40 ;  /* 0x0000002808002986 */ /* 0x0007e6000c101510 */
[----:B-1----:R-:W-:Y:S01]  /*71cc0*/  ISETP.LT.AND P2, PT, R16, UR7, !P0 ;  /* 0x0000000710007c0c */ /* 0x002fe2000c741270 */
[----:B------:R-:W-:Y:S01]  /*71cd0*/  IMAD R16, R93, 0x2, R17 ;  /* 0x000000025d107824 */ /* 0x000fe200078e0211 */
[----:B------:R1:W-:Y:S01]  /*71ce0*/  @P1 STG.E.U16 desc[UR16][R10.64], R41 ;  /* 0x000000290a001986 */ /* 0x0003e2000c101510 */
[----:B------:R-:W0:Y:S01]  /*71cf0*/  LDCU UR7, c[0x0][0x39c] ;  /* 0x00007380ff0777ac */ /* 0x000e220008000800 */
[----:B---3--:R-:W-:-:S02]  /*71d00*/  LOP3.LUT R9, R2, 0x9e, RZ, 0xfc, !PT ;  /* 0x0000009e02097812 */ /* 0x008fc400078efcff */
[-C--:B------:R-:W-:Y:S02]  /*71d10*/  LEA R8, P6, R17, R0.reuse, 0x1 ;  /* 0x0000000011087211 */ /* 0x080fe400078c08ff */
[----:B------:R-:W-:Y:S01]  /*71d20*/  ISETP.LT.AND P1, PT, R9, UR6, !P0 ;  /* 0x0000000609007c0c */ /* 0x000fe2000c721270 */
[----:B------:R-:W3:Y:S01]  /*71d30*/  LDCU UR6, c[0x0][0x39c] ;  /* 0x00007380ff0677ac */ /* 0x000ee20008000800 */
[-C--:B------:R-:W-:Y:S02]  /*71d40*/  LEA.HI.X.SX32 R9, R17, R3.reuse, 0x1, P6 ;  /* 0x0000000311097211 */ /* 0x080fe400030f0eff */
[CC--:B-1----:R-:W-:Y:S02]  /*71d50*/  LEA R10, P6, R16.reuse, R0.reuse, 0x1 ;  /* 0x00000000100a7211 */ /* 0x0c2fe400078c08ff */
[----:B------:R-:W-:Y:S02]  /*71d60*/  PRMT R41, R41, 0x7632, R41 ;  /* 0x0000763229297816 */ /* 0x000fe40000000029 */
[----:B------:R-:W-:Y:S01]  /*71d70*/  LEA.HI.X.SX32 R11, R16, R3, 0x1, P6 ;  /* 0x00000003100b7211 */ /* 0x000fe200030f0eff */
[----:B------:R-:W-:Y:S01]  /*71d80*/  IMAD R16, R93, 0x2, R16 ;  /* 0x000000025d107824 */ /* 0x000fe200078e0210 */
[----:B------:R-:W-:Y:S01]  /*71d90*/  LOP3.LUT R17, R2, 0xa0, RZ, 0xfc, !PT ;  /* 0x000000a002117812 */ /* 0x000fe200078efcff */
[----:B------:R1:W-:Y:S03]  /*71da0*/  @P5 STG.E.U16 desc[UR16][R8.64], R41 ;  /* 0x0000002908005986 */ /* 0x0003e6000c101510 */
[----:B0-----:R-:W-:Y:S01]  /*71db0*/  ISETP.LT.AND P5, PT, R17, UR5, !P0 ;  /* 0x0000000511007c0c */ /* 0x001fe2000c7a1270 */
[----:B------:R0:W-:Y:S01]  /*71dc0*/  @P4 STG.E.U16 desc[UR16][R10.64], R42 ;  /* 0x0000002a0a004986 */ /* 0x0001e2000c101510 */
[----:B------:R-:W-:Y:S01]  /*71dd0*/  IMAD R17, R93, 0x2, R16 ;  /* 0x000000025d117824 */ /* 0x000fe200078e0210 */
[----:B------:R-:W3:Y:S01]  /*71de0*/  LDCU UR5, c[0x0][0x39c] ;  /* 0x00007380ff0577ac */ /* 0x000ee20008000800 */
[----:B-1----:R-:W-:-:S04]  /*71df0*/  LEA R8, P4, R16, R0, 0x1 ;  /* 0x0000000010087211 */ /* 0x002fc800078808ff */
[----:B------:R-:W-:Y:S02]  /*71e00*/  LEA.HI.X.SX32 R9, R16, R3, 0x1, P4 ;  /* 0x0000000310097211 */ /* 0x000fe400020f0eff */
[----:B0-----:R-:W-:Y:S02]  /*71e10*/  PRMT R11, R42, 0x7632, R11 ;  /* 0x000076322a0b7816 */ /* 0x001fe4000000000b */
[----:B------:R-:W-:-:S03]  /*71e20*/  LEA R10, P6, R17, R0, 0x1 ;  /* 0x00000000110a7211 */ /* 0x000fc600078c08ff */
[----:B------:R0:W-:Y:S01]  /*71e30*/  @P3 STG.E.U16 desc[UR16][R8.64], R11 ;  /* 0x0000000b08003986 */ /* 0x0001e2000c101510 */
[----:B------:R-:W-:Y:S02]  /*71e40*/  LOP3.LUT R16, R2, 0xa4, RZ, 0xfc, !PT ;  /* 0x000000a402107812 */ /* 0x000fe400078efcff */
[----:B---3--:R-:W-:Y:S01]  /*71e50*/  ISETP.LT.AND P4, PT, R18, UR6, !P0 ;  /* 0x0000000612007c0c */ /* 0x008fe2000c781270 */
[----:B------:R-:W1:Y:S01]  /*71e60*/  LDCU UR6, c[0x0][0x39c] ;  /* 0x00007380ff0677ac */ /* 0x000e620008000800 */
[----:B------:R-:W-:Y:S02]  /*71e70*/  ISETP.LT.AND P3, PT, R16, UR7, !P0 ;  /* 0x0000000710007c0c */ /* 0x000fe4000c761270 */
[-C--:B0-----:R-:W-:Y:S01]  /*71e80*/  LEA.HI.X.SX32 R11, R17, R3.reuse, 0x1, P6 ;  /* 0x00000003110b7211 */ /* 0x081fe200030f0eff */
[C---:B------:R-:W-:Y:S01]  /*71e90*/  IMAD R17, R93.reuse, 0x2, R17 ;  /* 0x000000025d117824 */ /* 0x040fe200078e0211 */
[----:B------:R-:W-:Y:S01]  /*71ea0*/  LOP3.LUT R18, R2, 0xa6, RZ, 0xfc, !PT ;  /* 0x000000a602127812 */ /* 0x000fe200078efcff */
[----:B------:R-:W0:Y:S02]  /*71eb0*/  LDCU UR7, c[0x0][0x39c] ;  /* 0x00007380ff0777ac */ /* 0x000e240008000800 */
[----:B------:R-:W-:Y:S01]  /*71ec0*/  IMAD R16, R93, 0x2, R17 ;  /* 0x000000025d107824 */ /* 0x000fe200078e0211 */
[C---:B------:R-:W-:Y:S01]  /*71ed0*/  LEA R8, P6, R17.reuse, R0, 0x1 ;  /* 0x0000000011087211 */ /* 0x040fe200078c08ff */
[----:B------:R3:W-:Y:S03]  /*71ee0*/  @P2 STG.E.U16 desc[UR16][R10.64], R43 ;  /* 0x0000002b0a002986 */ /* 0x0007e6000c101510 */
[----:B------:R-:W-:-:S02]  /*71ef0*/  LEA.HI.X.SX32 R9, R17, R3, 0x1, P6 ;  /* 0x0000000311097211 */ /* 0x000fc400030f0eff */
[----:B------:R-:W-:Y:S01]  /*71f00*/  ISETP.LT.AND P2, PT, R18, UR5, !P0 ;  /* 0x0000000512007c0c */ /* 0x000fe2000c741270 */
[----:B------:R-:W0:Y:S01]  /*71f10*/  LDCU UR5, c[0x0][0x39c] ;  /* 0x00007380ff0577ac */ /* 0x000e220008000800 */
[----:B------:R-:W-:Y:S01]  /*71f20*/  IMAD R17, R93, 0x2, R16 ;  /* 0x000000025d117824 */ /* 0x000fe200078e0210 */
[----:B---3--:R-:W-:-:S04]  /*71f30*/  LEA R10, P6, R16, R0, 0x1 ;  /* 0x00000000100a7211 */ /* 0x008fc800078c08ff */
[----:B------:R-:W-:Y:S01]  /*71f40*/  LEA.HI.X.SX32 R11, R16, R3, 0x1, P6 ;  /* 0x00000003100b7211 */ /* 0x000fe200030f0eff */
[----:B------:R3:W-:Y:S01]  /*71f50*/  @P1 STG.E.U16 desc[UR16][R8.64], R19 ;  /* 0x0000001308001986 */ /* 0x0007e2000c101510 */
[----:B------:R-:W-:Y:S01]  /*71f60*/  LOP3.LUT R18, R2, 0xa8, RZ, 0xfc, !PT ;  /* 0x000000a802127812 */ /* 0x000fe200078efcff */
[----:B------:R-:W-:Y:S02]  /*71f70*/  IMAD R16, R93, 0x2, R17 ;  /* 0x000000025d107824 */ /* 0x000fe400078e0211 */
[----:B------:R0:W-:Y:S01]  /*71f80*/  @P5 STG.E.U16 desc[UR16][R10.64], R48 ;  /* 0x000000300a005986 */ /* 0x0001e2000c101510 */
[----:B-1----:R-:W-:Y:S01]  /*71f90*/  ISETP.LT.AND P1, PT, R18, UR6, !P0 ;  /* 0x0000000612007c0c */ /* 0x002fe2000c721270 */
[----:B------:R-:W1:Y:S01]  /*71fa0*/  LDCU UR6, c[0x0][0x39c] ;  /* 0x00007380ff0677ac */ /* 0x000e620008000800 */
[----:B---3--:R-:W-:-:S04]  /*71fb0*/  LEA R8, P5, R17, R0, 0x1 ;  /* 0x0000000011087211 */ /* 0x008fc800078a08ff */
[----:B------:R-:W-:Y:S02]  /*71fc0*/  LEA.HI.X.SX32 R9, R17, R3, 0x1, P5 ;  /* 0x0000000311097211 */ /* 0x000fe400028f0eff */
[----:B0-----:R-:W-:Y:S02]  /*71fd0*/  PRMT R11, R48, 0x7632, R11 ;  /* 0x00007632300b7816 */ /* 0x001fe4000000000b */
[----:B------:R-:W-:Y:S02]  /*71fe0*/  LEA R10, P6, R16, R0, 0x1 ;  /* 0x00000000100a7211 */ /* 0x000fe400078c08ff */
[C---:B------:R-:W-:Y:S01]  /*71ff0*/  LOP3.LUT R18, R2.reuse, 0xaa, RZ, 0xfc, !PT ;  /* 0x000000aa02127812 */ /* 0x040fe200078efcff */
[----:B------:R0:W-:Y:S01]  /*72000*/  @P4 STG.E.U16 desc[UR16][R8.64], R11 ;  /* 0x0000000b08004986 */ /* 0x0001e2000c101510 */
[----:B------:R-:W-:Y:S02]  /*72010*/  LOP3.LUT R17, R2, 0xac, RZ, 0xfc, !PT ;  /* 0x000000ac02117812 */ /* 0x000fe400078efcff */
[----:B------:R-:W-:Y:S01]  /*72020*/  ISETP.LT.AND P5, PT, R18, UR5, !P0 ;  /* 0x0000000512007c0c */ /* 0x000fe2000c7a1270 */
[----:B------:R-:W3:Y:S01]  /*72030*/  LDCU UR5, c[0x0][0x39c] ;  /* 0x00007380ff0577ac */ /* 0x000ee20008000800 */
[----:B------:R-:W-:-:S02]  /*72040*/  ISETP.LT.AND P4, PT, R17, UR7, !P0 ;  /* 0x0000000711007c0c */ /* 0x000fc4000c781270 */
[-C--:B0-----:R-:W-:Y:S01]  /*72050*/  LEA.HI.X.SX32 R11, R16, R3.reuse, 0x1, P6 ;  /* 0x00000003100b7211 */ /* 0x081fe200030f0eff */
[C---:B------:R-:W-:Y:S01]  /*72060*/  IMAD R16, R93.reuse, 0x2, R16 ;  /* 0x000000025d107824 */ /* 0x040fe200078e0210 */
[----:B------:R-:W-:Y:S01]  /*72070*/  LOP3.LUT R18, R2, 0xae, RZ, 0xfc, !PT ;  /* 0x000000ae02127812 */ /* 0x000fe200078efcff */
[----:B------:R-:W0:Y:S02]  /*72080*/  LDCU UR7, c[0x0][0x39c] ;  /* 0x00007380ff0777ac */ /* 0x000e240008000800 */
[----:B------:R-:W-:Y:S01]  /*72090*/  IMAD R17, R93, 0x2, R16 ;  /* 0x000000025d117824 */ /* 0x000fe200078e0210 */
[----:B------:R-:W-:Y:S01]  /*720a0*/  LEA R8, P6, R16, R0, 0x1 ;  /* 0x0000000010087211 */ /* 0x000fe200078c08ff */
[----:B------:R3:W-:Y:S01]  /*720b0*/  @P3 STG.E.U16 desc[UR16][R10.64], R49 ;  /* 0x000000310a003986 */ /* 0x0007e2000c101510 */
[----:B-1----:R-:W-:Y:S01]  /*720c0*/  ISETP.LT.AND P3, PT, R18, UR6, !P0 ;  /* 0x0000000612007c0c */ /* 0x002fe2000c761270 */
[----:B------:R-:W1:Y:S01]  /*720d0*/  LDCU UR6, c[0x0][0x39c] ;  /* 0x00007380ff0677ac */ /* 0x000e620008000800 */
[----:B------:R-:W-:-:S02]  /*720e0*/  LEA.HI.X.SX32 R9, R16, R3, 0x1, P6 ;  /* 0x0000000310097211 */ /* 0x000fc400030f0eff */
[----:B------:R-:W-:Y:S02]  /*720f0*/  LOP3.LUT R16, R2, 0xb0, RZ, 0xfc, !PT ;  /* 0x000000b002107812 */ /* 0x000fe400078efcff */
[----:B---3--:R-:W-:-:S04]  /*72100*/  LEA R10, P6, R17, R0, 0x1 ;  /* 0x00000000110a7211 */ /* 0x008fc800078c08ff */
[-C--:B------:R-:W-:Y:S01]  /*72110*/  LEA.HI.X.SX32 R11, R17, R3.reuse, 0x1, P6 ;  /* 0x00000003110b7211 */ /* 0x080fe200030f0eff */
[----:B------:R-:W-:Y:S01]  /*72120*/  IMAD R17, R93, 0x2, R17 ;  /* 0x000000025d117824 */ /* 0x000fe200078e0211 */
[----:B------:R3:W-:Y:S01]  /*72130*/  @P2 STG.E.U16 desc[UR16][R8.64], R24 ;  /* 0x0000001808002986 */ /* 0x0007e2000c101510 */
[----:B------:R-:W-:Y:S01]  /*72140*/  ISETP.LT.AND P2, PT, R16, UR5, !P0 ;  /* 0x0000000510007c0c */ /* 0x000fe2000c741270 */
[----:B------:R-:W0:Y:S02]  /*72150*/  LDCU UR5, c[0x0][0x39c] ;  /* 0x00007380ff0577ac */ /* 0x000e240008000800 */
[----:B------:R0:W-:Y:S01]  /*72160*/  @P1 STG.E.U16 desc[UR16][R10.64], R50 ;  /* 0x000000320a001986 */ /* 0x0001e2000c101510 */
[----:B------:R-:W-:Y:S01]  /*72170*/  LEA R16, P1, R17, R0, 0x1 ;  /* 0x0000000011107211 */ /* 0x000fe200078208ff */
[----:B------:R-:W-:Y:S01]  /*72180*/  IMAD R18, R93, 0x2, R17 ;  /* 0x000000025d127824 */ /* 0x000fe200078e0211 */
[----:B------:R-:W-:Y:S02]  /*72190*/  LOP3.LUT R19, R2, 0xb2, RZ, 0xfc, !PT ;  /* 0x000000b202137812 */ /* 0x000fe400078efcff */
[----:B------:R-:W-:-:S02]  /*721a0*/  LEA.HI.X.SX32 R17, R17, R3, 0x1, P1 ;  /* 0x0000000311117211 */ /* 0x000fc400008f0eff */
[----:B---3--:R-:W-:Y:S02]  /*721b0*/  PRMT R9, R50, 0x7632, R9 ;  /* 0x0000763232097816 */ /* 0x008fe40000000009 */
[----:B------:R-:W-:Y:S02]  /*721c0*/  LEA R8, P6, R18, R0, 0x1 ;  /* 0x0000000012087211 */ /* 0x000fe400078c08ff */
[----:B-1----:R-:W-:Y:S01]  /*721d0*/  ISETP.LT.AND P1, PT, R19, UR6, !P0 ;  /* 0x0000000613007c0c */ /* 0x002fe2000c721270 */
[----:B------:R1:W-:Y:S01]  /*721e0*/  @P5 STG.E.U16 desc[UR16][R16.64], R9 ;  /* 0x0000000910005986 */ /* 0x0003e2000c101510 */
[C---:B------:R-:W-:Y:S01]  /*721f0*/  LOP3.LUT R19, R2.reuse, 0xb4, RZ, 0xfc, !PT ;  /* 0x000000b402137812 */ /* 0x040fe200078efcff */
[----:B------:R-:W3:Y:S01]  /*72200*/  LDCU UR6, c[0x0][0x39c] ;  /* 0x00007380ff0677ac */ /* 0x000ee20008000800 */
[----:B0-----:R-:W-:Y:S02]  /*72210*/  LOP3.LUT R11, R2, 0xb6, RZ, 0xfc, !PT ;  /* 0x000000b6020b7812 */ /* 0x001fe400078efcff */
[----:B------:R-:W-:Y:S01]  /*72220*/  ISETP.LT.AND P5, PT, R19, UR7, !P0 ;  /* 0x0000000713007c0c */ /* 0x000fe2000c7a1270 */
[----:B------:R-:W0:Y:S01]  /*72230*/  LDCU UR7, c[0x0][0x39c] ;  /* 0x00007380ff0777ac */ /* 0x000e220008000800 */
[----:B-1----:R-:W-:Y:S01]  /*72240*/  LEA.HI.X.SX32 R9, R18, R3, 0x1, P6 ;  /* 0x0000000312097211 */ /* 0x002fe200030f0eff */
[----:B------:R-:W-:-:S04]  /*72250*/  IMAD R18, R93, 0x2, R18 ;  /* 0x000000025d127824 */ /* 0x000fc800078e0212 */
[----:B------:R-:W-:Y:S01]  /*72260*/  IMAD R19, R93, 0x2, R18 ;  /* 0x000000025d137824 */ /* 0x000fe200078e0212 */
[CC--:B------:R-:W-:Y:S01]  /*72270*/  LEA R10, P6, R18.reuse, R0.reuse, 0x1 ;  /* 0x00000000120a7211 */ /* 0x0c0fe200078c08ff */
[----:B------:R1:W-:Y:S01]  /*72280*/  @P4 STG.E.U16 desc[UR16][R8.64], R51 ;  /* 0x0000003308004986 */ /* 0x0003e2000c101510 */
[----:B------:R-:W-:Y:S01]  /*72290*/  ISETP.LT.AND P4, PT, R11, UR5, !P0 ;  /* 0x000000050b007c0c */ /* 0x000fe2000c781270 */
[----:B------:R-:W0:Y:S01]  /*722a0*/  LDCU UR5, c[0x0][0x39c] ;  /* 0x00007380ff0577ac */ /* 0x000e220008000800 */
[-C--:B------:R-:W-:Y:S02]  /*722b0*/  LEA.HI.X.SX32 R11, R18, R3.reuse, 0x1, P6 ;  /* 0x00000003120b7211 */ /* 0x080fe400030f0eff */
[C---:B------:R-:W-:Y:S02]  /*722c0*/  LEA R16, P6, R19.reuse, R0, 0x1 ;  /* 0x0000000013107211 */ /* 0x040fe400078c08ff */
[----:B------:R-:W-:Y:S02]  /*722d0*/  LOP3.LUT R18, R2, 0xb8, RZ, 0xfc, !PT ;  /* 0x000000b802127812 */ /* 0x000fe400078efcff */
[----:B------:R-:W-:Y:S01]  /*722e0*/  LEA.HI.X.SX32 R17, R19, R3, 0x1, P6 ;  /* 0x0000000313117211 */ /* 0x000fe200030f0eff */
[----:B------:R-:W-:Y:S01]  /*722f0*/  IMAD R19, R93, 0x2, R19 ;  /* 0x000000025d137824 */ /* 0x000fe200078e0213 */
[----:B-1----:R-:W-:-:S05]  /*72300*/  PRMT R9, R51, 0x7632, R9 ;  /* 0x0000763233097816 */ /* 0x002fca0000000009 */
[----:B------:R1:W-:Y:S01]  /*72310*/  @P3 STG.E.U16 desc[UR16][R10.64], R9 ;  /* 0x000000090a003986 */ /* 0x0003e2000c101510 */
[----:B---3--:R-:W-:Y:S01]  /*72320*/  ISETP.LT.AND P3, PT, R18, UR6, !P0 ;  /* 0x0000000612007c0c */ /* 0x008fe2000c761270 */
[----:B------:R-:W3:Y:S02]  /*72330*/  LDCU UR6, c[0x0][0x39c] ;  /* 0x00007380ff0677ac */ /* 0x000ee40008000800 */
[----:B------:R0:W-:Y:S01]  /*72340*/  @P2 STG.E.U16 desc[UR16][R16.64], R56 ;  /* 0x0000003810002986 */ /* 0x0001e2000c101510 */
[----:B------:R-:W-:Y:S01]  /*72350*/  LEA R8, P2, R19, R0, 0x1 ;  /* 0x0000000013087211 */ /* 0x000fe200078408ff */
[----:B------:R-:W-:Y:S01]  /*72360*/  IMAD R18, R93, 0x2, R19 ;  /* 0x000000025d127824 */ /* 0x000fe200078e0213 */
[----:B------:R-:W-:Y:S02]  /*72370*/  LOP3.LUT R24, R2, 0xba, RZ, 0xfc, !PT ;  /* 0x000000ba02187812 */ /* 0x000fe400078efcff */
[----:B-1----:R-:W-:Y:S02]  /*72380*/  LEA.HI.X.SX32 R9, R19, R3, 0x1, P2 ;  /* 0x0000000313097211 */ /* 0x002fe400010f0eff */
[----:B------:R-:W-:-:S02]  /*72390*/  PRMT R11, R56, 0x7632, R11 ;  /* 0x00007632380b7816 */ /* 0x000fc4000000000b */
[----:B------:R-:W-:Y:S02]  /*723a0*/  LEA R10, P6, R18, R0, 0x1 ;  /* 0x00000000120a7211 */ /* 0x000fe400078c08ff */
[----:B0-----:R-:W-:Y:S01]  /*723b0*/  ISETP.LT.AND P2, PT, R24, UR5, !P0 ;  /* 0x0000000518007c0c */ /* 0x001fe2000c741270 */
[----:B------:R0:W-:Y:S01]  /*723c0*/  @P1 STG.E.U16 desc[UR16][R8.64], R11 ;  /* 0x0000000b08001986 */ /* 0x0001e2000c101510 */
[C---:B------:R-:W-:Y:S01]  /*723d0*/  LOP3.LUT R19, R2.reuse, 0xbc, RZ, 0xfc, !PT ;  /* 0x000000bc02137812 */ /* 0x040fe200078efcff */
[----:B------:R-:W1:Y:S01]  /*723e0*/  LDCU UR5, c[0x0][0x39c] ;  /* 0x00007380ff0577ac */ /* 0x000e620008000800 */
[----:B------:R-:W-:Y:S02]  /*723f0*/  LOP3.LUT R17, R2, 0xbe, RZ, 0xfc, !PT ;  /* 0x000000be02117812 */ /* 0x000fe400078efcff */
[----:B------:R-:W-:Y:S01]  /*72400*/  ISETP.LT.AND P1, PT, R19, UR7, !P0 ;  /* 0x0000000713007c0c */ /* 0x000fe2000c721270 */
[----:B------:R-:W1:Y:S01]  /*72410*/  LDCU UR7, c[0x0][0x39c] ;  /* 0x00007380ff0777ac */ /* 0x000e620008000800 */
[----:B0-----:R-:W-:Y:S01]  /*72420*/  LEA.HI.X.SX32 R11, R18, R3, 0x1, P6 ;  /* 0x00000003120b7211 */ /* 0x001fe200030f0eff */
[----:B------:R-:W-:-:S04]  /*72430*/  IMAD R18, R93, 0x2, R18 ;  /* 0x000000025d127824 */ /* 0x000fc800078e0212 */
[----:B------:R-:W-:Y:S01]  /*72440*/  IMAD R19, R93, 0x2, R18 ;  /* 0x000000025d137824 */ /* 0x000fe200078e0212 */
[CC--:B------:R-:W-:Y:S01]  /*72450*/  LEA R16, P6, R18.reuse, R0.reuse, 0x1 ;  /* 0x0000000012107211 */ /* 0x0c0fe200078c08ff */
[----:B------:R0:W-:Y:S01]  /*72460*/  @P5 STG.E.U16 desc[UR16][R10.64], R57 ;  /* 0x000000390a005986 */ /* 0x0001e2000c101510 */
[----:B---3--:R-:W-:Y:S01]  /*72470*/  ISETP.LT.AND P5, PT, R17, UR6, !P0 ;  /* 0x0000000611007c0c */ /* 0x008fe2000c7a1270 */
[----:B------:R-:W3:Y:S01]  /*72480*/  LDCU UR6, c[0x0][0x39c] ;  /* 0x00007380ff0677ac */ /* 0x000ee20008000800 */
[----:B------:R-:W-:Y:S02]  /*72490*/  LEA.HI.X.SX32 R17, R18, R3, 0x1, P6 ;  /* 0x0000000312117211 */ /* 0x000fe400030f0eff */
[----:B------:R-:W-:Y:S02]  /*724a0*/  LEA R8, P6, R19, R0, 0x1 ;  /* 0x0000000013087211 */ /* 0x000fe400078c08ff */
[----:B------:R-:W-:Y:S02]  /*724b0*/  PRMT R24, R57, 0x7632, R24 ;  /* 0x0000763239187816 */ /* 0x000fe40000000018 */
[----:B------:R-:W-:-:S02]  /*724c0*/  LOP3.LUT R18, R2, 0xc0, RZ, 0xfc, !PT ;  /* 0x000000c002127812 */ /* 0x000fc400078efcff */
[-C--:B------:R-:W-:Y:S01]  /*724d0*/  LEA.HI.X.SX32 R9, R19, R3.reuse, 0x1, P6 ;  /* 0x0000000313097211 */ /* 0x080fe200030f0eff */
[----:B------:R-:W-:Y:S01]  /*724e0*/  IMAD R19, R93, 0x2, R19 ;  /* 0x000000025d137824 */ /* 0x000fe200078e0213 */
[----:B------:R2:W-:Y:S01]  /*724f0*/  @P4 STG.E.U16 desc[UR16][R16.64], R24 ;  /* 0x0000001810004986 */ /* 0x0005e2000c101510 */
[----:B-1----:R-:W-:Y:S01]  /*72500*/  ISETP.LT.AND P4, PT, R18, UR5, !P0 ;  /* 0x0000000512007c0c */ /* 0x002fe2000c781270 */
[----:B------:R-:W1:Y:S02]  /*72510*/  LDCU UR5, c[0x0][0x39c] ;  /* 0x00007380ff0577ac */ /* 0x000e640008000800 */
[----:B------:R3:W-:Y:S01]  /*72520*/  @P3 STG.E.U16 desc[UR16][R8.64], R58 ;  /* 0x0000003a08003986 */ /* 0x0007e2000c101510 */
[----:B------:R-:W-:Y:S01]  /*72530*/  LEA R18, P3, R19, R0, 0x1 ;  /* 0x0000000013127211 */ /* 0x000fe200078608ff */
[----:B0-----:R-:W-:Y:S01]  /*72540*/  IMAD R10, R93, 0x2, R19 ;  /* 0x000000025d0a7824 */ /* 0x001fe200078e0213 */
[----:B------:R-:W-:Y:S02]  /*72550*/  LOP3.LUT R11, R2, 0xc2, RZ, 0xfc, !PT ;  /* 0x000000c2020b7812 */ /* 0x000fe400078efcff */
[----:B------:R-:W-:-:S02]  /*72560*/  LEA.HI.X.SX32 R19, R19, R3, 0x1, P3 ;  /* 0x0000000313137211 */ /* 0x000fc400018f0eff */
[----:B--2---:R-:W-:Y:S02]  /*72570*/  PRMT R17, R58, 0x7632, R17 ;  /* 0x000076323a117816 */ /* 0x004fe40000000011 */
[----:B------:R-:W-:Y:S01]  /*72580*/  LEA R16, P6, R10, R0, 0x1 ;  /* 0x000000000a107211 */ /* 0x000fe200078c08ff */
[----:B---3--:R-:W-:Y:S01]  /*72590*/  IMAD R8, R93, 0x2, R10 ;  /* 0x000000025d087824 */ /* 0x008fe200078e020a */
[----:B------:R-:W-:Y:S01]  /*725a0*/  ISETP.LT.AND P3, PT, R11, UR6, !P0 ;  /* 0x000000060b007c0c */ /* 0x000fe2000c761270 */
[----:B------:R-:W0:Y:S01]  /*725b0*/  LDCU UR6, c[0x0][0x39c] ;  /* 0x00007380ff0677ac */ /* 0x000e220008000800 */
[----:B------:R2:W-:Y:S01]  /*725c0*/  @P2 STG.E.U16 desc[UR16][R18.64], R17 ;  /* 0x0000001112002986 */ /* 0x0005e2000c101510 */
[C---:B------:R-:W-:Y:S01]  /*725d0*/  LOP3.LUT R11, R2.reuse, 0xc4, RZ, 0xfc, !PT ;  /* 0x000000c4020b7812 */ /* 0x040fe200078efcff */
[----:B------:R-:W-:Y:S01]  /*725e0*/  IMAD R24, R93, 0x2, R8 ;  /* 0x000000025d187824 */ /* 0x000fe200078e0208 */
[----:B------:R-:W-:Y:S02]  /*725f0*/  LOP3.LUT R9, R2, 0xc6, RZ, 0xfc, !PT ;  /* 0x000000c602097812 */ /* 0x000fe400078efcff */
[----:B------:R-:W-:Y:S01]  /*72600*/  ISETP.LT.AND P2, PT, R11, UR7, !P0 ;  /* 0x000000070b007c0c */ /* 0x000fe2000c741270 */
[----:B------:R-:W3:Y:S01]  /*72610*/  LDCU UR7, c[0x0][0x39c] ;  /* 0x00007380ff0777ac */ /* 0x000ee20008000800 */
[----:B--2---:R-:W-:-:S02]  /*72620*/  LEA.HI.X.SX32 R17, R10, R3, 0x1, P6 ;  /* 0x000000030a117211 */ /* 0x004fc400030f0eff */
[----:B------:R-:W-:-:S03]  /*72630*/  LEA R10, P6, R8, R0, 0x1 ;  /* 0x00000000080a7211 */ /* 0x000fc600078c08ff */
[----:B------:R2:W-:Y:S01]  /*72640*/  @P1 STG.E.U16 desc[UR16][R16.64], R59 ;  /* 0x0000003b10001986 */ /* 0x0005e2000c101510 */
[-C--:B------:R-:W-:Y:S02]  /*72650*/  LEA.HI.X.SX32 R11, R8, R3.reuse, 0x1, P6 ;  /* 0x00000003080b7211 */ /* 0x080fe400030f0eff */
[C---:B------:R-:W-:Y:S02]  /*72660*/  LEA R8, P6, R24.reuse, R0, 0x1 ;  /* 0x0000000018087211 */ /* 0x040fe400078c08ff */
[----:B-1----:R-:W-:Y:S01]  /*72670*/  ISETP.LT.AND P1, PT, R9, UR5, !P0 ;  /* 0x0000000509007c0c */ /* 0x002fe2000c721270 */
[----:B------:R-:W1:Y:S01]  /*72680*/  LDCU UR5, c[0x0][0x39c] ;  /* 0x00007380ff0577ac */ /* 0x000e620008000800 */
[----:B------:R-:W-:Y:S01]  /*72690*/  LEA.HI.X.SX32 R9, R24, R3, 0x1, P6 ;  /* 0x0000000318097211 */ /* 0x000fe200030f0eff */
[----:B------:R-:W-:Y:S01]  /*726a0*/  IMAD R24, R93, 0x2, R24 ;  /* 0x000000025d187824 */ /* 0x000fe200078e0218 */
[----:B------:R-:W-:Y:S02]  /*726b0*/  LOP3.LUT R18, R2, 0xc8, RZ, 0xfc, !PT ;  /* 0x000000c802127812 */ /* 0x000fe400078efcff */
[----:B--2---:R-:W-:-:S05]  /*726c0*/  PRMT R17, R59, 0x7632, R17 ;  /* 0x000076323b117816 */ /* 0x004fca0000000011 */
[----:B------:R2:W-:Y:S01]  /*726d0*/  @P5 STG.E.U16 desc[UR16][R10.64], R17 ;  /* 0x000000110a005986 */ /* 0x0005e2000c101510 */
[----:B0-----:R-:W-:Y:S01]  /*726e0*/  ISETP.LT.AND P5, PT, R18, UR6, !P0 ;  /* 0x0000000612007c0c */ /* 0x001fe2000c7a1270 */
[----:B------:R-:W0:Y:S02]  /*726f0*/  LDCU UR6, c[0x0][0x39c] ;  /* 0x00007380ff0677ac */ /* 0x000e240008000800 */
[----:B------:R0:W-:Y:S01]  /*72700*/  @P4 STG.E.U16 desc[UR16][R8.64], R64 ;  /* 0x0000004008004986 */ /* 0x0001e2000c101510 */
[----:B------:R-:W-:Y:S01]  /*72710*/  LEA R16, P4, R24, R0, 0x1 ;  /* 0x0000000018107211 */ /* 0x000fe200078808ff */
[----:B------:R-:W-:Y:S01]  /*72720*/  IMAD R18, R93, 0x2, R24 ;  /* 0x000000025d127824 */ /* 0x000fe200078e0218 */
[----:B------:R-:W-:Y:S02]  /*72730*/  LOP3.LUT R19, R2, 0xca, RZ, 0xfc, !PT ;  /* 0x000000ca02137812 */ /* 0x000fe400078efcff */
[----:B--2---:R-:W-:Y:S02]  /*72740*/  LEA.HI.X.SX32 R17, R24, R3, 0x1, P4 ;  /* 0x0000000318117211 */ /* 0x004fe400020f0eff */
[----:B------:R-:W-:-:S02]  /*72750*/  PRMT R11, R64, 0x7632, R11 ;  /* 0x00007632400b7816 */ /* 0x000fc4000000000b */
[----:B------:R-:W-:Y:S02]  /*72760*/  LEA R10, P6, R18, R0, 0x1 ;  /* 0x00000000120a7211 */ /* 0x000fe400078c08ff */
[----:B-1----:R-:W-:Y:S01]  /*72770*/  ISETP.LT.AND P4, PT, R19, UR5, !P0 ;  /* 0x0000000513007c0c */ /* 0x002fe2000c781270 */
[----:B------:R1:W-:Y:S01]  /*72780*/  @P3 STG.E.U16 desc[UR16][R16.64], R11 ;  /* 0x0000000b10003986 */ /* 0x0003e2000c101510 */
[C---:B------:R-:W-:Y:S01]  /*72790*/  LOP3.LUT R19, R2.reuse, 0xcc, RZ, 0xfc, !PT ;  /* 0x000000cc02137812 */ /* 0x040fe200078efcff */
[----:B------:R-:W2:Y:S01]  /*727a0*/  LDCU UR5, c[0x0][0x39c] ;  /* 0x00007380ff0577ac */ /* 0x000ea20008000800 */
[----:B0-----:R-:W-:Y:S02]  /*727b0*/  LOP3.LUT R9, R2, 0xce, RZ, 0xfc, !PT ;  /* 0x000000ce02097812 */ /* 0x001fe400078efcff */
[----:B---3--:R-:W-:Y:S01]  /*727c0*/  ISETP.LT.AND P3, PT, R19, UR7, !P0 ;  /* 0x0000000713007c0c */ /* 0x008fe2000c761270 */
[----:B------:R-:W0:Y:S01]  /*727d0*/  LDCU UR7, c[0x0][0x39c] ;  /* 0x00007380ff0777ac */ /* 0x000e220008000800 */
[----:B-1----:R-:W-:Y:S01]  /*727e0*/  LEA.HI.X.SX32 R11, R18, R3, 0x1, P6 ;  /* 0x00000003120b7211 */ /* 0x002fe200030f0eff */
[----:B------:R-:W-:-:S04]  /*727f0*/  IMAD R18, R93, 0x2, R18 ;  /* 0x000000025d127824 */ /* 0x000fc800078e0212 */
[----:B------:R-:W-:Y:S01]  /*72800*/  IMAD R19, R93, 0x2, R18 ;  /* 0x000000025d137824 */ /* 0x000fe200078e0212 */
[CC--:B------:R-:W-:Y:S01]  /*72810*/  LEA R8, P6, R18.reuse, R0.reuse, 0x1 ;  /* 0x0000000012087211 */ /* 0x0c0fe200078c08ff */
[----:B------:R1:W-:Y:S01]  /*72820*/  @P2 STG.E.U16 desc[UR16][R10.64], R65 ;  /* 0x000000410a002986 */ /* 0x0003e2000c101510 */
[----:B------:R-:W-:Y:S01]  /*72830*/  ISETP.LT.AND P2, PT, R9, UR6, !P0 ;  /* 0x0000000609007c0c */ /* 0x000fe2000c741270 */
[----:B------:R-:W3:Y:S01]  /*72840*/  LDCU UR6, c[0x0][0x39c] ;  /* 0x00007380ff0677ac */ /* 0x000ee20008000800 */
[-C--:B------:R-:W-:Y:S02]  /*72850*/  LEA.HI.X.SX32 R9, R18, R3.reuse, 0x1, P6 ;  /* 0x0000000312097211 */ /* 0x080fe400030f0eff */
[C---:B------:R-:W-:Y:S02]  /*72860*/  LEA R16, P6, R19.reuse, R0, 0x1 ;  /* 0x0000000013107211 */ /* 0x040fe400078c08ff */
[----:B------:R-:W-:Y:S02]  /*72870*/  LOP3.LUT R18, R2, 0xd0, RZ, 0xfc, !PT ;  /* 0x000000d002127812 */ /* 0x000fe400078efcff */
[----:B------:R-:W-:Y:S01]  /*72880*/  LEA.HI.X.SX32 R17, R19, R3, 0x1, P6 ;  /* 0x0000000313117211 */ /* 0x000fe200030f0eff */
[----:B------:R-:W-:Y:S01]  /*72890*/  IMAD R19, R93, 0x2, R19 ;  /* 0x000000025d137824 */ /* 0x000fe200078e0213 */
[----:B-1----:R-:W-:-:S05]  /*728a0*/  PRMT R11, R65, 0x7632, R11 ;  /* 0x00007632410b7816 */ /* 0x002fca000000000b */
[----:B------:R1:W-:Y:S01]  /*728b0*/  @P1 STG.E.U16 desc[UR16][R8.64], R11 ;  /* 0x0000000b08001986 */ /* 0x0003e2000c101510 */
[----:B--2---:R-:W-:Y:S01]  /*728c0*/  ISETP.LT.AND P1, PT, R18, UR5, !P0 ;  /* 0x0000000512007c0c */ /* 0x004fe2000c721270 */
[----:B------:R-:W2:Y:S02]  /*728d0*/  LDCU UR5, c[0x0][0x39c] ;  /* 0x00007380ff0577ac */ /* 0x000ea40008000800 */
[----:B------:R0:W-:Y:S01]  /*728e0*/  @P5 STG.E.U16 desc[UR16][R16.64], R66 ;  /* 0x0000004210005986 */ /* 0x0001e2000c101510 */
[----:B------:R-:W-:Y:S01]  /*728f0*/  LEA R10, P5, R19, R0, 0x1 ;  /* 0x00000000130a7211 */ /* 0x000fe200078a08ff */
[----:B------:R-:W-:Y:S01]  /*72900*/  IMAD R18, R93, 0x2, R19 ;  /* 0x000000025d127824 */ /* 0x000fe200078e0213 */
[----:B------:R-:W-:Y:S02]  /*72910*/  LOP3.LUT R24, R2, 0xd2, RZ, 0xfc, !PT ;  /* 0x000000d202187812 */ /* 0x000fe400078efcff */
[----:B-1----:R-:W-:Y:S02]  /*72920*/  LEA.HI.X.SX32 R11, R19, R3, 0x1, P5 ;  /* 0x00000003130b7211 */ /* 0x002fe400028f0eff */
[----:B------:R-:W-:-:S02]  /*72930*/  PRMT R9, R66, 0x7632, R9 ;  /* 0x0000763242097816 */ /* 0x000fc40000000009 */
[----:B------:R-:W-:-:S03]  /*72940*/  LEA R8, P6, R18, R0, 0x1 ;  /* 0x0000000012087211 */ /* 0x000fc600078c08ff */
[----:B------:R1:W-:Y:S01]  /*72950*/  @P4 STG.E.U16 desc[UR16][R10.64], R9 ;  /* 0x000000090a004986 */ /* 0x0003e2000c101510 */
[----:B------:R-:W-:Y:S02]  /*72960*/  LOP3.LUT R19, R2, 0xd4, RZ, 0xfc, !PT ;  /* 0x000000d402137812 */ /* 0x000fe400078efcff */
[----:B---3--:R-:W-:Y:S01]  /*72970*/  ISETP.LT.AND P5, PT, R24, UR6, !P0 ;  /* 0x0000000618007c0c */ /* 0x008fe2000c7a1270 */
[----:B------:R-:W3:Y:S01]  /*72980*/  LDCU UR6, c[0x0][0x39c] ;  /* 0x00007380ff0677ac */ /* 0x000ee20008000800 */
[----:B0-----:R-:W-:Y:S02]  /*72990*/  ISETP.LT.AND P4, PT, R19, UR7, !P0 ;  /* 0x0000000713007c0c */ /* 0x001fe4000c781270 */
[----:B------:R-:W-:Y:S01]  /*729a0*/  LOP3.LUT R17, R2, 0xd6, RZ, 0xfc, !PT ;  /* 0x000000d602117812 */ /* 0x000fe200078efcff */
[----:B------:R-:W0:Y:S01]  /*729b0*/  LDCU UR7, c[0x0][0x39c] ;  /* 0x00007380ff0777ac */ /* 0x000e220008000800 */
[----:B-1----:R-:W-:Y:S01]  /*729c0*/  LEA.HI.X.SX32 R9, R18, R3, 0x1, P6 ;  /* 0x0000000312097211 */ /* 0x002fe200030f0eff */
[----:B------:R-:W-:-:S04]  /*729d0*/  IMAD R18, R93, 0x2, R18 ;  /* 0x000000025d127824 */ /* 0x000fc800078e0212 */
[----:B------:R-:W-:Y:S01]  /*729e0*/  IMAD R19, R93, 0x2, R18 ;  /* 0x000000025d137824 */ /* 0x000fe200078e0212 */
[CC--:B------:R-:W-:Y:S01]  /*729f0*/  LEA R16, P6, R18.reuse, R0.reuse, 0x1 ;  /* 0x0000000012107211 */ /* 0x0c0fe200078c08ff */
[----:B------:R1:W-:Y:S01]  /*72a00*/  @P3 STG.E.U16 desc[UR16][R8.64], R67 ;  /* 0x0000004308003986 */ /* 0x0003e2000c101510 */
[----:B--2---:R-:W-:Y:S01]  /*72a10*/  ISETP.LT.AND P3, PT, R17, UR5, !P0 ;  /* 0x0000000511007c0c */ /* 0x004fe2000c761270 */
[----:B------:R-:W2:Y:S01]  /*72a20*/  LDCU UR5, c[0x0][0x39c] ;  /* 0x00007380ff0577ac */ /* 0x000ea20008000800 */
        /* <DEDUP_REMOVED lines=18> */
[----:B--2---:R-:W-:Y:S01]  /*72b50*/  ISETP.LT.AND P1, PT, R24, UR5, !P0 ;  /* 0x0000000518007c0c */ /* 0x004fe2000c721270 */
[----:B------:R-:W2:Y:S01]  /*72b60*/  LDCU UR5, c[0x0][0x39c] ;  /* 0x00007380ff0577ac */ /* 0x000ea20008000800 */
        /* <DEDUP_REMOVED lines=8> */
[----:B---3--:R-:W-:Y:S01]  /*72bf0*/  ISETP.LT.AND P4, PT, R11, UR6, !P0 ;  /* 0x000000060b007c0c */ /* 0x008fe2000c781270 */
        /* <DEDUP_REMOVED lines=48> */
[----:B--2---:R-:W-:Y:S01]  /*72f00*/  ISETP.LT.AND P3, PT, R24, UR5, !P0 ;  /* 0x0000000518007c0c */ /* 0x004fe2000c761270 */
[----:B------:R-:W2:Y:S01]  /*72f10*/  LDCU UR5, c[0x0][0x39c] ;  /* 0x00007380ff0577ac */ /* 0x000ea20008000800 */
[----:B0-----:R-:W-:Y:S02]  /*72f20*/  LOP3.LUT R17, R2, 0xee, RZ, 0xfc, !PT ;  /* 0x000000ee02117812 */ /* 0x001fe400078efcff */
[----:B-1----:R-:W-:Y:S01]  /*72f30*/  LEA.HI.X.SX32 R9, R18, R3, 0x1, P6 ;  /* 0x0000000312097211 */ /* 0x002fe200030f0eff */
[----:B------:R-:W-:-:S04]  /*72f40*/  IMAD R18, R93, 0x2, R18 ;  /* 0x000000025d127824 */ /* 0x000fc800078e0212 */
[----:B------:R-:W-:Y:S01]  /*72f50*/  IMAD R24, R93, 0x2, R18 ;  /* 0x000000025d187824 */ /* 0x000fe200078e0212 */
[-C--:B------:R-:W-:Y:S01]  /*72f60*/  LEA R16, P6, R18, R0.reuse, 0x1 ;  /* 0x0000000012107211 */ /* 0x080fe200078c08ff */
[----:B------:R-:W-:Y:S01]  /*72f70*/  @P1 STG.E.U16 desc[UR16][R8.64], R81 ;  /* 0x0000005108001986 */ /* 0x000fe2000c101510 */
[----:B---3--:R-:W-:Y:S01]  /*72f80*/  ISETP.LT.AND P1, PT, R17, UR6, !P0 ;  /* 0x0000000611007c0c */ /* 0x008fe2000c721270 */
[----:B------:R-:W0:Y:S01]  /*72f90*/  LDCU UR6, c[0x0][0x39c] ;  /* 0x00007380ff0677ac */ /* 0x000e220008000800 */
[----:B------:R-:W-:Y:S01]  /*72fa0*/  LOP3.LUT R19, R2, 0xec, RZ, 0xfc, !PT ;  /* 0x000000ec02137812 */ /* 0x000fe200078efcff */
[----:B------:R-:W1:Y:S01]  /*72fb0*/  LDS.128 R8, [R91] ;  /* 0x000000005b087984 */ /* 0x000e620000000c00 */
[----:B------:R-:W-:Y:S02]  /*72fc0*/  LEA.HI.X.SX32 R17, R18, R3, 0x1, P6 ;  /* 0x0000000312117211 */ /* 0x000fe400030f0eff */
[----:B------:R-:W-:Y:S02]  /*72fd0*/  LEA R18, P6, R24, R0, 0x1 ;  /* 0x0000000018127211 */ /* 0x000fe400078c08ff */
[----:B------:R-:W-:-:S02]  /*72fe0*/  ISETP.LT.AND P2, PT, R19, UR7, !P0 ;  /* 0x0000000713007c0c */ /* 0x000fc4000c741270 */
[----:B------:R-:W-:Y:S01]  /*72ff0*/  PRMT R32, R81, 0x7632, R32 ;  /* 0x0000763251207816 */ /* 0x000fe20000000020 */
[----:B------:R-:W-:Y:S01]  /*73000*/  IMAD R25, R93, 0x2, R24 ;  /* 0x000000025d197824 */ /* 0x000fe200078e0218 */
[----:B------:R-:W-:Y:S01]  /*73010*/  LEA.HI.X.SX32 R19, R24, R3, 0x1, P6 ;  /* 0x0000000318137211 */ /* 0x000fe200030f0eff */
[----:B------:R-:W3:Y:S01]  /*73020*/  LDCU UR7, c[0x0][0x39c] ;  /* 0x00007380ff0777ac */ /* 0x000ee20008000800 */
[----:B------:R-:W-:Y:S01]  /*73030*/  LOP3.LUT R26, R2, 0xf0, RZ, 0xfc, !PT ;  /* 0x000000f0021a7812 */ /* 0x000fe200078efcff */
[----:B------:R0:W-:Y:S03]  /*73040*/  @P5 STG.E.U16 desc[UR16][R16.64], R32 ;  /* 0x0000002010005986 */ /* 0x0001e6000c101510 */
[----:B--2---:R-:W-:Y:S01]  /*73050*/  ISETP.LT.AND P5, PT, R26, UR5, !P0 ;  /* 0x000000051a007c0c */ /* 0x004fe2000c7a1270 */
[----:B------:R2:W-:Y:S01]  /*73060*/  @P4 STG.E.U16 desc[UR16][R18.64], R82 ;  /* 0x0000005212004986 */ /* 0x0005e2000c101510 */
[----:B------:R-:W-:Y:S01]  /*73070*/  LEA R24, P4, R25, R0, 0x1 ;  /* 0x0000000019187211 */ /* 0x000fe200078808ff */
[----:B------:R-:W1:Y:S01]  /*73080*/  LDCU UR5, c[0x0][0x39c] ;  /* 0x00007380ff0577ac */ /* 0x000e620008000800 */
[----:B------:R-:W-:-:S02]  /*73090*/  IMAD R26, R93, 0x2, R25 ;  /* 0x000000025d1a7824 */ /* 0x000fc400078e0219 */
[----:B------:R-:W-:Y:S02]  /*730a0*/  LEA.HI.X.SX32 R25, R25, R3, 0x1, P4 ;  /* 0x0000000319197211 */ /* 0x000fe400020f0eff */
[----:B0-----:R-:W-:Y:S02]  /*730b0*/  PRMT R17, R82, 0x7632, R17 ;  /* 0x0000763252117816 */ /* 0x001fe40000000011 */
[----:B------:R-:W-:Y:S02]  /*730c0*/  LOP3.LUT R27, R2, 0xf2, RZ, 0xfc, !PT ;  /* 0x000000f2021b7812 */ /* 0x000fe400078efcff */
[----:B------:R-:W-:Y:S01]  /*730d0*/  LEA R16, P6, R26, R0, 0x1 ;  /* 0x000000001a107211 */ /* 0x000fe200078c08ff */
[----:B------:R0:W-:Y:S01]  /*730e0*/  @P3 STG.E.U16 desc[UR16][R24.64], R17 ;  /* 0x0000001118003986 */ /* 0x0001e2000c101510 */
[----:B------:R-:W-:Y:S01]  /*730f0*/  ISETP.LT.AND P4, PT, R27, UR6, !P0 ;  /* 0x000000061b007c0c */ /* 0x000fe2000c781270 */
[----:B------:R-:W1:Y:S01]  /*73100*/  LDCU UR6, c[0x0][0x39c] ;  /* 0x00007380ff0677ac */ /* 0x000e620008000800 */
[----:B------:R-:W-:-:S02]  /*73110*/  LOP3.LUT R27, R2, 0xf4, RZ, 0xfc, !PT ;  /* 0x000000f4021b7812 */ /* 0x000fc400078efcff */
[----:B--2---:R-:W-:Y:S02]  /*73120*/  LOP3.LUT R19, R2, 0xf6, RZ, 0xfc, !PT ;  /* 0x000000f602137812 */ /* 0x004fe400078efcff */
[----:B---3--:R-:W-:Y:S01]  /*73130*/  ISETP.LT.AND P3, PT, R27, UR7, !P0 ;  /* 0x000000071b007c0c */ /* 0x008fe2000c761270 */
[----:B------:R-:W2:Y:S01]  /*73140*/  LDCU UR7, c[0x0][0x39c] ;  /* 0x00007380ff0777ac */ /* 0x000ea20008000800 */
[----:B0-----:R-:W-:Y:S01]  /*73150*/  LEA.HI.X.SX32 R17, R26, R3, 0x1, P6 ;  /* 0x000000031a117211 */ /* 0x001fe200030f0eff */
[----:B------:R-:W-:-:S04]  /*73160*/  IMAD R26, R93, 0x2, R26 ;  /* 0x000000025d1a7824 */ /* 0x000fc800078e021a */
[----:B------:R-:W-:Y:S01]  /*73170*/  IMAD R27, R93, 0x2, R26 ;  /* 0x000000025d1b7824 */ /* 0x000fe200078e021a */
[CC--:B------:R-:W-:Y:S01]  /*73180*/  LEA R18, P6, R26.reuse, R0.reuse, 0x1 ;  /* 0x000000001a127211 */ /* 0x0c0fe200078c08ff */
[----:B------:R0:W-:Y:S01]  /*73190*/  @P2 STG.E.U16 desc[UR16][R16.64], R83 ;  /* 0x0000005310002986 */ /* 0x0001e2000c101510 */
[----:B-1----:R-:W-:Y:S01]  /*731a0*/  ISETP.LT.AND P2, PT, R19, UR5, !P0 ;  /* 0x0000000513007c0c */ /* 0x002fe2000c741270 */
[----:B------:R-:W1:Y:S01]  /*731b0*/  LDCU UR5, c[0x0][0x39c] ;  /* 0x00007380ff0577ac */ /* 0x000e620008000800 */
[-C--:B------:R-:W-:Y:S02]  /*731c0*/  LEA.HI.X.SX32 R19, R26, R3.reuse, 0x1, P6 ;  /* 0x000000031a137211 */ /* 0x080fe400030f0eff */
[C---:B------:R-:W-:Y:S02]  /*731d0*/  LEA R24, P6, R27.reuse, R0, 0x1 ;  /* 0x000000001b187211 */ /* 0x040fe400078c08ff */
[----:B------:R-:W-:Y:S02]  /*731e0*/  LOP3.LUT R26, R2, 0xf8, RZ, 0xfc, !PT ;  /* 0x000000f8021a7812 */ /* 0x000fe400078efcff */
[----:B------:R-:W-:-:S02]  /*731f0*/  LEA.HI.X.SX32 R25, R27, R3, 0x1, P6 ;  /* 0x000000031b197211 */ /* 0x000fc400030f0eff */
[----:B0-----:R-:W-:Y:S01]  /*73200*/  PRMT R17, R83, 0x7632, R17 ;  /* 0x0000763253117816 */ /* 0x001fe20000000011 */
[----:B------:R-:W-:-:S04]  /*73210*/  IMAD R27, R93, 0x2, R27 ;  /* 0x000000025d1b7824 */ /* 0x000fc800078e021b */
[----:B------:R0:W-:Y:S01]  /*73220*/  @P1 STG.E.U16 desc[UR16][R18.64], R17 ;  /* 0x0000001112001986 */ /* 0x0001e2000c101510 */
[----:B------:R-:W-:Y:S01]  /*73230*/  ISETP.LT.AND P1, PT, R26, UR6, !P0 ;  /* 0x000000061a007c0c */ /* 0x000fe2000c721270 */
[----:B------:R-:W3:Y:S02]  /*73240*/  LDCU UR6, c[0x0][0x39c] ;  /* 0x00007380ff0677ac */ /* 0x000ee40008000800 */
[----:B------:R1:W-:Y:S01]  /*73250*/  @P5 STG.E.U16 desc[UR16][R24.64], R8 ;  /* 0x0000000818005986 */ /* 0x0003e2000c101510 */
[----:B------:R-:W-:Y:S01]  /*73260*/  LEA R16, P5, R27, R0, 0x1 ;  /* 0x000000001b107211 */ /* 0x000fe200078a08ff */
[----:B------:R-:W-:Y:S01]  /*73270*/  IMAD R26, R93, 0x2, R27 ;  /* 0x000000025d1a7824 */ /* 0x000fe200078e021b */
[----:B------:R-:W-:Y:S02]  /*73280*/  LOP3.LUT R32, R2, 0xfa, RZ, 0xfc, !PT ;  /* 0x000000fa02207812 */ /* 0x000fe400078efcff */
[----:B0-----:R-:W-:Y:S02]  /*73290*/  LEA.HI.X.SX32 R17, R27, R3, 0x1, P5 ;  /* 0x000000031b117211 */ /* 0x001fe400028f0eff */
[----:B------:R-:W-:-:S02]  /*732a0*/  PRMT R19, R8, 0x7632, R19 ;  /* 0x0000763208137816 */ /* 0x000fc40000000013 */
[----:B------:R-:W-:-:S03]  /*732b0*/  LEA R18, P6, R26, R0, 0x1 ;  /* 0x000000001a127211 */ /* 0x000fc600078c08ff */
[----:B------:R0:W-:Y:S01]  /*732c0*/  @P4 STG.E.U16 desc[UR16][R16.64], R19 ;  /* 0x0000001310004986 */ /* 0x0001e2000c101510 */
[----:B-1----:R-:W-:Y:S01]  /*732d0*/  ISETP.LT.AND P5, PT, R32, UR5, !P0 ;  /* 0x0000000520007c0c */ /* 0x002fe2000c7a1270 */
[----:B------:R-:W1:Y:S01]  /*732e0*/  LDCU UR5, c[0x0][0x39c] ;  /* 0x00007380ff0577ac */ /* 0x000e620008000800 */
[----:B------:R-:W-:Y:S02]  /*732f0*/  LOP3.LUT R25, R2, 0xfe, RZ, 0xfc, !PT ;  /* 0x000000fe02197812 */ /* 0x000fe400078efcff */
[----:B0-----:R-:W-:Y:S01]  /*73300*/  LEA.HI.X.SX32 R19, R26, R3, 0x1, P6 ;  /* 0x000000031a137211 */ /* 0x001fe200030f0eff */
[----:B------:R-:W-:-:S04]  /*73310*/  IMAD R26, R93, 0x2, R26 ;  /* 0x000000025d1a7824 */ /* 0x000fc800078e021a */
[----:B------:R0:W-:Y:S01]  /*73320*/  @P3 STG.E.U16 desc[UR16][R18.64], R9 ;  /* 0x0000000912003986 */ /* 0x0001e2000c101510 */
[CC--:B------:R-:W-:Y:S01]  /*73330*/  LEA R24, P6, R26.reuse, R0.reuse, 0x1 ;  /* 0x000000001a187211 */ /* 0x0c0fe200078c08ff */
[----:B------:R-:W-:Y:S01]  /*73340*/  IMAD R8, R93, 0x2, R26 ;  /* 0x000000025d087824 */ /* 0x000fe200078e021a */
[----:B---3--:R-:W-:Y:S01]  /*73350*/  ISETP.LT.AND P3, PT, R25, UR6, !P0 ;  /* 0x0000000619007c0c */ /* 0x008fe2000c761270 */
[----:B------:R-:W3:Y:S01]  /*73360*/  LDCU UR6, c[0x0][0x39c] ;  /* 0x00007380ff0677ac */ /* 0x000ee20008000800 */
[-C--:B------:R-:W-:Y:S02]  /*73370*/  LEA.HI.X.SX32 R25, R26, R3.reuse, 0x1, P6 ;  /* 0x000000031a197211 */ /* 0x080fe400030f0eff */
[----:B------:R-:W-:Y:S02]  /*73380*/  LEA R16, P6, R8, R0, 0x1 ;  /* 0x0000000008107211 */ /* 0x000fe400078c08ff */
[----:B------:R-:W-:Y:S02]  /*73390*/  LOP3.LUT R26, R2, 0x100, RZ, 0xfc, !PT ;  /* 0x00000100021a7812 */ /* 0x000fe400078efcff */
[----:B------:R-:W-:-:S02]  /*733a0*/  LEA.HI.X.SX32 R17, R8, R3, 0x1, P6 ;  /* 0x0000000308117211 */ /* 0x000fc400030f0eff */
[----:B0-----:R-:W-:Y:S01]  /*733b0*/  PRMT R19, R9, 0x7632, R19 ;  /* 0x0000763209137816 */ /* 0x001fe20000000013 */
[----:B------:R-:W-:Y:S01]  /*733c0*/  IMAD R9, R93, 0x2, R8 ;  /* 0x000000025d097824 */ /* 0x000fe200078e0208 */
[----:B------:R-:W-:-:S03]  /*733d0*/  LOP3.LUT R27, R2, 0xfc, RZ, 0xfc, !PT ;  /* 0x000000fc021b7812 */ /* 0x000fc600078efcff */
[----:B------:R0:W-:Y:S01]  /*733e0*/  @P2 STG.E.U16 desc[UR16][R24.64], R19 ;  /* 0x0000001318002986 */ /* 0x0001e2000c101510 */
[----:B-1----:R-:W-:Y:S01]  /*733f0*/  ISETP.LT.AND P2, PT, R26, UR5, !P0 ;  /* 0x000000051a007c0c */ /* 0x002fe2000c741270 */
[----:B------:R-:W1:Y:S02]  /*73400*/  LDCU UR5, c[0x0][0x39c] ;  /* 0x00007380ff0577ac */ /* 0x000e640008000800 */
[----:B------:R0:W-:Y:S01]  /*73410*/  @P1 STG.E.U16 desc[UR16][R16.64], R10 ;  /* 0x0000000a10001986 */ /* 0x0001e2000c101510 */
[----:B------:R-:W-:Y:S01]  /*73420*/  LEA R8, P1, R9, R0, 0x1 ;  /* 0x0000000009087211 */ /* 0x000fe200078208ff */
[----:B------:R-:W-:Y:S01]  /*73430*/  IMAD R26, R93, 0x2, R9 ;  /* 0x000000025d1a7824 */ /* 0x000fe200078e0209 */
[----:B------:R-:W-:Y:S02]  /*73440*/  LOP3.LUT R18, R2, 0x102, RZ, 0xfc, !PT ;  /* 0x0000010202127812 */ /* 0x000fe400078efcff */
[----:B------:R-:W-:Y:S02]  /*73450*/  LEA.HI.X.SX32 R9, R9, R3, 0x1, P1 ;  /* 0x0000000309097211 */ /* 0x000fe400008f0eff */
[----:B--2---:R-:W-:Y:S01]  /*73460*/  ISETP.LT.AND P4, PT, R27, UR7, !P0 ;  /* 0x000000071b007c0c */ /* 0x004fe2000c781270 */
[----:B------:R-:W2:Y:S01]  /*73470*/  LDCU UR7, c[0x0][0x39c] ;  /* 0x00007380ff0777ac */ /* 0x000ea20008000800 */
[----:B---3--:R-:W-:-:S02]  /*73480*/  ISETP.LT.AND P1, PT, R18, UR6, !P0 ;  /* 0x0000000612007c0c */ /* 0x008fc4000c721270 */
[-C--:B------:R-:W-:Y:S01]  /*73490*/  LEA R18, P6, R26, R0.reuse, 0x1 ;  /* 0x000000001a127211 */ /* 0x080fe200078c08ff */
[----:B------:R-:W3:Y:S01]  /*734a0*/  LDCU UR6, c[0x0][0x39c] ;  /* 0x00007380ff0677ac */ /* 0x000ee20008000800 */
[----:B0-----:R-:W-:Y:S02]  /*734b0*/  PRMT R25, R10, 0x7632, R25 ;  /* 0x000076320a197816 */ /* 0x001fe40000000019 */
[-C--:B------:R-:W-:Y:S01]  /*734c0*/  LEA.HI.X.SX32 R19, R26, R3.reuse, 0x1, P6 ;  /* 0x000000031a137211 */ /* 0x080fe200030f0eff */
[C---:B------:R-:W-:Y:S01]  /*734d0*/  IMAD R26, R93.reuse, 0x2, R26 ;  /* 0x000000025d1a7824 */ /* 0x040fe200078e021a */
[----:B------:R-:W-:Y:S01]  /*734e0*/  LOP3.LUT R17, R2, 0x106, RZ, 0xfc, !PT ;  /* 0x0000010602117812 */ /* 0x000fe200078efcff */
[----:B------:R0:W-:Y:S02]  /*734f0*/  @P5 STG.E.U16 desc[UR16][R8.64], R25 ;  /* 0x0000001908005986 */ /* 0x0001e4000c101510 */
[----:B------:R-:W-:Y:S01]  /*73500*/  IMAD R10, R93, 0x2, R26 ;  /* 0x000000025d0a7824 */ /* 0x000fe200078e021a */
[C---:B------:R-:W-:Y:S01]  /*73510*/  LEA R16, P6, R26.reuse, R0, 0x1 ;  /* 0x000000001a107211 */ /* 0x040fe200078c08ff */
[----:B------:R2:W-:Y:S01]  /*73520*/  @P4 STG.E.U16 desc[UR16][R18.64], R11 ;  /* 0x0000000b12004986 */ /* 0x0005e2000c101510 */
[----:B-1----:R-:W-:Y:S01]  /*73530*/  ISETP.LT.AND P4, PT, R17, UR5, !P0 ;  /* 0x0000000511007c0c */ /* 0x002fe2000c781270 */
[----:B------:R-:W1:Y:S01]  /*73540*/  LDCU UR5, c[0x0][0x39c] ;  /* 0x00007380ff0577ac */ /* 0x000e620008000800 */
[----:B------:R-:W-:-:S02]  /*73550*/  LEA.HI.X.SX32 R17, R26, R3, 0x1, P6 ;  /* 0x000000031a117211 */ /* 0x000fc400030f0eff */
[----:B------:R-:W-:Y:S02]  /*73560*/  LOP3.LUT R24, R2, 0x104, RZ, 0xfc, !PT ;  /* 0x0000010402187812 */ /* 0x000fe400078efcff */
[C---:B0-----:R-:W-:Y:S02]  /*73570*/  LEA R8, P6, R10.reuse, R0, 0x1 ;  /* 0x000000000a087211 */ /* 0x041fe400078c08ff */
[----:B------:R-:W-:Y:S02]  /*73580*/  PRMT R25, R11, 0x7632, R25 ;  /* 0x000076320b197816 */ /* 0x000fe40000000019 */
[----:B------:R-:W-:Y:S01]  /*73590*/  LEA.HI.X.SX32 R9, R10, R3, 0x1, P6 ;  /* 0x000000030a097211 */ /* 0x000fe200030f0eff */
[C---:B--2---:R-:W-:Y:S01]  /*735a0*/  IMAD R11, R93.reuse, 0x2, R10 ;  /* 0x000000025d0b7824 */ /* 0x044fe200078e020a */
[----:B------:R-:W-:Y:S01]  /*735b0*/  ISETP.LT.AND P5, PT, R24, UR7, !P0 ;  /* 0x0000000718007c0c */ /* 0x000fe2000c7a1270 */
[----:B------:R-:W0:Y:S01]  /*735c0*/  LDCU UR7, c[0x0][0x39c] ;  /* 0x00007380ff0777ac */ /* 0x000e220008000800 */
[----:B------:R-:W-:Y:S01]  /*735d0*/  LOP3.LUT R24, R2, 0x108, RZ, 0xfc, !PT ;  /* 0x0000010802187812 */ /* 0x000fe200078efcff */
[----:B------:R2:W-:Y:S01]  /*735e0*/  @P3 STG.E.U16 desc[UR16][R16.64], R25 ;  /* 0x0000001910003986 */ /* 0x0005e2000c101510 */
[----:B------:R-:W-:-:S02]  /*735f0*/  IMAD R18, R93, 0x2, R11 ;  /* 0x000000025d127824 */ /* 0x000fc400078e020b */
[----:B---3--:R-:W-:Y:S01]  /*73600*/  ISETP.LT.AND P3, PT, R24, UR6, !P0 ;  /* 0x0000000618007c0c */ /* 0x008fe2000c761270 */
[----:B------:R3:W-:Y:S01]  /*73610*/  @P2 STG.E.U16 desc[UR16][R8.64], R34 ;  /* 0x0000002208002986 */ /* 0x0007e2000c101510 */
[CC--:B------:R-:W-:Y:S01]  /*73620*/  LEA R10, P2, R11.reuse, R0.reuse, 0x1 ;  /* 0x000000000b0a7211 */ /* 0x0c0fe200078408ff */
[----:B------:R-:W4:Y:S01]  /*73630*/  LDCU UR6, c[0x0][0x39c] ;  /* 0x00007380ff0677ac */ /* 0x000f220008000800 */
[----:B------:R-:W-:Y:S02]  /*73640*/  LOP3.LUT R19, R2, 0x10a, RZ, 0xfc, !PT ;  /* 0x0000010a02137812 */ /* 0x000fe400078efcff */
[----:B------:R-:W-:Y:S02]  /*73650*/  LEA.HI.X.SX32 R11, R11, R3, 0x1, P2 ;  /* 0x000000030b0b7211 */ /* 0x000fe400010f0eff */
[----:B--2---:R-:W-:Y:S02]  /*73660*/  PRMT R17, R34, 0x7632, R17 ;  /* 0x0000763222117816 */ /* 0x004fe40000000011 */
[----:B------:R-:W-:-:S02]  /*73670*/  LEA R16, P6, R18, R0, 0x1 ;  /* 0x0000000012107211 */ /* 0x000fc400078c08ff */
[----:B-1----:R-:W-:Y:S01]  /*73680*/  ISETP.LT.AND P2, PT, R19, UR5, !P0 ;  /* 0x0000000513007c0c */ /* 0x002fe2000c741270 */
[----:B------:R1:W-:Y:S01]  /*73690*/  @P1 STG.E.U16 desc[UR16][R10.64], R17 ;  /* 0x000000110a001986 */ /* 0x0003e2000c101510 */
[C---:B------:R-:W-:Y:S01]  /*736a0*/  LOP3.LUT R19, R2.reuse, 0x10c, RZ, 0xfc, !PT ;  /* 0x0000010c02137812 */ /* 0x040fe200078efcff */
[----:B------:R-:W2:Y:S01]  /*736b0*/  LDCU UR5, c[0x0][0x39c] ;  /* 0x00007380ff0577ac */ /* 0x000ea20008000800 */
[----:B---3--:R-:W-:Y:S02]  /*736c0*/  LOP3.LUT R9, R2, 0x10e, RZ, 0xfc, !PT ;  /* 0x0000010e02097812 */ /* 0x008fe400078efcff */
[----:B0-----:R-:W-:Y:S01]  /*736d0*/  ISETP.LT.AND P1, PT, R19, UR7, !P0 ;  /* 0x0000000713007c0c */ /* 0x001fe2000c721270 */
[----:B------:R-:W0:Y:S01]  /*736e0*/  LDCU UR7, c[0x0][0x39c] ;  /* 0x00007380ff0777ac */ /* 0x000e220008000800 */
[----:B-1----:R-:W-:Y:S01]  /*736f0*/  LEA.HI.X.SX32 R17, R18, R3, 0x1, P6 ;  /* 0x0000000312117211 */ /* 0x002fe200030f0eff */
[----:B------:R-:W-:-:S04]  /*73700*/  IMAD R18, R93, 0x2, R18 ;  /* 0x000000025d127824 */ /* 0x000fc800078e0212 */
[----:B------:R-:W-:Y:S01]  /*73710*/  IMAD R19, R93, 0x2, R18 ;  /* 0x000000025d137824 */ /* 0x000fe200078e0212 */
[CC--:B------:R-:W-:Y:S01]  /*73720*/  LEA R8, P6, R18.reuse, R0.reuse, 0x1 ;  /* 0x0000000012087211 */ /* 0x0c0fe200078c08ff */
[----:B-----5:R1:W-:Y:S01]  /*73730*/  @P5 STG.E.U16 desc[UR16][R16.64], R33 ;  /* 0x0000002110005986 */ /* 0x0203e2000c101510 */
[----:B----4-:R-:W-:Y:S01]  /*73740*/  ISETP.LT.AND P5, PT, R9, UR6, !P0 ;  /* 0x0000000609007c0c */ /* 0x010fe2000c7a1270 */
        /* <DEDUP_REMOVED lines=9> */
[----:B------:R-:W-:Y:S01]  /*737e0*/  IMAD R18, R93, 0x2, R19 ;  /* 0x000000025d127824 */ /* 0x000fe200078e0213 */
[----:B------:R-:W2:Y:S01]  /*737f0*/  LDCU UR5, c[0x0][0x39c] ;  /* 0x00007380ff0577ac */ /* 0x000ea20008000800 */
[----:B------:R4:W-:Y:S01]  /*73800*/  @P3 STG.E.U16 desc[UR16][R10.64], R89 ;  /* 0x000000590a003986 */ /* 0x0009e2000c101510 */
[----:B------:R-:W-:Y:S02]  /*73810*/  LEA R16, P3, R19, R0, 0x1 ;  /* 0x0000000013107211 */ /* 0x000fe400078608ff */
[----:B-1----:R-:W-:Y:S02]  /*73820*/  PRMT R9, R89, 0x7632, R9 ;  /* 0x0000763259097816 */ /* 0x002fe40000000009 */
[----:B----4-:R-:W4:Y:S01]  /*73830*/  LDL.LU R89, [R1+0x48] ;  /* 0x0000480001597983 */ /* 0x010f220000300800 */
[----:B------:R-:W-:-:S02]  /*73840*/  LEA.HI.X.SX32 R17, R19, R3, 0x1, P3 ;  /* 0x0000000313117211 */ /* 0x000fc400018f0eff */
[----:B------:R-:W-:-:S03]  /*73850*/  LEA R8, P6, R18, R0, 0x1 ;  /* 0x0000000012087211 */ /* 0x000fc600078c08ff */
[----:B------:R1:W-:Y:S02]  /*73860*/  @P2 STG.E.U16 desc[UR16][R16.64], R9 ;  /* 0x0000000910002986 */ /* 0x0003e4000c101510 */
[----:B-1----:R-:W-:-:S05]  /*73870*/  LEA.HI.X.SX32 R9, R18, R3, 0x1, P6 ;  /* 0x0000000312097211 */ /* 0x002fca00030f0eff */
[----:B------:R1:W-:Y:S02]  /*73880*/  @P1 STG.E.U16 desc[UR16][R8.64], R92 ;  /* 0x0000005c08001986 */ /* 0x0003e4000c101510 */
[----:B-1----:R-:W-:Y:S02]  /*73890*/  PRMT R9, R92, 0x7632, R9 ;  /* 0x000076325c097816 */ /* 0x002fe40000000009 */
[----:B------:R-:W5:Y:S01]  /*738a0*/  LDL.LU R92, [R1+0x4c] ;  /* 0x00004c00015c7983 */ /* 0x000f620000300800 */
[C---:B------:R-:W-:Y:S01]  /*738b0*/  LOP3.LUT R24, R2.reuse, 0x112, RZ, 0xfc, !PT ;  /* 0x0000011202187812 */ /* 0x040fe200078efcff */
[----:B------:R-:W-:Y:S01]  /*738c0*/  IMAD R18, R93, 0x2, R18 ;  /* 0x000000025d127824 */ /* 0x000fe200078e0212 */
[----:B------:R-:W-:Y:S01]  /*738d0*/  LOP3.LUT R19, R2, 0x114, RZ, 0xfc, !PT ;  /* 0x0000011402137812 */ /* 0x000fe200078efcff */
[----:B------:R-:W5:Y:S01]  /*738e0*/  LDL.LU R34, [R1+0x20] ;  /* 0x0000200001227983 */ /* 0x000f620000300800 */
[----:B---3--:R-:W-:Y:S01]  /*738f0*/  ISETP.LT.AND P3, PT, R24, UR6, !P0 ;  /* 0x0000000618007c0c */ /* 0x008fe2000c761270 */
[----:B------:R-:W1:Y:S01]  /*73900*/  LDCU UR6, c[0x0][0x39c] ;  /* 0x00007380ff0677ac */ /* 0x000e620008000800 */
[----:B0-----:R-:W-:Y:S01]  /*73910*/  ISETP.LT.AND P2, PT, R19, UR7, !P0 ;  /* 0x0000000713007c0c */ /* 0x001fe2000c741270 */
[----:B------:R-:W-:Y:S01]  /*73920*/  IMAD R19, R93, 0x2, R18 ;  /* 0x000000025d137824 */ /* 0x000fe200078e0212 */
[----:B------:R-:W-:Y:S01]  /*73930*/  LOP3.LUT R11, R2, 0x116, RZ, 0xfc, !PT ;  /* 0x00000116020b7812 */ /* 0x000fe200078efcff */
[----:B------:R-:W0:Y:S01]  /*73940*/  LDCU UR7, c[0x0][0x39c] ;  /* 0x00007380ff0777ac */ /* 0x000e220008000800 */
[C---:B------:R-:W-:Y:S01]  /*73950*/  LEA R10, P6, R18.reuse, R0, 0x1 ;  /* 0x00000000120a7211 */ /* 0x040fe200078c08ff */
[----:B------:R-:W3:Y:S01]  /*73960*/  LDL.LU R33, [R1+0x24] ;  /* 0x0000240001217983 */ /* 0x000ee20000300800 */
[----:B--2---:R-:W-:Y:S01]  /*73970*/  ISETP.LT.AND P1, PT, R11, UR5, !P0 ;  /* 0x000000050b007c0c */ /* 0x004fe2000c721270 */
[----:B------:R-:W2:Y:S01]  /*73980*/  LDCU UR5, c[0x0][0x39c] ;  /* 0x00007380ff0577ac */ /* 0x000ea20008000800 */
[----:B------:R-:W-:-:S02]  /*73990*/  LEA.HI.X.SX32 R11, R18, R3, 0x1, P6 ;  /* 0x00000003120b7211 */ /* 0x000fc400030f0eff */
[CC--:B------:R-:W-:Y:S02]  /*739a0*/  LEA R16, P6, R19.reuse, R0.reuse, 0x1 ;  /* 0x0000000013107211 */ /* 0x0c0fe400078c08ff */
[----:B------:R-:W-:Y:S02]  /*739b0*/  LOP3.LUT R18, R2, 0x118, RZ, 0xfc, !PT ;  /* 0x0000011802127812 */ /* 0x000fe400078efcff */
[----:B------:R-:W-:Y:S01]  /*739c0*/  LEA.HI.X.SX32 R17, R19, R3, 0x1, P6 ;  /* 0x0000000313117211 */ /* 0x000fe200030f0eff */
[----:B------:R-:W-:Y:S01]  /*739d0*/  IMAD R19, R93, 0x2, R19 ;  /* 0x000000025d137824 */ /* 0x000fe200078e0213 */
[----:B------:R0:W-:Y:S01]  /*739e0*/  @P5 STG.E.U16 desc[UR16][R10.64], R9 ;  /* 0x000000090a005986 */ /* 0x0001e2000c101510 */
[----:B-1----:R-:W-:Y:S01]  /*739f0*/  ISETP.LT.AND P5, PT, R18, UR6, !P0 ;  /* 0x0000000612007c0c */ /* 0x002fe2000c7a1270 */
[----:B------:R-:W1:Y:S02]  /*73a00*/  LDCU UR6, c[0x0][0x39c] ;  /* 0x00007380ff0677ac */ /* 0x000e640008000800 */
[----:B------:R1:W-:Y:S01]  /*73a10*/  @P4 STG.E.U16 desc[UR16][R16.64], R90 ;  /* 0x0000005a10004986 */ /* 0x0003e2000c101510 */
[----:B------:R-:W-:Y:S01]  /*73a20*/  LEA R8, P4, R19, R0, 0x1 ;  /* 0x0000000013087211 */ /* 0x000fe200078808ff */
[----:B------:R-:W-:Y:S01]  /*73a30*/  IMAD R18, R93, 0x2, R19 ;  /* 0x000000025d127824 */ /* 0x000fe200078e0213 */
[----:B------:R-:W-:-:S02]  /*73a40*/  LOP3.LUT R24, R2, 0x11a, RZ, 0xfc, !PT ;  /* 0x0000011a02187812 */ /* 0x000fc400078efcff */
[----:B0-----:R-:W-:Y:S02]  /*73a50*/  LEA.HI.X.SX32 R9, R19, R3, 0x1, P4 ;  /* 0x0000000313097211 */ /* 0x001fe400020f0eff */
[----:B------:R-:W-:Y:S02]  /*73a60*/  PRMT R11, R90, 0x7632, R11 ;  /* 0x000076325a0b7816 */ /* 0x000fe4000000000b */
[----:B------:R-:W-:-:S03]  /*73a70*/  LEA R10, P6, R18, R0, 0x1 ;  /* 0x00000000120a7211 */ /* 0x000fc600078c08ff */
[----:B------:R0:W-:Y:S01]  /*73a80*/  @P3 STG.E.U16 desc[UR16][R8.64], R11 ;  /* 0x0000000b08003986 */ /* 0x0001e2000c101510 */
[----:B------:R-:W-:Y:S02]  /*73a90*/  LOP3.LUT R19, R2, 0x11c, RZ, 0xfc, !PT ;  /* 0x0000011c02137812 */ /* 0x000fe400078efcff */
[----:B--2---:R-:W-:Y:S01]  /*73aa0*/  ISETP.LT.AND P4, PT, R24, UR5, !P0 ;  /* 0x0000000518007c0c */ /* 0x004fe2000c781270 */
[----:B------:R-:W2:Y:S01]  /*73ab0*/  LDCU UR5, c[0x0][0x39c] ;  /* 0x00007380ff0577ac */ /* 0x000ea20008000800 */
[----:B------:R-:W-:Y:S02]  /*73ac0*/  ISETP.LT.AND P3, PT, R19, UR7, !P0 ;  /* 0x0000000713007c0c */ /* 0x000fe4000c761270 */
[----:B-1----:R-:W-:Y:S01]  /*73ad0*/  LOP3.LUT R17, R2, 0x11e, RZ, 0xfc, !PT ;  /* 0x0000011e02117812 */ /* 0x002fe200078efcff */
[----:B------:R-:W1:Y:S01]  /*73ae0*/  LDCU UR7, c[0x0][0x39c] ;  /* 0x00007380ff0777ac */ /* 0x000e620008000800 */
[----:B0-----:R-:W-:Y:S01]  /*73af0*/  LEA.HI.X.SX32 R11, R18, R3, 0x1, P6 ;  /* 0x00000003120b7211 */ /* 0x001fe200030f0eff */
[----:B------:R-:W-:-:S04]  /*73b00*/  IMAD R18, R93, 0x2, R18 ;  /* 0x000000025d127824 */ /* 0x000fc800078e0212 */
[----:B------:R-:W-:Y:S01]  /*73b10*/  IMAD R19, R93, 0x2, R18 ;  /* 0x000000025d137824 */ /* 0x000fe200078e0212 */
[CC--:B------:R-:W-:Y:S01]  /*73b20*/  LEA R16, P6, R18.reuse, R0.reuse, 0x1 ;  /* 0x0000000012107211 */ /* 0x0c0fe200078c08ff */
[----:B------:R0:W-:Y:S01]  /*73b30*/  @P2 STG.E.U16 desc[UR16][R10.64], R88 ;  /* 0x000000580a002986 */ /* 0x0001e2000c101510 */
[----:B------:R-:W-:Y:S01]  /*73b40*/  ISETP.LT.AND P2, PT, R17, UR6, !P0 ;  /* 0x0000000611007c0c */ /* 0x000fe2000c741270 */
[----:B------:R-:W1:Y:S01]  /*73b50*/  LDCU UR6, c[0x0][0x39c] ;  /* 0x00007380ff0677ac */ /* 0x000e620008000800 */
[----:B------:R-:W-:Y:S02]  /*73b60*/  LEA.HI.X.SX32 R17, R18, R3, 0x1, P6 ;  /* 0x0000000312117211 */ /* 0x000fe400030f0eff */
[----:B------:R-:W-:-:S04]  /*73b70*/  LEA R8, P6, R19, R0, 0x1 ;  /* 0x0000000013087211 */ /* 0x000fc800078c08ff */
[----:B------:R-:W-:Y:S02]  /*73b80*/  LEA.HI.X.SX32 R9, R19, R3, 0x1, P6 ;  /* 0x0000000313097211 */ /* 0x000fe400030f0eff */
[----:B0-----:R-:W-:Y:S01]  /*73b90*/  PRMT R11, R88, 0x7632, R11 ;  /* 0x00007632580b7816 */ /* 0x001fe2000000000b */
[----:B------:R-:W-:Y:S01]  /*73ba0*/  IMAD R19, R93, 0x2, R19 ;  /* 0x000000025d137824 */ /* 0x000fe200078e0213 */
[----:B------:R-:W-:-:S03]  /*73bb0*/  LOP3.LUT R18, R2, 0x120, RZ, 0xfc, !PT ;  /* 0x0000012002127812 */ /* 0x000fc600078efcff */
[----:B------:R0:W-:Y:S01]  /*73bc0*/  @P1 STG.E.U16 desc[UR16][R16.64], R11 ;  /* 0x0000000b10001986 */ /* 0x0001e2000c101510 */
[----:B--2---:R-:W-:Y:S01]  /*73bd0*/  ISETP.LT.AND P1, PT, R18, UR5, !P0 ;  /* 0x0000000512007c0c */ /* 0x004fe2000c721270 */
[----:B------:R-:W-:Y:S01]  /*73be0*/  IMAD R18, R93, 0x2, R19 ;  /* 0x000000025d127824 */ /* 0x000fe200078e0213 */
[----:B------:R-:W2:Y:S04]  /*73bf0*/  LDCU UR5, c[0x0][0x39c] ;  /* 0x00007380ff0577ac */ /* 0x000ea80008000800 */
[-C--:B0-----:R-:W-:Y:S01]  /*73c00*/  LEA R16, P6, R18, R0.reuse, 0x1 ;  /* 0x0000000012107211 */ /* 0x081fe200078c08ff */
[----:B----4-:R0:W-:Y:S01]  /*73c10*/  @P5 STG.E.U16 desc[UR16][R8.64], R89 ;  /* 0x0000005908005986 */ /* 0x0101e2000c101510 */
[----:B------:R-:W-:Y:S02]  /*73c20*/  PRMT R17, R89, 0x7632, R17 ;  /* 0x0000763259117816 */ /* 0x000fe40000000011 */
[----:B------:R-:W-:-:S04]  /*73c30*/  LEA R10, P5, R19, R0, 0x1 ;  /* 0x00000000130a7211 */ /* 0x000fc800078a08ff */
[-C--:B------:R-:W-:Y:S01]  /*73c40*/  LEA.HI.X.SX32 R11, R19, R3.reuse, 0x1, P5 ;  /* 0x00000003130b7211 */ /* 0x080fe200028f0eff */
[----:B0-----:R-:W4:Y:S04]  /*73c50*/  LDL.LU R89, [R1+0x28] ;  /* 0x0000280001597983 */ /* 0x001f280000300800 */
[----:B------:R0:W-:Y:S02]  /*73c60*/  @P4 STG.E.U16 desc[UR16][R10.64], R17 ;  /* 0x000000110a004986 */ /* 0x0001e4000c101510 */
[----:B0-----:R-:W-:-:S05]  /*73c70*/  LEA.HI.X.SX32 R17, R18, R3, 0x1, P6 ;  /* 0x0000000312117211 */ /* 0x001fca00030f0eff */
[----:B-----5:R0:W-:Y:S02]  /*73c80*/  @P3 STG.E.U16 desc[UR16][R16.64], R92 ;  /* 0x0000005c10003986 */ /* 0x0201e4000c101510 */
[----:B0-----:R-:W-:Y:S02]  /*73c90*/  PRMT R17, R92, 0x7632, R17 ;  /* 0x000076325c117816 */ /* 0x001fe40000000011 */
[----:B------:R-:W5:Y:S01]  /*73ca0*/  LDL.LU R92, [R1+0x2c] ;  /* 0x00002c00015c7983 */ /* 0x000f620000300800 */
[C---:B------:R-:W-:Y:S01]  /*73cb0*/  LOP3.LUT R24, R2.reuse, 0x122, RZ, 0xfc, !PT ;  /* 0x0000012202187812 */ /* 0x040fe200078efcff */
[----:B------:R-:W-:Y:S01]  /*73cc0*/  IMAD R18, R93, 0x2, R18 ;  /* 0x000000025d127824 */ /* 0x000fe200078e0212 */
[----:B------:R-:W-:Y:S01]  /*73cd0*/  LOP3.LUT R19, R2, 0x124, RZ, 0xfc, !PT ;  /* 0x0000012402137812 */ /* 0x000fe200078efcff */
[----:B------:R-:W5:Y:S01]  /*73ce0*/  LDL.LU R90, [R1] ;  /* 0x00000000015a7983 */ /* 0x000f620000300800 */
[----:B-1----:R-:W-:Y:S01]  /*73cf0*/  ISETP.LT.AND P5, PT, R24, UR6, !P0 ;  /* 0x0000000618007c0c */ /* 0x002fe2000c7a1270 */
[----:B------:R-:W0:Y:S01]  /*73d00*/  LDCU UR6, c[0x0][0x39c] ;  /* 0x00007380ff0677ac */ /* 0x000e220008000800 */
[----:B------:R-:W-:Y:S01]  /*73d10*/  ISETP.LT.AND P4, PT, R19, UR7, !P0 ;  /* 0x0000000713007c0c */ /* 0x000fe2000c781270 */
[----:B------:R-:W-:Y:S01]  /*73d20*/  IMAD R19, R93, 0x2, R18 ;  /* 0x000000025d137824 */ /* 0x000fe200078e0212 */
[----:B------:R-:W-:Y:S01]  /*73d30*/  LOP3.LUT R9, R2, 0x126, RZ, 0xfc, !PT ;  /* 0x0000012602097812 */ /* 0x000fe200078efcff */
[----:B------:R-:W1:Y:S01]  /*73d40*/  LDCU UR7, c[0x0][0x39c] ;  /* 0x00007380ff0777ac */ /* 0x000e620008000800 */
[C---:B------:R-:W-:Y:S01]  /*73d50*/  LEA R8, P6, R18.reuse, R0, 0x1 ;  /* 0x0000000012087211 */ /* 0x040fe200078c08ff */
[----:B------:R-:W5:Y:S01]  /*73d60*/  LDL.LU R88, [R1+0x4] ;  /* 0x0000040001587983 */ /* 0x000f620000300800 */
        /* <DEDUP_REMOVED lines=8> */
[----:B0-----:R-:W-:Y:S01]  /*73df0*/  ISETP.LT.AND P2, PT, R18, UR6, !P0 ;  /* 0x0000000612007c0c */ /* 0x001fe2000c741270 */
[----:B------:R-:W0:Y:S02]  /*73e00*/  LDCU UR6, c[0x0][0x39c] ;  /* 0x00007380ff0677ac */ /* 0x000e240008000800 */
[----:B------:R0:W-:Y:S01]  /*73e10*/  @P1 STG.E.U16 desc[UR16][R10.64], R34 ;  /* 0x000000220a001986 */ /* 0x0001e2000c101510 */
[----:B------:R-:W-:Y:S01]  /*73e20*/  LEA R16, P1, R19, R0, 0x1 ;  /* 0x0000000013107211 */ /* 0x000fe200078208ff */
[----:B------:R-:W-:-:S03]  /*73e30*/  IMAD R18, R93, 0x2, R19 ;  /* 0x000000025d127824 */ /* 0x000fc600078e0213 */
[----:B-1----:R-:W-:Y:S02]  /*73e40*/  LEA.HI.X.SX32 R17, R19, R3, 0x1, P1 ;  /* 0x0000000313117211 */ /* 0x002fe400008f0eff */
[----:B------:R-:W-:Y:S02]  /*73e50*/  PRMT R9, R34, 0x7632, R9 ;  /* 0x0000763222097816 */ /* 0x000fe40000000009 */
[----:B------:R-:W-:Y:S02]  /*73e60*/  LEA R8, P6, R18, R0, 0x1 ;  /* 0x0000000012087211 */ /* 0x000fe400078c08ff */
[C---:B------:R-:W-:Y:S01]  /*73e70*/  LOP3.LUT R24, R2.reuse, 0x12a, RZ, 0xfc, !PT ;  /* 0x0000012a02187812 */ /* 0x040fe200078efcff */
[----:B------:R1:W-:Y:S01]  /*73e80*/  @P5 STG.E.U16 desc[UR16][R16.64], R9 ;  /* 0x0000000910005986 */ /* 0x0003e2000c101510 */
[----:B------:R-:W-:Y:S02]  /*73e90*/  LOP3.LUT R19, R2, 0x12c, RZ, 0xfc, !PT ;  /* 0x0000012c02137812 */ /* 0x000fe400078efcff */
[----:B--2---:R-:W-:Y:S01]  /*73ea0*/  ISETP.LT.AND P1, PT, R24, UR5, !P0 ;  /* 0x0000000518007c0c */ /* 0x004fe2000c721270 */
[----:B------:R-:W2:Y:S01]  /*73eb0*/  LDCU UR5, c[0x0][0x39c] ;  /* 0x00007380ff0577ac */ /* 0x000ea20008000800 */
[----:B------:R-:W-:-:S02]  /*73ec0*/  ISETP.LT.AND P5, PT, R19, UR7, !P0 ;  /* 0x0000000713007c0c */ /* 0x000fc4000c7a1270 */
[----:B0-----:R-:W-:Y:S01]  /*73ed0*/  LOP3.LUT R11, R2, 0x12e, RZ, 0xfc, !PT ;  /* 0x0000012e020b7812 */ /* 0x001fe200078efcff */
[----:B------:R-:W0:Y:S01]  /*73ee0*/  LDCU UR7, c[0x0][0x39c] ;  /* 0x00007380ff0777ac */ /* 0x000e220008000800 */
[----:B-1----:R-:W-:Y:S01]  /*73ef0*/  LEA.HI.X.SX32 R9, R18, R3, 0x1, P6 ;  /* 0x0000000312097211 */ /* 0x002fe200030f0eff */
[----:B------:R-:W-:-:S04]  /*73f00*/  IMAD R18, R93, 0x2, R18 ;  /* 0x000000025d127824 */ /* 0x000fc800078e0212 */
[----:B------:R-:W-:Y:S01]  /*73f10*/  IMAD R19, R93, 0x2, R18 ;  /* 0x000000025d137824 */ /* 0x000fe200078e0212 */
[CC--:B------:R-:W-:Y:S01]  /*73f20*/  LEA R10, P6, R18.reuse, R0.reuse, 0x1 ;  /* 0x00000000120a7211 */ /* 0x0c0fe200078c08ff */
[----:B---3--:R1:W-:Y:S01]  /*73f30*/  @P4 STG.E.U16 desc[UR16][R8.64], R33 ;  /* 0x0000002108004986 */ /* 0x0083e2000c101510 */
[----:B------:R-:W-:Y:S01]  /*73f40*/  ISETP.LT.AND P4, PT, R11, UR6, !P0 ;  /* 0x000000060b007c0c */ /* 0x000fe2000c781270 */
[----:B------:R-:W3:Y:S01]  /*73f50*/  LDCU UR6, c[0x0][0x39c] ;  /* 0x00007380ff0677ac */ /* 0x000ee20008000800 */
[----:B------:R-:W-:Y:S02]  /*73f60*/  LEA.HI.X.SX32 R11, R18, R3, 0x1, P6 ;  /* 0x00000003120b7211 */ /* 0x000fe400030f0eff */
[----:B------:R-:W-:-:S04]  /*73f70*/  LEA R16, P6, R19, R0, 0x1 ;  /* 0x0000000013107211 */ /* 0x000fc800078c08ff */
[----:B------:R-:W-:Y:S02]  /*73f80*/  LEA.HI.X.SX32 R17, R19, R3, 0x1, P6 ;  /* 0x0000000313117211 */ /* 0x000fe400030f0eff */
[----:B-1----:R-:W-:Y:S01]  /*73f90*/  PRMT R9, R33, 0x7632, R9 ;  /* 0x0000763221097816 */ /* 0x002fe20000000009 */
[----:B------:R-:W-:Y:S01]  /*73fa0*/  IMAD R19, R93, 0x2, R19 ;  /* 0x000000025d137824 */ /* 0x000fe200078e0213 */
[----:B------:R-:W-:-:S03]  /*73fb0*/  LOP3.LUT R18, R2, 0x130, RZ, 0xfc, !PT ;  /* 0x0000013002127812 */ /* 0x000fc600078efcff */
[----:B------:R1:W-:Y:S01]  /*73fc0*/  @P3 STG.E.U16 desc[UR16][R10.64], R9 ;  /* 0x000000090a003986 */ /* 0x0003e2000c101510 */
[----:B--2---:R-:W-:Y:S01]  /*73fd0*/  ISETP.LT.AND P3, PT, R18, UR5, !P0 ;  /* 0x0000000512007c0c */ /* 0x004fe2000c761270 */
[----:B------:R-:W-:Y:S01]  /*73fe0*/  IMAD R18, R93, 0x2, R19 ;  /* 0x000000025d127824 */ /* 0x000fe200078e0213 */
[----:B------:R-:W2:Y:S04]  /*73ff0*/  LDCU UR5, c[0x0][0x39c] ;  /* 0x00007380ff0577ac */ /* 0x000ea80008000800 */
[-C--:B-1----:R-:W-:Y:S01]  /*74000*/  LEA R10, P6, R18, R0.reuse, 0x1 ;  /* 0x00000000120a7211 */ /* 0x082fe200078c08ff */
[----:B----4-:R1:W-:Y:S01]  /*74010*/  @P2 STG.E.U16 desc[UR16][R16.64], R89 ;  /* 0x0000005910002986 */ /* 0x0103e2000c101510 */
[----:B------:R-:W-:Y:S02]  /*74020*/  PRMT R11, R89, 0x7632, R11 ;  /* 0x00007632590b7816 */ /* 0x000fe4000000000b */
[C---:B------:R-:W-:Y:S01]  /*74030*/  LEA R8, P2, R19.reuse, R0, 0x1 ;  /* 0x0000000013087211 */ /* 0x040fe200078408ff */
[----:B-1----:R-:W4:Y:S03]  /*74040*/  LDL.LU R89, [R1+0x8] ;  /* 0x0000080001597983 */ /* 0x002f260000300800 */
[----:B------:R-:W-:-:S05]  /*74050*/  LEA.HI.X.SX32 R9, R19, R3, 0x1, P2 ;  /* 0x0000000313097211 */ /* 0x000fca00010f0eff */
[----:B------:R1:W-:Y:S02]  /*74060*/  @P1 STG.E.U16 desc[UR16][R8.64], R11 ;  /* 0x0000000b08001986 */ /* 0x0003e4000c101510 */
[----:B-1----:R-:W-:-:S05]  /*74070*/  LEA.HI.X.SX32 R11, R18, R3, 0x1, P6 ;  /* 0x00000003120b7211 */ /* 0x002fca00030f0eff */
[----:B-----5:R1:W-:Y:S02]  /*74080*/  @P5 STG.E.U16 desc[UR16][R10.64], R92 ;  /* 0x0000005c0a005986 */ /* 0x0203e4000c101510 */
[----:B-1----:R-:W-:Y:S02]  /*74090*/  PRMT R11, R92, 0x7632, R11 ;  /* 0x000076325c0b7816 */ /* 0x002fe4000000000b */
[----:B------:R-:W5:Y:S01]  /*740a0*/  LDL.LU R92, [R1+0xc] ;  /* 0x00000c00015c7983 */ /* 0x000f620000300800 */
[C---:B------:R-:W-:Y:S01]  /*740b0*/  LOP3.LUT R24, R2.reuse, 0x132, RZ, 0xfc, !PT ;  /* 0x0000013202187812 */ /* 0x040fe200078efcff */
[----:B------:R-:W-:Y:S01]  /*740c0*/  IMAD R18, R93, 0x2, R18 ;  /* 0x000000025d127824 */ /* 0x000fe200078e0212 */
[----:B------:R-:W-:Y:S02]  /*740d0*/  LOP3.LUT R19, R2, 0x134, RZ, 0xfc, !PT ;  /* 0x0000013402137812 */ /* 0x000fe400078efcff */
[----:B---3--:R-:W-:Y:S01]  /*740e0*/  ISETP.LT.AND P2, PT, R24, UR6, !P0 ;  /* 0x0000000618007c0c */ /* 0x008fe2000c741270 */
[----:B------:R-:W1:Y:S01]  /*740f0*/  LDCU UR6, c[0x0][0x39c] ;  /* 0x00007380ff0677ac */ /* 0x000e620008000800 */
[----:B0-----:R-:W-:Y:S01]  /*74100*/  ISETP.LT.AND P1, PT, R19, UR7, !P0 ;  /* 0x0000000713007c0c */ /* 0x001fe2000c721270 */
[----:B------:R-:W-:Y:S01]  /*74110*/  IMAD R19, R93, 0x2, R18 ;  /* 0x000000025d137824 */ /* 0x000fe200078e0212 */
[----:B------:R-:W-:Y:S01]  /*74120*/  LOP3.LUT R17, R2, 0x136, RZ, 0xfc, !PT ;  /* 0x0000013602117812 */ /* 0x000fe200078efcff */
[----:B------:R-:W0:Y:S01]  /*74130*/  LDCU UR7, c[0x0][0x39c] ;  /* 0x00007380ff0777ac */ /* 0x000e220008000800 */
[----:B------:R-:W-:-:S02]  /*74140*/  LEA R16, P6, R18, R0, 0x1 ;  /* 0x0000000012107211 */ /* 0x000fc400078c08ff */
[----:B--2---:R-:W-:Y:S01]  /*74150*/  ISETP.LT.AND P5, PT, R17, UR5, !P0 ;  /* 0x0000000511007c0c */ /* 0x004fe2000c7a1270 */
[----:B------:R-:W2:Y:S01]  /*74160*/  LDCU UR5, c[0x0][0x39c] ;  /* 0x00007380ff0577ac */ /* 0x000ea20008000800 */
[-C--:B------:R-:W-:Y:S02]  /*74170*/  LEA.HI.X.SX32 R17, R18, R3.reuse, 0x1, P6 ;  /* 0x0000000312117211 */ /* 0x080fe400030f0eff */
        /* <DEDUP_REMOVED lines=11> */
[----:B---3--:R-:W-:Y:S02]  /*74230*/  LEA.HI.X.SX32 R11, R19, R3, 0x1, P3 ;  /* 0x00000003130b7211 */ /* 0x008fe400018f0eff */
[----:B------:R-:W-:Y:S02]  /*74240*/  PRMT R17, R90, 0x7632, R17 ;  /* 0x000076325a117816 */ /* 0x000fe40000000011 */
        /* <DEDUP_REMOVED lines=8> */
[----:B---3--:R-:W-:Y:S01]  /*742d0*/  LEA.HI.X.SX32 R17, R18, R3, 0x1, P6 ;  /* 0x0000000312117211 */ /* 0x008fe200030f0eff */
        /* <DEDUP_REMOVED lines=9> */
[----:B------:R-:W-:Y:S01]  /*74370*/  LEA.HI.X.SX32 R11, R19, R3, 0x1, P6 ;  /* 0x00000003130b7211 */ /* 0x000fe200030f0eff */
[----:B------:R-:W-:Y:S01]  /*74380*/  IMAD R19, R93, 0x2, R19 ;  /* 0x000000025d137824 */ /* 0x000fe200078e0213 */
[----:B---3--:R-:W-:-:S05]  /*74390*/  PRMT R17, R88, 0x7632, R17 ;  /* 0x0000763258117816 */ /* 0x008fca0000000011 */
[----:B------:R3:W-:Y:S01]  /*743a0*/  @P5 STG.E.U16 desc[UR16][R8.64], R17 ;  /* 0x0000001108005986 */ /* 0x0007e2000c101510 */
[----:B--2---:R-:W-:Y:S01]  /*743b0*/  ISETP.LT.AND P5, PT, R18, UR5, !P0 ;  /* 0x0000000512007c0c */ /* 0x004fe2000c7a1270 */
[----:B------:R-:W2:Y:S01]  /*743c0*/  LDCU UR5, c[0x0][0x39c] ;  /* 0x00007380ff0577ac */ /* 0x000ea20008000800 */
[----:B------:R-:W-:Y:S01]  /*743d0*/  IMAD R18, R93, 0x2, R19 ;  /* 0x000000025d127824 */ /* 0x000fe200078e0213 */
[----:B------:R-:W-:-:S04]  /*743e0*/  LOP3.LUT R24, R2, 0x142, RZ, 0xfc, !PT ;  /* 0x0000014202187812 */ /* 0x000fc800078efcff */
[-C--:B---3--:R-:W-:Y:S01]  /*743f0*/  LEA R8, P6, R18, R0.reuse, 0x1 ;  /* 0x0000000012087211 */ /* 0x088fe200078c08ff */
[----:B----4-:R3:W-:Y:S01]  /*74400*/  @P4 STG.E.U16 desc[UR16][R10.64], R89 ;  /* 0x000000590a004986 */ /* 0x0107e2000c101510 */
[----:B------:R-:W-:Y:S02]  /*74410*/  LEA R16, P4, R19, R0, 0x1 ;  /* 0x0000000013107211 */ /* 0x000fe400078808ff */
[----:B------:R-:W-:Y:S02]  /*74420*/  PRMT R9, R89, 0x7632, R9 ;  /* 0x0000763259097816 */ /* 0x000fe40000000009 */
[----:B------:R-:W-:Y:S02]  /*74430*/  LEA.HI.X.SX32 R17, R19, R3, 0x1, P4 ;  /* 0x0000000313117211 */ /* 0x000fe400020f0eff */
[----:B-1----:R-:W-:Y:S01]  /*74440*/  ISETP.LT.AND P4, PT, R24, UR6, !P0 ;  /* 0x0000000618007c0c */ /* 0x002fe2000c781270 */
[----:B------:R-:W1:Y:S02]  /*74450*/  LDCU UR6, c[0x0][0x39c] ;  /* 0x00007380ff0677ac */ /* 0x000e640008000800 */
[----:B------:R4:W-:Y:S01]  /*74460*/  @P3 STG.E.U16 desc[UR16][R16.64], R9 ;  /* 0x0000000910003986 */ /* 0x0009e2000c101510 */
[----:B------:R-:W-:-:S02]  /*74470*/  LOP3.LUT R19, R2, 0x144, RZ, 0xfc, !PT ;  /* 0x0000014402137812 */ /* 0x000fc400078efcff */
[----:B---3--:R-:W-:Y:S02]  /*74480*/  LOP3.LUT R11, R2, 0x146, RZ, 0xfc, !PT ;  /* 0x00000146020b7812 */ /* 0x008fe400078efcff */
[----:B0-----:R-:W-:Y:S01]  /*74490*/  ISETP.LT.AND P3, PT, R19, UR7, !P0 ;  /* 0x0000000713007c0c */ /* 0x001fe2000c761270 */
[----:B------:R-:W0:Y:S01]  /*744a0*/  LDCU UR7, c[0x0][0x39c] ;  /* 0x00007380ff0777ac */ /* 0x000e220008000800 */
[----:B----4-:R-:W-:Y:S01]  /*744b0*/  LEA.HI.X.SX32 R9, R18, R3, 0x1, P6 ;  /* 0x0000000312097211 */ /* 0x010fe200030f0eff */
[----:B------:R-:W-:-:S04]  /*744c0*/  IMAD R18, R93, 0x2, R18 ;  /* 0x000000025d127824 */ /* 0x000fc800078e0212 */
[----:B------:R-:W-:Y:S01]  /*744d0*/  IMAD R19, R93, 0x2, R18 ;  /* 0x000000025d137824 */ /* 0x000fe200078e0212 */
[CC--:B------:R-:W-:Y:S01]  /*744e0*/  LEA R10, P6, R18.reuse, R0.reuse, 0x1 ;  /* 0x00000000120a7211 */ /* 0x0c0fe200078c08ff */
[----:B-----5:R3:W-:Y:S01]  /*744f0*/  @P2 STG.E.U16 desc[UR16][R8.64], R92 ;  /* 0x0000005c08002986 */ /* 0x0207e2000c101510 */
[----:B--2---:R-:W-:Y:S01]  /*74500*/  ISETP.LT.AND P2, PT, R11, UR5, !P0 ;  /* 0x000000050b007c0c */ /* 0x004fe2000c741270 */
[----:B------:R-:W2:Y:S01]  /*74510*/  LDCU UR5, c[0x0][0x39c] ;  /* 0x00007380ff0577ac */ /* 0x000ea20008000800 */
[-C--:B------:R-:W-:Y:S02]  /*74520*/  LEA.HI.X.SX32 R11, R18, R3.reuse, 0x1, P6 ;  /* 0x00000003120b7211 */ /* 0x080fe400030f0eff */
[C---:B------:R-:W-:Y:S02]  /*74530*/  LEA R16, P6, R19.reuse, R0, 0x1 ;  /* 0x0000000013107211 */ /* 0x040fe400078c08ff */
[----:B------:R-:W-:Y:S02]  /*74540*/  LOP3.LUT R18, R2, 0x148, RZ, 0xfc, !PT ;  /* 0x0000014802127812 */ /* 0x000fe400078efcff */
[----:B------:R-:W-:-:S02]  /*74550*/  LEA.HI.X.SX32 R17, R19, R3, 0x1, P6 ;  /* 0x0000000313117211 */ /* 0x000fc400030f0eff */
[----:B---3--:R-:W-:Y:S01]  /*74560*/  PRMT R9, R92, 0x7632, R9 ;  /* 0x000076325c097816 */ /* 0x008fe20000000009 */
[----:B------:R-:W-:-:S04]  /*74570*/  IMAD R19, R93, 0x2, R19 ;  /* 0x000000025d137824 */ /* 0x000fc800078e0213 */
[----:B------:R3:W-:Y:S01]  /*74580*/  @P1 STG.E.U16 desc[UR16][R10.64], R9 ;  /* 0x000000090a001986 */ /* 0x0007e2000c101510 */
[----:B-1----:R-:W-:Y:S01]  /*74590*/  ISETP.LT.AND P1, PT, R18, UR6, !P0 ;  /* 0x0000000612007c0c */ /* 0x002fe2000c721270 */
[----:B------:R-:W1:Y:S02]  /*745a0*/  LDCU UR6, c[0x0][0x39c] ;  /* 0x00007380ff0677ac */ /* 0x000e640008000800 */
[----:B------:R4:W-:Y:S01]  /*745b0*/  @P5 STG.E.U16 desc[UR16][R16.64], R4 ;  /* 0x0000000410005986 */ /* 0x0009e2000c101510 */
[----:B------:R-:W-:Y:S01]  /*745c0*/  LEA R8, P5, R19, R0, 0x1 ;  /* 0x0000000013087211 */ /* 0x000fe200078a08ff */
[----:B------:R-:W-:Y:S01]  /*745d0*/  IMAD R18, R93, 0x2, R19 ;  /* 0x000000025d127824 */ /* 0x000fe200078e0213 */
[----:B------:R-:W-:Y:S02]  /*745e0*/  LOP3.LUT R24, R2, 0x14a, RZ, 0xfc, !PT ;  /* 0x0000014a02187812 */ /* 0x000fe400078efcff */
[----:B---3--:R-:W-:Y:S02]  /*745f0*/  LEA.HI.X.SX32 R9, R19, R3, 0x1, P5 ;  /* 0x0000000313097211 */ /* 0x008fe400028f0eff */
[----:B------:R-:W-:-:S02]  /*74600*/  PRMT R11, R4, 0x7632, R11 ;  /* 0x00007632040b7816 */ /* 0x000fc4000000000b */
[----:B------:R-:W-:-:S03]  /*74610*/  LEA R10, P6, R18, R0, 0x1 ;  /* 0x00000000120a7211 */ /* 0x000fc600078c08ff */
[----:B------:R3:W-:Y:S01]  /*74620*/  @P4 STG.E.U16 desc[UR16][R8.64], R11 ;  /* 0x0000000b08004986 */ /* 0x0007e2000c101510 */
[----:B--2---:R-:W-:Y:S01]  /*74630*/  ISETP.LT.AND P5, PT, R24, UR5, !P0 ;  /* 0x0000000518007c0c */ /* 0x004fe2000c7a1270 */
[----:B------:R-:W2:Y:S01]  /*74640*/  LDCU UR5, c[0x0][0x39c] ;  /* 0x00007380ff0577ac */ /* 0x000ea20008000800 */
[----:B----4-:R-:W-:Y:S02]  /*74650*/  LOP3.LUT R17, R2, 0x14e, RZ, 0xfc, !PT ;  /* 0x0000014e02117812 */ /* 0x010fe400078efcff */
[----:B---3--:R-:W-:Y:S01]  /*74660*/  LEA.HI.X.SX32 R11, R18, R3, 0x1, P6 ;  /* 0x00000003120b7211 */ /* 0x008fe200030f0eff */
[----:B------:R-:W-:-:S04]  /*74670*/  IMAD R18, R93, 0x2, R18 ;  /* 0x000000025d127824 */ /* 0x000fc800078e0212 */
[----:B------:R3:W-:Y:S01]  /*74680*/  @P3 STG.E.U16 desc[UR16][R10.64], R5 ;  /* 0x000000050a003986 */ /* 0x0007e2000c101510 */
[CC--:B------:R-:W-:Y:S01]  /*74690*/  LEA R16, P6, R18.reuse, R0.reuse, 0x1 ;  /* 0x0000000012107211 */ /* 0x0c0fe200078c08ff */
[----:B------:R-:W-:Y:S01]  /*746a0*/  IMAD R4, R93, 0x2, R18 ;  /* 0x000000025d047824 */ /* 0x000fe200078e0212 */
[----:B-1----:R-:W-:Y:S01]  /*746b0*/  ISETP.LT.AND P3, PT, R17, UR6, !P0 ;  /* 0x0000000611007c0c */ /* 0x002fe2000c761270 */
[----:B------:R-:W1:Y:S01]  /*746c0*/  LDCU UR6, c[0x0][0x39c] ;  /* 0x00007380ff0677ac */ /* 0x000e620008000800 */
[-C--:B------:R-:W-:Y:S02]  /*746d0*/  LEA.HI.X.SX32 R17, R18, R3.reuse, 0x1, P6 ;  /* 0x0000000312117211 */ /* 0x080fe400030f0eff */
[----:B------:R-:W-:Y:S02]  /*746e0*/  LEA R8, P6, R4, R0, 0x1 ;  /* 0x0000000004087211 */ /* 0x000fe400078c08ff */
[----:B------:R-:W-:Y:S02]  /*746f0*/  LOP3.LUT R18, R2, 0x150, RZ, 0xfc, !PT ;  /* 0x0000015002127812 */ /* 0x000fe400078efcff */
[----:B------:R-:W-:-:S02]  /*74700*/  LEA.HI.X.SX32 R9, R4, R3, 0x1, P6 ;  /* 0x0000000304097211 */ /* 0x000fc400030f0eff */
[----:B---3--:R-:W-:Y:S01]  /*74710*/  PRMT R11, R5, 0x7632, R11 ;  /* 0x00007632050b7816 */ /* 0x008fe2000000000b */
[----:B------:R-:W-:Y:S01]  /*74720*/  IMAD R5, R93, 0x2, R4 ;  /* 0x000000025d057824 */ /* 0x000fe200078e0204 */
[----:B------:R-:W-:-:S03]  /*74730*/  LOP3.LUT R19, R2, 0x14c, RZ, 0xfc, !PT ;  /* 0x0000014c02137812 */ /* 0x000fc600078efcff */
[----:B------:R3:W-:Y:S01]  /*74740*/  @P2 STG.E.U16 desc[UR16][R16.64], R11 ;  /* 0x0000000b10002986 */ /* 0x0007e2000c101510 */
[----:B--2---:R-:W-:Y:S01]  /*74750*/  ISETP.LT.AND P2, PT, R18, UR5, !P0 ;  /* 0x0000000512007c0c */ /* 0x004fe2000c741270 */
[----:B------:R-:W2:Y:S02]  /*74760*/  LDCU UR5, c[0x0][0x39c] ;  /* 0x00007380ff0577ac */ /* 0x000ea40008000800 */
[----:B------:R4:W-:Y:S01]  /*74770*/  @P1 STG.E.U16 desc[UR16][R8.64], R6 ;  /* 0x0000000608001986 */ /* 0x0009e2000c101510 */
[----:B------:R-:W-:Y:S01]  /*74780*/  LEA R4, P1, R5, R0, 0x1 ;  /* 0x0000000005047211 */ /* 0x000fe200078208ff */
[----:B------:R-:W-:Y:S01]  /*74790*/  IMAD R18, R93, 0x2, R5 ;  /* 0x000000025d127824 */ /* 0x000fe200078e0205 */
[----:B------:R-:W-:Y:S02]  /*747a0*/  LOP3.LUT R10, R2, 0x152, RZ, 0xfc, !PT ;  /* 0x00000152020a7812 */ /* 0x000fe400078efcff */
[----:B------:R-:W-:Y:S02]  /*747b0*/  LEA.HI.X.SX32 R5, R5, R3, 0x1, P1 ;  /* 0x0000000305057211 */ /* 0x000fe400008f0eff */
[----:B0-----:R-:W-:Y:S01]  /*747c0*/  ISETP.LT.AND P4, PT, R19, UR7, !P0 ;  /* 0x0000000713007c0c */ /* 0x001fe2000c781270 */
[----:B------:R-:W0:Y:S01]  /*747d0*/  LDCU UR7, c[0x0][0x39c] ;  /* 0x00007380ff0777ac */ /* 0x000e220008000800 */
[----:B-1----:R-:W-:-:S02]  /*747e0*/  ISETP.LT.AND P1, PT, R10, UR6, !P0 ;  /* 0x000000060a007c0c */ /* 0x002fc4000c721270 */
[-C--:B------:R-:W-:Y:S01]  /*747f0*/  LEA R10, P6, R18, R0.reuse, 0x1 ;  /* 0x00000000120a7211 */ /* 0x080fe200078c08ff */
[----:B------:R-:W1:Y:S01]  /*74800*/  LDCU UR6, c[0x0][0x39c] ;  /* 0x00007380ff0677ac */ /* 0x000e620008000800 */
[----:B---3--:R-:W-:Y:S02]  /*74810*/  PRMT R17, R6, 0x7632, R17 ;  /* 0x0000763206117816 */ /* 0x008fe40000000011 */
[-C--:B------:R-:W-:Y:S01]  /*74820*/  LEA.HI.X.SX32 R11, R18, R3.reuse, 0x1, P6 ;  /* 0x00000003120b7211 */ /* 0x080fe200030f0eff */
[C---:B------:R-:W-:Y:S01]  /*74830*/  IMAD R18, R93.reuse, 0x2, R18 ;  /* 0x000000025d127824 */ /* 0x040fe200078e0212 */
[----:B----4-:R-:W-:Y:S01]  /*74840*/  LOP3.LUT R9, R2, 0x156, RZ, 0xfc, !PT ;  /* 0x0000015602097812 */ /* 0x010fe200078efcff */
[----:B------:R3:W-:Y:S02]  /*74850*/  @P5 STG.E.U16 desc[UR16][R4.64], R17 ;  /* 0x0000001104005986 */ /* 0x0007e4000c101510 */
[----:B------:R-:W-:Y:S01]  /*74860*/  IMAD R6, R93, 0x2, R18 ;  /* 0x000000025d067824 */ /* 0x000fe200078e0212 */
[C---:B------:R-:W-:Y:S01]  /*74870*/  LEA R8, P6, R18.reuse, R0, 0x1 ;  /* 0x0000000012087211 */ /* 0x040fe200078c08ff */
[----:B------:R4:W-:Y:S01]  /*74880*/  @P4 STG.E.U16 desc[UR16][R10.64], R7 ;  /* 0x000000070a004986 */ /* 0x0009e2000c101510 */
[----:B--2---:R-:W-:Y:S01]  /*74890*/  ISETP.LT.AND P4, PT, R9, UR5, !P0 ;  /* 0x0000000509007c0c */ /* 0x004fe2000c781270 */
[----:B------:R-:W2:Y:S01]  /*748a0*/  LDCU UR5, c[0x0][0x39c] ;  /* 0x00007380ff0577ac */ /* 0x000ea20008000800 */
[----:B------:R-:W-:-:S02]  /*748b0*/  LEA.HI.X.SX32 R9, R18, R3, 0x1, P6 ;  /* 0x0000000312097211 */ /* 0x000fc400030f0eff */
[----:B------:R-:W-:Y:S02]  /*748c0*/  LOP3.LUT R16, R2, 0x154, RZ, 0xfc, !PT ;  /* 0x0000015402107812 */ /* 0x000fe400078efcff */
[C---:B---3--:R-:W-:Y:S02]  /*748d0*/  LEA R4, P6, R6.reuse, R0, 0x1 ;  /* 0x0000000006047211 */ /* 0x048fe400078c08ff */
[----:B------:R-:W-:Y:S02]  /*748e0*/  PRMT R17, R7, 0x7632, R17 ;  /* 0x0000763207117816 */ /* 0x000fe40000000011 */
[----:B------:R-:W-:Y:S01]  /*748f0*/  LEA.HI.X.SX32 R5, R6, R3, 0x1, P6 ;  /* 0x0000000306057211 */ /* 0x000fe200030f0eff */
[C---:B----4-:R-:W-:Y:S01]  /*74900*/  IMAD R7, R93.reuse, 0x2, R6 ;  /* 0x000000025d077824 */ /* 0x050fe200078e0206 */
[----:B0-----:R-:W-:Y:S01]  /*74910*/  ISETP.LT.AND P5, PT, R16, UR7, !P0 ;  /* 0x0000000710007c0c */ /* 0x001fe2000c7a1270 */
[----:B------:R-:W0:Y:S01]  /*74920*/  LDCU UR7, c[0x0][0x39c] ;  /* 0x00007380ff0777ac */ /* 0x000e220008000800 */
[----:B------:R-:W-:Y:S01]  /*74930*/  LOP3.LUT R16, R2, 0x158, RZ, 0xfc, !PT ;  /* 0x0000015802107812 */ /* 0x000fe200078efcff */
[----:B------:R3:W-:Y:S01]  /*74940*/  @P3 STG.E.U16 desc[UR16][R8.64], R17 ;  /* 0x0000001108003986 */ /* 0x0007e2000c101510 */
[----:B------:R-:W-:-:S02]  /*74950*/  IMAD R10, R93, 0x2, R7 ;  /* 0x000000025d0a7824 */ /* 0x000fc400078e0207 */
[----:B-1----:R-:W-:Y:S01]  /*74960*/  ISETP.LT.AND P3, PT, R16, UR6, !P0 ;  /* 0x0000000610007c0c */ /* 0x002fe2000c761270 */
[----:B------:R1:W-:Y:S01]  /*74970*/  @P2 STG.E.U16 desc[UR16][R4.64], R12 ;  /* 0x0000000c04002986 */ /* 0x0003e2000c101510 */
[CC--:B------:R-:W-:Y:S01]  /*74980*/  LEA R6, P2, R7.reuse, R0.reuse, 0x1 ;  /* 0x0000000007067211 */ /* 0x0c0fe200078408ff */
[----:B------:R-:W4:Y:S01]  /*74990*/  LDCU UR6, c[0x0][0x39c] ;  /* 0x00007380ff0677ac */ /* 0x000f220008000800 */
[----:B------:R-:W-:Y:S02]  /*749a0*/  LOP3.LUT R11, R2, 0x15a, RZ, 0xfc, !PT ;  /* 0x0000015a020b7812 */ /* 0x000fe400078efcff */
[----:B------:R-:W-:Y:S02]  /*749b0*/  LEA.HI.X.SX32 R7, R7, R3, 0x1, P2 ;  /* 0x0000000307077211 */ /* 0x000fe400010f0eff */
[----:B---3--:R-:W-:Y:S02]  /*749c0*/  PRMT R9, R12, 0x7632, R9 ;  /* 0x000076320c097816 */ /* 0x008fe40000000009 */
[----:B------:R-:W-:-:S02]  /*749d0*/  LEA R8, P6, R10, R0, 0x1 ;  /* 0x000000000a087211 */ /* 0x000fc400078c08ff */
[----:B--2---:R-:W-:Y:S01]  /*749e0*/  ISETP.LT.AND P2, PT, R11, UR5, !P0 ;  /* 0x000000050b007c0c */ /* 0x004fe2000c741270 */
[----:B------:R2:W-:Y:S01]  /*749f0*/  @P1 STG.E.U16 desc[UR16][R6.64], R9 ;  /* 0x0000000906001986 */ /* 0x0005e2000c101510 */
[C---:B------:R-:W-:Y:S01]  /*74a00*/  LOP3.LUT R11, R2.reuse, 0x15c, RZ, 0xfc, !PT ;  /* 0x0000015c020b7812 */ /* 0x040fe200078efcff */
[----:B------:R-:W3:Y:S01]  /*74a10*/  LDCU UR5, c[0x0][0x39c] ;  /* 0x00007380ff0577ac */ /* 0x000ee20008000800 */
[----:B-1----:R-:W-:Y:S02]  /*74a20*/  LOP3.LUT R5, R2, 0x15e, RZ, 0xfc, !PT ;  /* 0x0000015e02057812 */ /* 0x002fe400078efcff */
[----:B0-----:R-:W-:Y:S01]  /*74a30*/  ISETP.LT.AND P1, PT, R11, UR7, !P0 ;  /* 0x000000070b007c0c */ /* 0x001fe2000c721270 */
[----:B------:R-:W0:Y:S01]  /*74a40*/  LDCU UR7, c[0x0][0x39c] ;  /* 0x00007380ff0777ac */ /* 0x000e220008000800 */
[----:B--2---:R-:W-:Y:S01]  /*74a50*/  LEA.HI.X.SX32 R9, R10, R3, 0x1, P6 ;  /* 0x000000030a097211 */ /* 0x004fe200030f0eff */
[----:B------:R-:W-:-:S04]  /*74a60*/  IMAD R10, R93, 0x2, R10 ;  /* 0x000000025d0a7824 */ /* 0x000fc800078e020a */
[----:B------:R-:W-:Y:S01]  /*74a70*/  IMAD R11, R93, 0x2, R10 ;  /* 0x000000025d0b7824 */ /* 0x000fe200078e020a */
[CC--:B------:R-:W-:Y:S01]  /*74a80*/  LEA R4, P6, R10.reuse, R0.reuse, 0x1 ;  /* 0x000000000a047211 */ /* 0x0c0fe200078c08ff */
[----:B------:R1:W-:Y:S01]  /*74a90*/  @P5 STG.E.U16 desc[UR16][R8.64], R13 ;  /* 0x0000000d08005986 */ /* 0x0003e2000c101510 */
[----:B----4-:R-:W-:Y:S01]  /*74aa0*/  ISETP.LT.AND P5, PT, R5, UR6, !P0 ;  /* 0x0000000605007c0c */ /* 0x010fe2000c7a1270 */
        /* <DEDUP_REMOVED lines=22> */
[----:B----4-:R-:W-:Y:S01]  /*74c10*/  LOP3.LUT R7, R2, 0x166, RZ, 0xfc, !PT ;  /* 0x0000016602077812 */ /* 0x010fe200078efcff */
        /* <DEDUP_REMOVED lines=474> */
[----:B--2---:R-:W-:Y:S01]  /*769c0*/  ISETP.LT.AND P4, PT, R12, UR6, !P0 ;  /* 0x000000060c007c0c */ /* 0x004fe2000c781270 */
[----:B------:R1:W-:Y:S01]  /*769d0*/  @P3 STG.E.U16 desc[UR16][R4.64], R7 ;  /* 0x0000000704003986 */ /* 0x0003e2000c101510 */
[----:B------:R-:W2:Y:S01]  /*769e0*/  LDCU UR6, c[0x0][0x39c] ;  /* 0x00007380ff0677ac */ /* 0x000ea20008000800 */
[C---:B------:R-:W-:Y:S02]  /*769f0*/  LOP3.LUT R11, R2.reuse, 0x1e4, RZ, 0xfc, !PT ;  /* 0x000001e4020b7812 */ /* 0x040fe400078efcff */
[----:B----4-:R-:W-:Y:S02]  /*76a00*/  LOP3.LUT R9, R2, 0x1e6, RZ, 0xfc, !PT ;  /* 0x000001e602097812 */ /* 0x010fe400078efcff */
[----:B0-----:R-:W-:Y:S01]  /*76a10*/  ISETP.LT.AND P3, PT, R11, UR7, !P0 ;  /* 0x000000070b007c0c */ /* 0x001fe2000c761270 */
        /* <DEDUP_REMOVED lines=11> */
[----:B------:R-:W-:-:S02]  /*76ad0*/  LEA.HI.X.SX32 R5, R11, R3, 0x1, P6 ;  /* 0x000000030b057211 */ /* 0x000fc400030f0eff */
[----:B-1----:R-:W-:Y:S01]  /*76ae0*/  PRMT R7, R79, 0x7632, R7 ;  /* 0x000076324f077816 */ /* 0x002fe20000000007 */
[----:B------:R-:W-:-:S04]  /*76af0*/  IMAD R11, R93, 0x2, R11 ;  /* 0x000000025d0b7824 */ /* 0x000fc800078e020b */
        /* <DEDUP_REMOVED lines=9> */
[----:B------:R-:W-:Y:S01]  /*76b90*/  LEA R8, P6, R10, R0, 0x1 ;  /* 0x000000000a087211 */ /* 0x000fe200078c08ff */
[C---:B----4-:R-:W-:Y:S01]  /*76ba0*/  IMAD R4, R93.reuse, 0x2, R10 ;  /* 0x000000025d047824 */ /* 0x050fe200078e020a */
[----:B---3--:R-:W-:Y:S01]  /*76bb0*/  ISETP.LT.AND P5, PT, R12, UR5, !P0 ;  /* 0x000000050c007c0c */ /* 0x008fe2000c7a1270 */
[----:B------:R1:W-:Y:S01]  /*76bc0*/  @P4 STG.E.U16 desc[UR16][R6.64], R9 ;  /* 0x0000000906004986 */ /* 0x0003e2000c101510 */
[----:B------:R-:W3:Y:S01]  /*76bd0*/  LDCU UR5, c[0x0][0x39c] ;  /* 0x00007380ff0577ac */ /* 0x000ee20008000800 */
[C---:B------:R-:W-:Y:S01]  /*76be0*/  LOP3.LUT R11, R2.reuse, 0x1ec, RZ, 0xfc, !PT ;  /* 0x000001ec020b7812 */ /* 0x040fe200078efcff */
[----:B------:R-:W-:Y:S01]  /*76bf0*/  IMAD R14, R93, 0x2, R4 ;  /* 0x000000025d0e7824 */ /* 0x000fe200078e0204 */
[----:B------:R-:W-:Y:S02]  /*76c00*/  LOP3.LUT R5, R2, 0x1ee, RZ, 0xfc, !PT ;  /* 0x000001ee02057812 */ /* 0x000fe400078efcff */
[----:B0-----:R-:W-:Y:S01]  /*76c10*/  ISETP.LT.AND P4, PT, R11, UR7, !P0 ;  /* 0x000000070b007c0c */ /* 0x001fe2000c781270 */
[----:B------:R-:W0:Y:S01]  /*76c20*/  LDCU UR7, c[0x0][0x39c] ;  /* 0x00007380ff0777ac */ /* 0x000e220008000800 */
[----:B-1----:R-:W-:-:S02]  /*76c30*/  LEA.HI.X.SX32 R9, R10, R3, 0x1, P6 ;  /* 0x000000030a097211 */ /* 0x002fc400030f0eff */
[----:B------:R-:W-:-:S03]  /*76c40*/  LEA R10, P6, R4, R0, 0x1 ;  /* 0x00000000040a7211 */ /* 0x000fc600078c08ff */
[----:B------:R1:W-:Y:S01]  /*76c50*/  @P3 STG.E.U16 desc[UR16][R8.64], R85 ;  /* 0x0000005508003986 */ /* 0x0003e2000c101510 */
[----:B--2---:R-:W-:Y:S01]  /*76c60*/  ISETP.LT.AND P3, PT, R5, UR6, !P0 ;  /* 0x0000000605007c0c */ /* 0x004fe2000c761270 */
[----:B------:R-:W2:Y:S01]  /*76c70*/  LDCU UR6, c[0x0][0x39c] ;  /* 0x00007380ff0677ac */ /* 0x000ea20008000800 */
[-C--:B------:R-:W-:Y:S02]  /*76c80*/  LEA.HI.X.SX32 R11, R4, R3.reuse, 0x1, P6 ;  /* 0x00000003040b7211 */ /* 0x080fe400030f0eff */
[CC--:B------:R-:W-:Y:S01]  /*76c90*/  LEA R12, P6, R14.reuse, R0.reuse, 0x1 ;  /* 0x000000000e0c7211 */ /* 0x0c0fe200078c08ff */
[----:B------:R-:W4:Y:S01]  /*76ca0*/  LDS.128 R4, [R91+0x800] ;  /* 0x000800005b047984 */ /* 0x000f220000000c00 */
[----:B------:R-:W-:Y:S02]  /*76cb0*/  PRMT R17, R85, 0x7632, R17 ;  /* 0x0000763255117816 */ /* 0x000fe40000000011 */
[----:B------:R-:W-:Y:S01]  /*76cc0*/  LEA.HI.X.SX32 R13, R14, R3, 0x1, P6 ;  /* 0x000000030e0d7211 */ /* 0x000fe200030f0eff */
[----:B------:R-:W-:Y:S01]  /*76cd0*/  IMAD R14, R93, 0x2, R14 ;  /* 0x000000025d0e7824 */ /* 0x000fe200078e020e */
[----:B------:R-:W-:Y:S01]  /*76ce0*/  LOP3.LUT R15, R2, 0x1f0, RZ, 0xfc, !PT ;  /* 0x000001f0020f7812 */ /* 0x000fe200078efcff */
[----:B------:R5:W-:Y:S03]  /*76cf0*/  @P2 STG.E.U16 desc[UR16][R10.64], R17 ;  /* 0x000000110a002986 */ /* 0x000be6000c101510 */
[----:B---3--:R-:W-:Y:S01]  /*76d00*/  ISETP.LT.AND P2, PT, R15, UR5, !P0 ;  /* 0x000000050f007c0c */ /* 0x008fe2000c741270 */
[----:B------:R3:W-:Y:S01]  /*76d10*/  @P1 STG.E.U16 desc[UR16][R12.64], R86 ;  /* 0x000000560c001986 */ /* 0x0007e2000c101510 */
[----:B-1----:R-:W-:Y:S01]  /*76d20*/  LEA R8, P1, R14, R0, 0x1 ;  /* 0x000000000e087211 */ /* 0x002fe200078208ff */
[----:B------:R-:W1:Y:S01]  /*76d30*/  LDCU UR5, c[0x0][0x39c] ;  /* 0x00007380ff0577ac */ /* 0x000e620008000800 */
[----:B------:R-:W-:-:S02]  /*76d40*/  IMAD R15, R93, 0x2, R14 ;  /* 0x000000025d0f7824 */ /* 0x000fc400078e020e */
[----:B------:R-:W-:Y:S02]  /*76d50*/  LEA.HI.X.SX32 R9, R14, R3, 0x1, P1 ;  /* 0x000000030e097211 */ /* 0x000fe400008f0eff */
[----:B-----5:R-:W-:Y:S02]  /*76d60*/  PRMT R11, R86, 0x7632, R11 ;  /* 0x00007632560b7816 */ /* 0x020fe4000000000b */
[----:B------:R-:W-:Y:S02]  /*76d70*/  LEA R10, P6, R15, R0, 0x1 ;  /* 0x000000000f0a7211 */ /* 0x000fe400078c08ff */
[C---:B------:R-:W-:Y:S01]  /*76d80*/  LOP3.LUT R16, R2.reuse, 0x1f2, RZ, 0xfc, !PT ;  /* 0x000001f202107812 */ /* 0x040fe200078efcff */
[----:B------:R5:W-:Y:S01]  /*76d90*/  @P5 STG.E.U16 desc[UR16][R8.64], R11 ;  /* 0x0000000b08005986 */ /* 0x000be2000c101510 */
[----:B------:R-:W-:Y:S02]  /*76da0*/  LOP3.LUT R14, R2, 0x1f4, RZ, 0xfc, !PT ;  /* 0x000001f4020e7812 */ /* 0x000fe400078efcff */
[----:B--2---:R-:W-:Y:S01]  /*76db0*/  ISETP.LT.AND P1, PT, R16, UR6, !P0 ;  /* 0x0000000610007c0c */ /* 0x004fe2000c721270 */
[----:B------:R-:W2:Y:S01]  /*76dc0*/  LDCU UR6, c[0x0][0x39c] ;  /* 0x00007380ff0677ac */ /* 0x000ea20008000800 */
[----:B0-----:R-:W-:-:S02]  /*76dd0*/  ISETP.LT.AND P5, PT, R14, UR7, !P0 ;  /* 0x000000070e007c0c */ /* 0x001fc4000c7a1270 */
[----:B---3--:R-:W-:Y:S02]  /*76de0*/  LOP3.LUT R13, R2, 0x1f6, RZ, 0xfc, !PT ;  /* 0x000001f6020d7812 */ /* 0x008fe400078efcff */
[----:B-----5:R-:W-:Y:S01]  /*76df0*/  LEA.HI.X.SX32 R11, R15, R3, 0x1, P6 ;  /* 0x000000030f0b7211 */ /* 0x020fe200030f0eff */
[----:B------:R-:W-:-:S04]  /*76e00*/  IMAD R15, R93, 0x2, R15 ;  /* 0x000000025d0f7824 */ /* 0x000fc800078e020f */
[----:B------:R-:W-:Y:S01]  /*76e10*/  IMAD R14, R93, 0x2, R15 ;  /* 0x000000025d0e7824 */ /* 0x000fe200078e020f */
[-C--:B------:R-:W-:Y:S01]  /*76e20*/  LEA R12, P6, R15, R0.reuse, 0x1 ;  /* 0x000000000f0c7211 */ /* 0x080fe200078c08ff */
[----:B------:R0:W-:Y:S01]  /*76e30*/  @P4 STG.E.U16 desc[UR16][R10.64], R87 ;  /* 0x000000570a004986 */ /* 0x0001e2000c101510 */
[----:B-1----:R-:W-:Y:S01]  /*76e40*/  ISETP.LT.AND P4, PT, R13, UR5, !P0 ;  /* 0x000000050d007c0c */ /* 0x002fe2000c781270 */
[----:B------:R-:W1:Y:S01]  /*76e50*/  LDCU UR5, c[0x0][0x39c] ;  /* 0x00007380ff0577ac */ /* 0x000e620008000800 */
[-C--:B------:R-:W-:Y:S02]  /*76e60*/  LEA.HI.X.SX32 R13, R15, R3.reuse, 0x1, P6 ;  /* 0x000000030f0d7211 */ /* 0x080fe400030f0eff */
[----:B------:R-:W-:Y:S01]  /*76e70*/  LEA R8, P6, R14, R0, 0x1 ;  /* 0x000000000e087211 */ /* 0x000fe200078c08ff */
[----:B------:R-:W-:Y:S01]  /*76e80*/  IMAD R15, R93, 0x2, R14 ;  /* 0x000000025d0f7824 */ /* 0x000fe200078e020e */
[----:B------:R-:W-:Y:S02]  /*76e90*/  LOP3.LUT R16, R2, 0x1f8, RZ, 0xfc, !PT ;  /* 0x000001f802107812 */ /* 0x000fe400078efcff */
[----:B------:R-:W-:-:S02]  /*76ea0*/  LEA.HI.X.SX32 R9, R14, R3, 0x1, P6 ;  /* 0x000000030e097211 */ /* 0x000fc400030f0eff */
[----:B0-----:R-:W-:Y:S01]  /*76eb0*/  PRMT R11, R87, 0x7632, R11 ;  /* 0x00007632570b7816 */ /* 0x001fe2000000000b */
[----:B------:R-:W-:-:S04]  /*76ec0*/  IMAD R14, R93, 0x2, R15 ;  /* 0x000000025d0e7824 */ /* 0x000fc800078e020f */
[----:B------:R0:W-:Y:S01]  /*76ed0*/  @P3 STG.E.U16 desc[UR16][R12.64], R11 ;  /* 0x0000000b0c003986 */ /* 0x0001e2000c101510 */
[----:B--2---:R-:W-:Y:S01]  /*76ee0*/  ISETP.LT.AND P3, PT, R16, UR6, !P0 ;  /* 0x0000000610007c0c */ /* 0x004fe2000c761270 */
[----:B------:R-:W-:Y:S01]  /*76ef0*/  IMAD R16, R93, 0x2, R14 ;  /* 0x000000025d107824 */ /* 0x000fe200078e020e */
[----:B------:R-:W-:Y:S01]  /*76f00*/  LOP3.LUT R17, R2, 0x1fa, RZ, 0xfc, !PT ;  /* 0x000001fa02117812 */ /* 0x000fe200078efcff */
[----:B----4-:R2:W-:Y:S01]  /*76f10*/  @P2 STG.E.U16 desc[UR16][R8.64], R4 ;  /* 0x0000000408002986 */ /* 0x0105e2000c101510 */
[C---:B------:R-:W-:Y:S01]  /*76f20*/  LEA R10, P2, R15.reuse, R0, 0x1 ;  /* 0x000000000f0a7211 */ /* 0x040fe200078408ff */
[----:B------:R-:W3:Y:S03]  /*76f30*/  LDCU UR6, c[0x0][0x39c] ;  /* 0x00007380ff0677ac */ /* 0x000ee60008000800 */
[----:B0-----:R-:W-:Y:S01]  /*76f40*/  LEA.HI.X.SX32 R11, R15, R3, 0x1, P2 ;  /* 0x000000030f0b7211 */ /* 0x001fe200010f0eff */
[----:B------:R-:W-:Y:S01]  /*76f50*/  IMAD R15, R93, 0x2, R16 ;  /* 0x000000025d0f7824 */ /* 0x000fe200078e0210 */
[----:B-1----:R-:W-:Y:S01]  /*76f60*/  ISETP.LT.AND P2, PT, R17, UR5, !P0 ;  /* 0x0000000511007c0c */ /* 0x002fe2000c741270 */
[----:B------:R-:W0:Y:S01]  /*76f70*/  LDCU UR5, c[0x0][0x39c] ;  /* 0x00007380ff0577ac */ /* 0x000e220008000800 */
[----:B--2---:R-:W-:Y:S01]  /*76f80*/  PRMT R9, R4, 0x7632, R9 ;  /* 0x0000763204097816 */ /* 0x004fe20000000009 */
[----:B------:R-:W-:-:S04]  /*76f90*/  IMAD R17, R93, 0x2, R15 ;  /* 0x000000025d117824 */ /* 0x000fc800078e020f */
[----:B------:R1:W-:Y:S01]  /*76fa0*/  @P1 STG.E.U16 desc[UR16][R10.64], R9 ;  /* 0x000000090a001986 */ /* 0x0003e2000c101510 */
[-C--:B------:R-:W-:Y:S01]  /*76fb0*/  LEA R8, P1, R14, R0.reuse, 0x1 ;  /* 0x000000000e087211 */ /* 0x080fe200078208ff */
[----:B------:R-:W-:Y:S01]  /*76fc0*/  IMAD R4, R93, 0x2, R17 ;  /* 0x000000025d047824 */ /* 0x000fe200078e0211 */
[----:B------:R-:W-:-:S03]  /*76fd0*/  LEA R12, P6, R16, R0, 0x1 ;  /* 0x00000000100c7211 */ /* 0x000fc600078c08ff */
[----:B------:R-:W-:Y:S01]  /*76fe0*/  IMAD R18, R93, 0x2, R4 ;  /* 0x000000025d127824 */ /* 0x000fe200078e0204 */
[-C--:B-1----:R-:W-:Y:S02]  /*76ff0*/  LEA.HI.X.SX32 R9, R14, R3.reuse, 0x1, P1 ;  /* 0x000000030e097211 */ /* 0x082fe400008f0eff */
[CC--:B------:R-:W-:Y:S02]  /*77000*/  LEA R14, P1, R15.reuse, R0.reuse, 0x1 ;  /* 0x000000000f0e7211 */ /* 0x0c0fe400078208ff */
[----:B------:R-:W-:Y:S02]  /*77010*/  LOP3.LUT R19, R2, 0x1fe, RZ, 0xfc, !PT ;  /* 0x000001fe02137812 */ /* 0x000fe400078efcff */
[-C--:B------:R-:W-:Y:S02]  /*77020*/  LEA.HI.X.SX32 R15, R15, R3.reuse, 0x1, P1 ;  /* 0x000000030f0f7211 */ /* 0x080fe400008f0eff */
[----:B------:R-:W-:Y:S02]  /*77030*/  LEA R10, P1, R18, R0, 0x1 ;  /* 0x00000000120a7211 */ /* 0x000fe400078208ff */
[----:B------:R-:W-:-:S02]  /*77040*/  LEA.HI.X.SX32 R13, R16, R3, 0x1, P6 ;  /* 0x00000003100d7211 */ /* 0x000fc400030f0eff */
[----:B------:R-:W-:Y:S02]  /*77050*/  LOP3.LUT R20, R2, 0x1fc, RZ, 0xfc, !PT ;  /* 0x000001fc02147812 */ /* 0x000fe400078efcff */
[----:B------:R-:W-:Y:S02]  /*77060*/  LEA R16, P6, R17, R0, 0x1 ;  /* 0x0000000011107211 */ /* 0x000fe400078c08ff */
[-C--:B------:R-:W-:Y:S02]  /*77070*/  LEA.HI.X.SX32 R11, R18, R3.reuse, 0x1, P1 ;  /* 0x00000003120b7211 */ /* 0x080fe400008f0eff */
[----:B---3--:R-:W-:Y:S02]  /*77080*/  ISETP.LT.AND P1, PT, R19, UR6, !P0 ;  /* 0x0000000613007c0c */ /* 0x008fe4000c721270 */
[----:B0-----:R-:W-:Y:S02]  /*77090*/  ISETP.LT.AND P0, PT, R20, UR5, !P0 ;  /* 0x0000000514007c0c */ /* 0x001fe4000c701270 */
[----:B------:R-:W-:-:S02]  /*770a0*/  LEA.HI.X.SX32 R17, R17, R3, 0x1, P6 ;  /* 0x0000000311117211 */ /* 0x000fc400030f0eff */
[C---:B------:R-:W-:Y:S02]  /*770b0*/  LEA R2, P6, R4.reuse, R0, 0x1 ;  /* 0x0000000004027211 */ /* 0x040fe400078c08ff */
[----:B------:R-:W-:Y:S02]  /*770c0*/  PRMT R0, R5, 0x7632, R0 ;  /* 0x0000763205007816 */ /* 0x000fe40000000000 */
[----:B------:R-:W-:Y:S01]  /*770d0*/  LEA.HI.X.SX32 R3, R4, R3, 0x1, P6 ;  /* 0x0000000304037211 */ /* 0x000fe200030f0eff */
[----:B------:R0:W-:Y:S01]  /*770e0*/  @P5 STG.E.U16 desc[UR16][R8.64], R5 ;  /* 0x0000000508005986 */ /* 0x0001e2000c101510 */
[----:B------:R-:W-:-:S03]  /*770f0*/  PRMT R4, R6, 0x7632, R4 ;  /* 0x0000763206047816 */ /* 0x000fc60000000004 */
[----:B------:R1:W-:Y:S04]  /*77100*/  @P4 STG.E.U16 desc[UR16][R12.64], R0 ;  /* 0x000000000c004986 */ /* 0x0003e8000c101510 */
[----:B------:R1:W-:Y:S01]  /*77110*/  @P3 STG.E.U16 desc[UR16][R14.64], R6 ;  /* 0x000000060e003986 */ /* 0x0003e2000c101510 */
[----:B0-----:R-:W-:-:S03]  /*77120*/  PRMT R9, R7, 0x7632, R9 ;  /* 0x0000763207097816 */ /* 0x001fc60000000009 */
[----:B------:R1:W-:Y:S04]  /*77130*/  @P2 STG.E.U16 desc[UR16][R16.64], R4 ;  /* 0x0000000410002986 */ /* 0x0003e8000c101510 */
[----:B------:R1:W-:Y:S04]  /*77140*/  @P0 STG.E.U16 desc[UR16][R2.64], R7 ;  /* 0x0000000702000986 */ /* 0x0003e8000c101510 */
[----:B------:R1:W-:Y:S01]  /*77150*/  @P1 STG.E.U16 desc[UR16][R10.64], R9 ;  /* 0x000000090a001986 */ /* 0x0003e2000c101510 */
[----:B------:R-:W-:Y:S06]  /*77160*/  BAR.SYNC.DEFER_BLOCKING 0x0 ;  /* 0x0000000000007b1d */ /* 0x000fec0000010000 */
[----:B------:R-:W-:Y:S05]  /*77170*/  BRA.U UP0, `(.L_x_13) ;  /* 0x0000000100a07547 */ /* 0x000fea000b800000 */
[----:B------:R-:W0:Y:S01]  /*77180*/  S2UR UR6, SR_CgaCtaId ;  /* 0x00000000000679c3 */ /* 0x000e220000008800 */
[----:B------:R-:W-:Y:S01]  /*77190*/  NOP ;  /* 0x0000000000007918 */ /* 0x000fe20000000000 */
[----:B------:R-:W-:Y:S01]  /*771a0*/  UMOV UR5, 0x50 ;  /* 0x0000005000057882 */ /* 0x000fe20000000000 */
[----:B-1----:R-:W-:Y:S02]  /*771b0*/  IMAD.U32 R0, RZ, RZ, UR4 ;  /* 0x00000004ff007e24 */ /* 0x002fe4000f8e00ff */
[----:B------:R-:W-:Y:S02]  /*771c0*/  IMAD.MOV.U32 R3, RZ, RZ, 0xff ;  /* 0x000000ffff037424 */ /* 0x000fe400078e00ff */
[----:B------:R-:W-:Y:S01]  /*771d0*/  IMAD.MOV.U32 R7, RZ, RZ, 0x1 ;  /* 0x00000001ff077424 */ /* 0x000fe200078e00ff */
[----:B------:R-:W-:-:S04]  /*771e0*/  LOP3.LUT R0, R0, 0xffff, RZ, 0xc0, !PT ;  /* 0x0000ffff00007812 */ /* 0x000fc800078ec0ff */
[----:B------:R-:W-:-:S05]  /*771f0*/  SHF.R.U32.HI R0, RZ, 0x5, R0 ;  /* 0x00000005ff007819 */ /* 0x000fca0000011600 */
[----:B------:R-:W-:Y:S01]  /*77200*/  VIADD R2, R0, 0x10 ;  /* 0x0000001000027836 */ /* 0x000fe20000000000 */
[----:B------:R-:W-:Y:S01]  /*77210*/  SHF.L.U32 R0, R3, R0, RZ ;  /* 0x0000000003007219 */ /* 0x000fe200000006ff */
[----:B0-----:R-:W-:-:S03]  /*77220*/  ULEA UR6, UR6, UR5, 0x18 ;  /* 0x0000000506067291 */ /* 0x001fc6000f8ec0ff */
[----:B------:R-:W-:-:S04]  /*77230*/  SHF.L.U32 R3, R7, R2, RZ ;  /* 0x0000000207037219 */ /* 0x000fc800000006ff */
[----:B------:R-:W-:Y:S02]  /*77240*/  LOP3.LUT R0, R3, R0, RZ, 0xfc, !PT ;  /* 0x0000000003007212 */ /* 0x000fe400078efcff */
[----:B------:R-:W0:Y:S02]  /*77250*/  LDS R5, [UR6] ;  /* 0x00000006ff057984 */ /* 0x000e240008000800 */
[C---:B------:R-:W-:Y:S02]  /*77260*/  LOP3.LUT R2, R0.reuse, 0xffff, RZ, 0xc0, !PT ;  /* 0x0000ffff00027812 */ /* 0x040fe400078ec0ff */
[----:B0-----:R-:W-:-:S04]  /*77270*/  LOP3.LUT R3, R0, 0xffff, R5, 0x80, !PT ;  /* 0x0000ffff00037812 */ /* 0x001fc800078e8005 */
[----:B------:R-:W-:-:S13]  /*77280*/  ISETP.NE.AND P0, PT, R3, R2, PT ;  /* 0x000000020300720c */ /* 0x000fda0003f05270 */
[----:B------:R-:W-:Y:S05]  /*77290*/  @P0 BRA `(.L_x_14) ;  /* 0x0000000000500947 */ /* 0x000fea0003800000 */
[----:B------:R-:W-:Y:S02]  /*772a0*/  SHF.R.U32.HI R5, RZ, 0x10, R5 ;  /* 0x00000010ff057819 */ /* 0x000fe40000011605 */
[----:B------:R-:W-:-:S04]  /*772b0*/  SHF.R.U32.HI R2, RZ, 0x10, R0 ;  /* 0x00000010ff027819 */ /* 0x000fc80000011600 */
[----:B------:R-:W-:-:S04]  /*772c0*/  LOP3.LUT R5, R5, R2, RZ, 0xc0, !PT ;  /* 0x0000000205057212 */ /* 0x000fc800078ec0ff */
[----:B------:R-:W-:-:S13]  /*772d0*/  ISETP.NE.AND P0, PT, R5, R2, PT ;  /* 0x000000020500720c */ /* 0x000fda0003f05270 */
[----:B------:R-:W-:Y:S05]  /*772e0*/  @P0 BRA `(.L_x_15) ;  /* 0x0000000000300947 */ /* 0x000fea0003800000 */
[----:B------:R-:W-:Y:S01]  /*772f0*/  R2UR UR4, R0 ;  /* 0x00000000000472ca */ /* 0x000fe200000e0000 */
[----:B------:R-:W-:Y:S01]  /*77300*/  VOTEU.ANY UR5, UPT, PT ;  /* 0x0000000000057886 */ /* 0x000fe200038e0100 */
[----:B------:R-:W0:Y:S01]  /*77310*/  S2R R0, SR_LANEID ;  /* 0x0000000000007919 */ /* 0x000e220000000000 */
[----:B------:R-:W-:-:S10]  /*77320*/  UFLO.U32 UR5, UR5 ;  /* 0x00000005000572bd */ /* 0x000fd400080e0000 */
[----:B------:R-:W-:-:S06]  /*77330*/  ULOP3.LUT UR4, URZ, UR4, URZ, 0x33, !UPT ;  /* 0x00000004ff047292 */ /* 0x000fcc000f8e33ff */
[----:B------:R-:W-:-:S04]  /*77340*/  IMAD.U32 R2, RZ, RZ, UR4 ;  /* 0x00000004ff027e24 */ /* 0x000fc8000f8e00ff */
[----:B------:R-:W1:Y:S02]  /*77350*/  REDUX UR7, R2 ;  /* 0x00000000020773c4 */ /* 0x000e640000000000 */
[----:B------:R2:W-:Y:S01]  /*77360*/  UTCATOMSWS.AND URZ, UR4 ;  /* 0x0000000400ff79e3 */ /* 0x0005e20008000000 */
[----:B0-----:R-:W-:Y:S01]  /*77370*/  ISETP.EQ.U32.AND P0, PT, R0, UR5, PT ;  /* 0x0000000500007c0c */ /* 0x001fe2000bf02070 */
[----:B-1----:R-:W-:-:S12]  /*77380*/  IMAD.U32 R0, RZ, RZ, UR7 ;  /* 0x00000007ff007e24 */ /* 0x002fd8000f8e00ff */
[----:B------:R2:W-:Y:S01]  /*77390*/  @P0 ATOMS.AND RZ, [UR6], R0 ;  /* 0x00000000ffff098c */ /* 0x0005e2000a800006 */
[----:B------:R-:W-:Y:S05]  /*773a0*/  BRA `(.L_x_13) ;  /* 0x0000000000147947 */ /* 0x000fea0003800000 */
.L_x_15:
[----:B------:R-:W-:-:S07]  /*773b0*/  MOV R2, 0x773d0 ;  /* 0x000773d000027802 */ /* 0x000fce0000000f00 */
[----:B------:R-:W-:Y:S05]  /*773c0*/  CALL.REL.NOINC `($__internal_0_$__cuda_sm10x_tcgen05_guardrail_trap_col_being_dealloced_not_returned_by_alloc) ;  /* 0x00000000002c7944 */ /* 0x000fea0003c00000 */
[----:B------:R-:W-:Y:S05]  /*773d0*/  BRA `(.L_x_13) ;  /* 0x0000000000087947 */ /* 0x000fea0003800000 */
.L_x_14:
[----:B------:R-:W-:-:S07]  /*773e0*/  MOV R2, 0x77400 ;  /* 0x0007740000027802 */ /* 0x000fce0000000f00 */
[----:B------:R-:W-:Y:S05]  /*773f0*/  CALL.REL.NOINC `($__internal_2_$__cuda_sm10x_tcgen05_guardrail_trap_unallocated_columns_being_dealloced) ;  /* 0x0000000000387944 */ /* 0x000fea0003c00000 */
.L_x_13:
[----:B------:R-:W-:Y:S01]  /*77400*/  NOP ;  /* 0x0000000000007918 */ /* 0x000fe20000000000 */
[----:B--2---:R-:W-:Y:S05]  /*77410*/  EXIT ;  /* 0x000000000000794d */ /* 0x004fea0003800000 */
.L_x_8:
[----:B------:R-:W0:Y:S02]  /*77420*/  SYNCS.PHASECHK.TRANS64.TRYWAIT P5, [UR77], R5 ;  /* 0x00000005ff0075a7 */ /* 0x000e2400080a114d */
[----:B0-----:R-:W-:Y:S05]  /*77430*/  @!P5 BRA `(.L_x_8) ;  /* 0xfffffffc00f8d947 */ /* 0x001fea000383ffff */
[----:B------:R-:W-:Y:S05]  /*77440*/  BRA `(.L_x_16) ;  /* 0xfffffdc000ac7947 */ /* 0x000fea000383ffff */
.L_x_12:
[----:B------:R-:W0:Y:S02]  /*77450*/  SYNCS.PHASECHK.TRANS64.TRYWAIT P0, [UR77], R4 ;  /* 0x00000004ff0075a7 */ /* 0x000e24000800114d */
[----:B0-----:R-:W-:Y:S05]  /*77460*/  @!P0 BRA `(.L_x_12) ;  /* 0xfffffffc00f88947 */ /* 0x001fea000383ffff */
[----:B------:R-:W-:Y:S05]  /*77470*/  BRA `(.L_x_11) ;  /* 0xffffff50005c7947 */ /* 0x000fea000383ffff */
        .weak           $__internal_0_$__cuda_sm10x_tcgen05_guardrail_trap_col_being_dealloced_not_returned_by_alloc
        .type           $__internal_0_$__cuda_sm10x_tcgen05_guardrail_trap_col_being_dealloced_not_returned_by_alloc,@function
        .size           $__internal_0_$__cuda_sm10x_tcgen05_guardrail_trap_col_being_dealloced_not_returned_by_alloc,($__internal_1_$__cuda_sm10x_tcgen05_guardrail_trap_phase_invalid_during_alloc - $__internal_0_$__cuda_sm10x_tcgen05_guardrail_trap_col_being_dealloced_not_returned_by_alloc)
$__internal_0_$__cuda_sm10x_tcgen05_guardrail_trap_col_being_dealloced_not_returned_by_alloc:
[----:B------:R-:W-:Y:S05]  /*77480*/  BPT.TRAP 0x1 ;  /* 0x000000040000795c */ /* 0x000fea0000300000 */
[----:B------:R-:W-:-:S04]  /*77490*/  IMAD.MOV.U32 R3, RZ, RZ, 0x0 ;  /* 0x00000000ff037424 */ /* 0x000fc800078e00ff */
[----:B------:R-:W-:Y:S05]  /*774a0*/  RET.REL.NODEC R2 `(matmul_kernel) ;  /* 0xfffff88802d47950 */ /* 0x000fea0003c3ffff */
        .weak           $__internal_1_$__cuda_sm10x_tcgen05_guardrail_trap_phase_invalid_during_alloc
        .type           $__internal_1_$__cuda_sm10x_tcgen05_guardrail_trap_phase_invalid_during_alloc,@function
        .size           $__internal_1_$__cuda_sm10x_tcgen05_guardrail_trap_phase_invalid_during_alloc,($__internal_2_$__cuda_sm10x_tcgen05_guardrail_trap_unallocated_columns_being_dealloced - $__internal_1_$__cuda_sm10x_tcgen05_guardrail_trap_phase_invalid_during_alloc)
$__internal_1_$__cuda_sm10x_tcgen05_guardrail_trap_phase_invalid_during_alloc:
[----:B------:R-:W-:Y:S05]  /*774b0*/  BPT.TRAP 0x1 ;  /* 0x000000040000795c */ /* 0x000fea0000300000 */
[----:B------:R-:W-:-:S04]  /*774c0*/  IMAD.MOV.U32 R3, RZ, RZ, 0x0 ;  /* 0x00000000ff037424 */ /* 0x000fc800078e00ff */
[----:B------:R-:W-:Y:S05]  /*774d0*/  RET.REL.NODEC R2 `(matmul_kernel) ;  /* 0xfffff88802c87950 */ /* 0x000fea0003c3ffff */
        .weak           $__internal_2_$__cuda_sm10x_tcgen05_guardrail_trap_unallocated_columns_being_dealloced
        .type           $__internal_2_$__cuda_sm10x_tcgen05_guardrail_trap_unallocated_columns_being_dealloced,@function
        .size           $__internal_2_$__cuda_sm10x_tcgen05_guardrail_trap_unallocated_columns_being_dealloced,(.L_x_20 - $__internal_2_$__cuda_sm10x_tcgen05_guardrail_trap_unallocated_columns_being_dealloced)
$__internal_2_$__cuda_sm10x_tcgen05_guardrail_trap_unallocated_columns_being_dealloced:
[----:B------:R-:W-:Y:S05]  /*774e0*/  BPT.TRAP 0x1 ;  /* 0x000000040000795c */ /* 0x000fea0000300000 */
[----:B------:R-:W-:-:S04]  /*774f0*/  IMAD.MOV.U32 R3, RZ, RZ, 0x0 ;  /* 0x00000000ff037424 */ /* 0x000fc800078e00ff */
[----:B------:R-:W-:Y:S05]  /*77500*/  RET.REL.NODEC R2 `(matmul_kernel) ;  /* 0xfffff88802bc7950 */ /* 0x000fea0003c3ffff */
.L_x_17:
[----:B------:R-:W-:-:S00]  /*77510*/  BRA `(.L_x_17) ;  /* 0xfffffffc00fc7947 */ /* 0x000fc0000383ffff */
[----:B------:R-:W-:-:S00]  /*77520*/  NOP ;  /* 0x0000000000007918 */ /* 0x000fc00000000000 */
        /* <DEDUP_REMOVED lines=13> */
.L_x_20:


//--------------------- .nv.shared.matmul_kernel  --------------------------
	.section	.nv.shared.matmul_kernel,"aw",@nobits
	.sectionflags	@""
	.align	16
	.zero		1024


//--------------------- .nv.shared.reserved.0     --------------------------
	.section	.nv.shared.reserved.0,"aw",@nobits
	.align	8
	.weak		__nv_reservedSMEM_offset_0_alias
	.size		__nv_reservedSMEM_offset_0_alias, 0, 64
	.other		__nv_reservedSMEM_offset_0_alias,@"STO_CUDA_RESERVED_SHARED STV_DEFAULT"
__nv_reservedSMEM_offset_0_alias:
	.zero		0
.nv.shared.reserved.0:
	.zero		64
	.weak		__nv_reservedSMEM_allocation_phase
	.type		__nv_reservedSMEM_allocation_phase,@object
	.size		__nv_reservedSMEM_allocation_phase,(.L_0 - __nv_reservedSMEM_allocation_phase)
__nv_reservedSMEM_allocation_phase:
	.zero		1
.L_0:
	.zero		7
	.weak		__nv_reservedSMEM_devtool_atexit_pc
	.type		__nv_reservedSMEM_devtool_atexit_pc,@object
	.size		__nv_reservedSMEM_devtool_atexit_pc,(__nv_reservedSMEM_allocation_mask - __nv_reservedSMEM_devtool_atexit_pc)
__nv_reservedSMEM_devtool_atexit_pc:
	.zero		8
	.weak		__nv_reservedSMEM_allocation_mask
	.type		__nv_reservedSMEM_allocation_mask,@object
	.size		__nv_reservedSMEM_allocation_mask,(.L_2 - __nv_reservedSMEM_allocation_mask)
__nv_reservedSMEM_allocation_mask:
	.zero		4
.L_2:


//--------------------- .nv.constant0.matmul_kernel --------------------------
	.section	.nv.constant0.matmul_kernel,"a",@progbits
	.sectionflags	@""
	.align	4
.nv.constant0.matmul_kernel:
	.zero		976


//--------------------- SYMBOLS --------------------------

	.type		.nv.reservedSmem.offset0,@object
	.size		.nv.reservedSmem.offset0,0x4
	.type		.nv.reservedSmem.cap,@object
	.size		.nv.reservedSmem.cap,0x4
